	.target	sm_80

	.elftype	@"ET_EXEC"


//--------------------- .note.nv.tkinfo           --------------------------
	.section	.note.nv.tkinfo,"",@"SHT_NOTE"
	.sectionflags	@"SHF_NOTE_NV_TKINFO"
	.tkinfo
        /*0018*/ 	.word	0x00000002
        /*0030*/ 	.string	""
        /*0030*/ 	.string	"ptxas"
        /*0030*/ 	.string	"Cuda compilation tools, release 13.0, V13.0.88"
        /*0030*/ 	.string	"Build cuda_13.0.r13.0/compiler.36424714_0"
        /*0030*/ 	.string	"-arch sm_80 -m 64 "



//--------------------- .note.nv.cuinfo           --------------------------
	.section	.note.nv.cuinfo,"",@"SHT_NOTE"
	.sectionflags	@"SHF_NOTE_NV_CUINFO"
        /*0018*/ 	.short	0x0002
        /*001a*/ 	.short	0x0050
        /*001c*/ 	.short	0x0082
	.zero		2


//--------------------- .nv.info                  --------------------------
	.section	.nv.info,"",@"SHT_CUDA_INFO"
	.align	4


	//----- nvinfo : EIATTR_REGCOUNT
	.align		4
        /*0000*/ 	.byte	0x04, 0x2f
        /*0002*/ 	.short	(.L_41 - .L_40)
	.align		4
.L_40:
        /*0004*/ 	.word	index@(_ZN3cub17CUB_300001_SM_8006detail11EmptyKernelIvEEvv)
        /*0008*/ 	.word	0x00000004


	//----- nvinfo : EIATTR_FRAME_SIZE
	.align		4
.L_41:
        /*000c*/ 	.byte	0x04, 0x11
        /*000e*/ 	.short	(.L_43 - .L_42)
	.align		4
.L_42:
        /*0010*/ 	.word	index@(_ZN3cub17CUB_300001_SM_8006detail11EmptyKernelIvEEvv)
        /*0014*/ 	.word	0x00000000


	//----- nvinfo : EIATTR_REGCOUNT
	.align		4
.L_43:
        /*0018*/ 	.byte	0x04, 0x2f
        /*001a*/ 	.short	(.L_45 - .L_44)
	.align		4
.L_44:
        /*001c*/ 	.word	index@(_ZN17fastertransformer19tileGptPromptInputsILb1EEEvPiS1_S1_PKiS3_S3_i)
        /*0020*/ 	.word	0x0000000c


	//----- nvinfo : EIATTR_FRAME_SIZE
	.align		4
.L_45:
        /*0024*/ 	.byte	0x04, 0x11
        /*0026*/ 	.short	(.L_47 - .L_46)
	.align		4
.L_46:
        /*0028*/ 	.word	index@(_ZN17fastertransformer19tileGptPromptInputsILb1EEEvPiS1_S1_PKiS3_S3_i)
        /*002c*/ 	.word	0x00000000


	//----- nvinfo : EIATTR_REGCOUNT
	.align		4
.L_47:
        /*0030*/ 	.byte	0x04, 0x2f
        /*0032*/ 	.short	(.L_49 - .L_48)
	.align		4
.L_48:
        /*0034*/ 	.word	index@(_ZN17fastertransformer19tileGptPromptInputsILb0EEEvPiS1_S1_PKiS3_S3_i)
        /*0038*/ 	.word	0x0000000c


	//----- nvinfo : EIATTR_FRAME_SIZE
	.align		4
.L_49:
        /*003c*/ 	.byte	0x04, 0x11
        /*003e*/ 	.short	(.L_51 - .L_50)
	.align		4
.L_50:
        /*0040*/ 	.word	index@(_ZN17fastertransformer19tileGptPromptInputsILb0EEEvPiS1_S1_PKiS3_S3_i)
        /*0044*/ 	.word	0x00000000


	//----- nvinfo : EIATTR_REGCOUNT
	.align		4
.L_51:
        /*0048*/ 	.byte	0x04, 0x2f
        /*004a*/ 	.short	(.L_53 - .L_52)
	.align		4
.L_52:
        /*004c*/ 	.word	index@(_ZN17fastertransformer21generate_dups_indicesEPiS0_S0_PKimmm)
        /*0050*/ 	.word	0x00000020


	//----- nvinfo : EIATTR_FRAME_SIZE
	.align		4
.L_53:
        /*0054*/ 	.byte	0x04, 0x11
        /*0056*/ 	.short	(.L_55 - .L_54)
	.align		4
.L_54:
        /*0058*/ 	.word	index@($__internal_31_$__cuda_sm70_shflsync_up_p)
        /*005c*/ 	.word	0x00000000


	//----- nvinfo : EIATTR_FRAME_SIZE
	.align		4
.L_55:
        /*0060*/ 	.byte	0x04, 0x11
        /*0062*/ 	.short	(.L_57 - .L_56)
	.align		4
.L_56:
        /*0064*/ 	.word	index@($__internal_30_$__cuda_sm20_div_u64)
        /*0068*/ 	.word	0x00000000


	//----- nvinfo : EIATTR_FRAME_SIZE
	.align		4
.L_57:
        /*006c*/ 	.byte	0x04, 0x11
        /*006e*/ 	.short	(.L_59 - .L_58)
	.align		4
.L_58:
        /*0070*/ 	.word	index@(_ZN17fastertransformer21generate_dups_indicesEPiS0_S0_PKimmm)
        /*0074*/ 	.word	0x00000000


	//----- nvinfo : EIATTR_REGCOUNT
	.align		4
.L_59:
        /*0078*/ 	.byte	0x04, 0x2f
        /*007a*/ 	.short	(.L_61 - .L_60)
	.align		4
.L_60:
        /*007c*/ 	.word	index@(_ZN17fastertransformer20init_shared_contextsEPim)
        /*0080*/ 	.word	0x00000008


	//----- nvinfo : EIATTR_FRAME_SIZE
	.align		4
.L_61:
        /*0084*/ 	.byte	0x04, 0x11
        /*0086*/ 	.short	(.L_63 - .L_62)
	.align		4
.L_62:
        /*0088*/ 	.word	index@(_ZN17fastertransformer20init_shared_contextsEPim)
        /*008c*/ 	.word	0x00000000


	//----- nvinfo : EIATTR_REGCOUNT
	.align		4
.L_63:
        /*0090*/ 	.byte	0x04, 0x2f
        /*0092*/ 	.short	(.L_65 - .L_64)
	.align		4
.L_64:
        /*0094*/ 	.word	index@(_ZN17fastertransformer17find_context_dupsILi128EEEvPiPKimm)
        /*0098*/ 	.word	0x00000013


	//----- nvinfo : EIATTR_FRAME_SIZE
	.align		4
.L_65:
        /*009c*/ 	.byte	0x04, 0x11
        /*009e*/ 	.short	(.L_67 - .L_66)
	.align		4
.L_66:
        /*00a0*/ 	.word	index@($__internal_29_$__cuda_reduxsync_s32_add)
        /*00a4*/ 	.word	0x00000000


	//----- nvinfo : EIATTR_FRAME_SIZE
	.align		4
.L_67:
        /*00a8*/ 	.byte	0x04, 0x11
        /*00aa*/ 	.short	(.L_69 - .L_68)
	.align		4
.L_68:
        /*00ac*/ 	.word	index@(_ZN17fastertransformer17find_context_dupsILi128EEEvPiPKimm)
        /*00b0*/ 	.word	0x00000000


	//----- nvinfo : EIATTR_REGCOUNT
	.align		4
.L_69:
        /*00b4*/ 	.byte	0x04, 0x2f
        /*00b6*/ 	.short	(.L_71 - .L_70)
	.align		4
.L_70:
        /*00b8*/ 	.word	index@(_ZN17fastertransformer17find_context_dupsILi256EEEvPiPKimm)
        /*00bc*/ 	.word	0x00000013


	//----- nvinfo : EIATTR_FRAME_SIZE
	.align		4
.L_71:
        /*00c0*/ 	.byte	0x04, 0x11
        /*00c2*/ 	.short	(.L_73 - .L_72)
	.align		4
.L_72:
        /*00c4*/ 	.word	index@($__internal_28_$__cuda_reduxsync_s32_add)
        /*00c8*/ 	.word	0x00000000


	//----- nvinfo : EIATTR_FRAME_SIZE
	.align		4
.L_73:
        /*00cc*/ 	.byte	0x04, 0x11
        /*00ce*/ 	.short	(.L_75 - .L_74)
	.align		4
.L_74:
        /*00d0*/ 	.word	index@(_ZN17fastertransformer17find_context_dupsILi256EEEvPiPKimm)
        /*00d4*/ 	.word	0x00000000


	//----- nvinfo : EIATTR_REGCOUNT
	.align		4
.L_75:
        /*00d8*/ 	.byte	0x04, 0x2f
        /*00da*/ 	.short	(.L_77 - .L_76)
	.align		4
.L_76:
        /*00dc*/ 	.word	index@(_ZN17fastertransformer20update_padding_countILb1EEEvPiPKiS3_mmmm)
        /*00e0*/ 	.word	0x00000010


	//----- nvinfo : EIATTR_FRAME_SIZE
	.align		4
.L_77:
        /*00e4*/ 	.byte	0x04, 0x11
        /*00e6*/ 	.short	(.L_79 - .L_78)
	.align		4
.L_78:
        /*00e8*/ 	.word	index@($__internal_27_$__cuda_sm20_div_u64)
        /*00ec*/ 	.word	0x00000000


	//----- nvinfo : EIATTR_FRAME_SIZE
	.align		4
.L_79:
        /*00f0*/ 	.byte	0x04, 0x11
        /*00f2*/ 	.short	(.L_81 - .L_80)
	.align		4
.L_80:
        /*00f4*/ 	.word	index@(_ZN17fastertransformer20update_padding_countILb1EEEvPiPKiS3_mmmm)
        /*00f8*/ 	.word	0x00000000


	//----- nvinfo : EIATTR_REGCOUNT
	.align		4
.L_81:
        /*00fc*/ 	.byte	0x04, 0x2f
        /*00fe*/ 	.short	(.L_83 - .L_82)
	.align		4
.L_82:
        /*0100*/ 	.word	index@(_ZN17fastertransformer20update_padding_countILb0EEEvPiPKiS3_mmmm)
        /*0104*/ 	.word	0x00000010


	//----- nvinfo : EIATTR_FRAME_SIZE
	.align		4
.L_83:
        /*0108*/ 	.byte	0x04, 0x11
        /*010a*/ 	.short	(.L_85 - .L_84)
	.align		4
.L_84:
        /*010c*/ 	.word	index@($__internal_26_$__cuda_sm20_div_u64)
        /*0110*/ 	.word	0x00000000


	//----- nvinfo : EIATTR_FRAME_SIZE
	.align		4
.L_85:
        /*0114*/ 	.byte	0x04, 0x11
        /*0116*/ 	.short	(.L_87 - .L_86)
	.align		4
.L_86:
        /*0118*/ 	.word	index@(_ZN17fastertransformer20update_padding_countILb0EEEvPiPKiS3_mmmm)
        /*011c*/ 	.word	0x00000000


	//----- nvinfo : EIATTR_REGCOUNT
	.align		4
.L_87:
        /*0120*/ 	.byte	0x04, 0x2f
        /*0122*/ 	.short	(.L_89 - .L_88)
	.align		4
.L_88:
        /*0124*/ 	.word	index@(_ZN17fastertransformer19mask_padding_tokensILb1EEEvPbPKiS3_mmmm)
        /*0128*/ 	.word	0x00000012


	//----- nvinfo : EIATTR_FRAME_SIZE
	.align		4
.L_89:
        /*012c*/ 	.byte	0x04, 0x11
        /*012e*/ 	.short	(.L_91 - .L_90)
	.align		4
.L_90:
        /*0130*/ 	.word	index@($__internal_25_$__cuda_sm20_rem_u64)
        /*0134*/ 	.word	0x00000000


	//----- nvinfo : EIATTR_FRAME_SIZE
	.align		4
.L_91:
        /*0138*/ 	.byte	0x04, 0x11
        /*013a*/ 	.short	(.L_93 - .L_92)
	.align		4
.L_92:
        /*013c*/ 	.word	index@($__internal_24_$__cuda_sm20_div_u64)
        /*0140*/ 	.word	0x00000000


	//----- nvinfo : EIATTR_FRAME_SIZE
	.align		4
.L_93:
        /*0144*/ 	.byte	0x04, 0x11
        /*0146*/ 	.short	(.L_95 - .L_94)
	.align		4
.L_94:
        /*0148*/ 	.word	index@(_ZN17fastertransformer19mask_padding_tokensILb1EEEvPbPKiS3_mmmm)
        /*014c*/ 	.word	0x00000000


	//----- nvinfo : EIATTR_REGCOUNT
	.align		4
.L_95:
        /*0150*/ 	.byte	0x04, 0x2f
        /*0152*/ 	.short	(.L_97 - .L_96)
	.align		4
.L_96:
        /*0154*/ 	.word	index@(_ZN17fastertransformer19mask_padding_tokensILb0EEEvPbPKiS3_mmmm)
        /*0158*/ 	.word	0x00000012


	//----- nvinfo : EIATTR_FRAME_SIZE
	.align		4
.L_97:
        /*015c*/ 	.byte	0x04, 0x11
        /*015e*/ 	.short	(.L_99 - .L_98)
	.align		4
.L_98:
        /*0160*/ 	.word	index@($__internal_23_$__cuda_sm20_rem_u64)
        /*0164*/ 	.word	0x00000000


	//----- nvinfo : EIATTR_FRAME_SIZE
	.align		4
.L_99:
        /*0168*/ 	.byte	0x04, 0x11
        /*016a*/ 	.short	(.L_101 - .L_100)
	.align		4
.L_100:
        /*016c*/ 	.word	index@($__internal_22_$__cuda_sm20_div_u64)
        /*0170*/ 	.word	0x00000000


	//----- nvinfo : EIATTR_FRAME_SIZE
	.align		4
.L_101:
        /*0174*/ 	.byte	0x04, 0x11
        /*0176*/ 	.short	(.L_103 - .L_102)
	.align		4
.L_102:
        /*0178*/ 	.word	index@(_ZN17fastertransformer19mask_padding_tokensILb0EEEvPbPKiS3_mmmm)
        /*017c*/ 	.word	0x00000000


	//----- nvinfo : EIATTR_REGCOUNT
	.align		4
.L_103:
        /*0180*/ 	.byte	0x04, 0x2f
        /*0182*/ 	.short	(.L_105 - .L_104)
	.align		4
.L_104:
        /*0184*/ 	.word	index@(_ZN17fastertransformer42start_id_embedding_position_lookups_kernelIfLb1ELi2EEEvPT_PiPKS1_S5_NS_18pPromptTuningParamIS1_EEPKiiiiil)
        /*0188*/ 	.word	0x00000016


	//----- nvinfo : EIATTR_FRAME_SIZE
	.align		4
.L_105:
        /*018c*/ 	.byte	0x04, 0x11
        /*018e*/ 	.short	(.L_107 - .L_106)
	.align		4
.L_106:
        /*0190*/ 	.word	index@($__internal_21_$__cuda_sm20_div_s64)
        /*0194*/ 	.word	0x00000000


	//----- nvinfo : EIATTR_FRAME_SIZE
	.align		4
.L_107:
        /*0198*/ 	.byte	0x04, 0x11
        /*019a*/ 	.short	(.L_109 - .L_108)
	.align		4
.L_108:
        /*019c*/ 	.word	index@(_ZN17fastertransformer42start_id_embedding_position_lookups_kernelIfLb1ELi2EEEvPT_PiPKS1_S5_NS_18pPromptTuningParamIS1_EEPKiiiiil)
        /*01a0*/ 	.word	0x00000000


	//----- nvinfo : EIATTR_REGCOUNT
	.align		4
.L_109:
        /*01a4*/ 	.byte	0x04, 0x2f
        /*01a6*/ 	.short	(.L_111 - .L_110)
	.align		4
.L_110:
        /*01a8*/ 	.word	index@(_ZN17fastertransformer42start_id_embedding_position_lookups_kernelIfLb1ELi1EEEvPT_PiPKS1_S5_NS_18pPromptTuningParamIS1_EEPKiiiiil)
        /*01ac*/ 	.word	0x00000016


	//----- nvinfo : EIATTR_FRAME_SIZE
	.align		4
.L_111:
        /*01b0*/ 	.byte	0x04, 0x11
        /*01b2*/ 	.short	(.L_113 - .L_112)
	.align		4
.L_112:
        /*01b4*/ 	.word	index@($__internal_20_$__cuda_sm20_div_s64)
        /*01b8*/ 	.word	0x00000000


	//----- nvinfo : EIATTR_FRAME_SIZE
	.align		4
.L_113:
        /*01bc*/ 	.byte	0x04, 0x11
        /*01be*/ 	.short	(.L_115 - .L_114)
	.align		4
.L_114:
        /*01c0*/ 	.word	index@(_ZN17fastertransformer42start_id_embedding_position_lookups_kernelIfLb1ELi1EEEvPT_PiPKS1_S5_NS_18pPromptTuningParamIS1_EEPKiiiiil)
        /*01c4*/ 	.word	0x00000000


	//----- nvinfo : EIATTR_REGCOUNT
	.align		4
.L_115:
        /*01c8*/ 	.byte	0x04, 0x2f
        /*01ca*/ 	.short	(.L_117 - .L_116)
	.align		4
.L_116:
        /*01cc*/ 	.word	index@(_ZN17fastertransformer42start_id_embedding_position_lookups_kernelIfLb1ELi0EEEvPT_PiPKS1_S5_NS_18pPromptTuningParamIS1_EEPKiiiiil)
        /*01d0*/ 	.word	0x00000016


	//----- nvinfo : EIATTR_FRAME_SIZE
	.align		4
.L_117:
        /*01d4*/ 	.byte	0x04, 0x11
        /*01d6*/ 	.short	(.L_119 - .L_118)
	.align		4
.L_118:
        /*01d8*/ 	.word	index@($__internal_19_$__cuda_sm20_div_s64)
        /*01dc*/ 	.word	0x00000000


	//----- nvinfo : EIATTR_FRAME_SIZE
	.align		4
.L_119:
        /*01e0*/ 	.byte	0x04, 0x11
        /*01e2*/ 	.short	(.L_121 - .L_120)
	.align		4
.L_120:
        /*01e4*/ 	.word	index@(_ZN17fastertransformer42start_id_embedding_position_lookups_kernelIfLb1ELi0EEEvPT_PiPKS1_S5_NS_18pPromptTuningParamIS1_EEPKiiiiil)
        /*01e8*/ 	.word	0x00000000


	//----- nvinfo : EIATTR_REGCOUNT
	.align		4
.L_121:
        /*01ec*/ 	.byte	0x04, 0x2f
        /*01ee*/ 	.short	(.L_123 - .L_122)
	.align		4
.L_122:
        /*01f0*/ 	.word	index@(_ZN17fastertransformer42start_id_embedding_position_lookups_kernelIfLb0ELi2EEEvPT_PiPKS1_S5_NS_18pPromptTuningParamIS1_EEPKiiiiil)
        /*01f4*/ 	.word	0x00000016


	//----- nvinfo : EIATTR_FRAME_SIZE
	.align		4
.L_123:
        /*01f8*/ 	.byte	0x04, 0x11
        /*01fa*/ 	.short	(.L_125 - .L_124)
	.align		4
.L_124:
        /*01fc*/ 	.word	index@($__internal_18_$__cuda_sm20_div_s64)
        /*0200*/ 	.word	0x00000000


	//----- nvinfo : EIATTR_FRAME_SIZE
	.align		4
.L_125:
        /*0204*/ 	.byte	0x04, 0x11
        /*0206*/ 	.short	(.L_127 - .L_126)
	.align		4
.L_126:
        /*0208*/ 	.word	index@(_ZN17fastertransformer42start_id_embedding_position_lookups_kernelIfLb0ELi2EEEvPT_PiPKS1_S5_NS_18pPromptTuningParamIS1_EEPKiiiiil)
        /*020c*/ 	.word	0x00000000


	//----- nvinfo : EIATTR_REGCOUNT
	.align		4
.L_127:
        /*0210*/ 	.byte	0x04, 0x2f
        /*0212*/ 	.short	(.L_129 - .L_128)
	.align		4
.L_128:
        /*0214*/ 	.word	index@(_ZN17fastertransformer42start_id_embedding_position_lookups_kernelIfLb0ELi1EEEvPT_PiPKS1_S5_NS_18pPromptTuningParamIS1_EEPKiiiiil)
        /*0218*/ 	.word	0x00000016


	//----- nvinfo : EIATTR_FRAME_SIZE
	.align		4
.L_129:
        /*021c*/ 	.byte	0x04, 0x11
        /*021e*/ 	.short	(.L_131 - .L_130)
	.align		4
.L_130:
        /*0220*/ 	.word	index@($__internal_17_$__cuda_sm20_div_s64)
        /*0224*/ 	.word	0x00000000


	//----- nvinfo : EIATTR_FRAME_SIZE
	.align		4
.L_131:
        /*0228*/ 	.byte	0x04, 0x11
        /*022a*/ 	.short	(.L_133 - .L_132)
	.align		4
.L_132:
        /*022c*/ 	.word	index@(_ZN17fastertransformer42start_id_embedding_position_lookups_kernelIfLb0ELi1EEEvPT_PiPKS1_S5_NS_18pPromptTuningParamIS1_EEPKiiiiil)
        /*0230*/ 	.word	0x00000000


	//----- nvinfo : EIATTR_REGCOUNT
	.align		4
.L_133:
        /*0234*/ 	.byte	0x04, 0x2f
        /*0236*/ 	.short	(.L_135 - .L_134)
	.align		4
.L_134:
        /*0238*/ 	.word	index@(_ZN17fastertransformer42start_id_embedding_position_lookups_kernelIfLb0ELi0EEEvPT_PiPKS1_S5_NS_18pPromptTuningParamIS1_EEPKiiiiil)
        /*023c*/ 	.word	0x00000016


	//----- nvinfo : EIATTR_FRAME_SIZE
	.align		4
.L_135:
        /*0240*/ 	.byte	0x04, 0x11
        /*0242*/ 	.short	(.L_137 - .L_136)
	.align		4
.L_136:
        /*0244*/ 	.word	index@($__internal_16_$__cuda_sm20_div_s64)
        /*0248*/ 	.word	0x00000000


	//----- nvinfo : EIATTR_FRAME_SIZE
	.align		4
.L_137:
        /*024c*/ 	.byte	0x04, 0x11
        /*024e*/ 	.short	(.L_139 - .L_138)
	.align		4
.L_138:
        /*0250*/ 	.word	index@(_ZN17fastertransformer42start_id_embedding_position_lookups_kernelIfLb0ELi0EEEvPT_PiPKS1_S5_NS_18pPromptTuningParamIS1_EEPKiiiiil)
        /*0254*/ 	.word	0x00000000


	//----- nvinfo : EIATTR_REGCOUNT
	.align		4
.L_139:
        /*0258*/ 	.byte	0x04, 0x2f
        /*025a*/ 	.short	(.L_141 - .L_140)
	.align		4
.L_140:
        /*025c*/ 	.word	index@(_ZN17fastertransformer42start_id_embedding_position_lookups_kernelI6__halfLb1ELi2EEEvPT_PiPKS2_S6_NS_18pPromptTuningParamIS2_EEPKiiiiil)
        /*0260*/ 	.word	0x00000016


	//----- nvinfo : EIATTR_FRAME_SIZE
	.align		4
.L_141:
        /*0264*/ 	.byte	0x04, 0x11
        /*0266*/ 	.short	(.L_143 - .L_142)
	.align		4
.L_142:
        /*0268*/ 	.word	index@($__internal_15_$__cuda_sm20_div_s64)
        /*026c*/ 	.word	0x00000000


	//----- nvinfo : EIATTR_FRAME_SIZE
	.align		4
.L_143:
        /*0270*/ 	.byte	0x04, 0x11
        /*0272*/ 	.short	(.L_145 - .L_144)
	.align		4
.L_144:
        /*0274*/ 	.word	index@(_ZN17fastertransformer42start_id_embedding_position_lookups_kernelI6__halfLb1ELi2EEEvPT_PiPKS2_S6_NS_18pPromptTuningParamIS2_EEPKiiiiil)
        /*0278*/ 	.word	0x00000000


	//----- nvinfo : EIATTR_REGCOUNT
	.align		4
.L_145:
        /*027c*/ 	.byte	0x04, 0x2f
        /*027e*/ 	.short	(.L_147 - .L_146)
	.align		4
.L_146:
        /*0280*/ 	.word	index@(_ZN17fastertransformer42start_id_embedding_position_lookups_kernelI6__halfLb1ELi1EEEvPT_PiPKS2_S6_NS_18pPromptTuningParamIS2_EEPKiiiiil)
        /*0284*/ 	.word	0x00000016


	//----- nvinfo : EIATTR_FRAME_SIZE
	.align		4
.L_147:
        /*0288*/ 	.byte	0x04, 0x11
        /*028a*/ 	.short	(.L_149 - .L_148)
	.align		4
.L_148:
        /*028c*/ 	.word	index@($__internal_14_$__cuda_sm20_div_s64)
        /*0290*/ 	.word	0x00000000


	//----- nvinfo : EIATTR_FRAME_SIZE
	.align		4
.L_149:
        /*0294*/ 	.byte	0x04, 0x11
        /*0296*/ 	.short	(.L_151 - .L_150)
	.align		4
.L_150:
        /*0298*/ 	.word	index@(_ZN17fastertransformer42start_id_embedding_position_lookups_kernelI6__halfLb1ELi1EEEvPT_PiPKS2_S6_NS_18pPromptTuningParamIS2_EEPKiiiiil)
        /*029c*/ 	.word	0x00000000


	//----- nvinfo : EIATTR_REGCOUNT
	.align		4
.L_151:
        /*02a0*/ 	.byte	0x04, 0x2f
        /*02a2*/ 	.short	(.L_153 - .L_152)
	.align		4
.L_152:
        /*02a4*/ 	.word	index@(_ZN17fastertransformer42start_id_embedding_position_lookups_kernelI6__halfLb1ELi0EEEvPT_PiPKS2_S6_NS_18pPromptTuningParamIS2_EEPKiiiiil)
        /*02a8*/ 	.word	0x00000016


	//----- nvinfo : EIATTR_FRAME_SIZE
	.align		4
.L_153:
        /*02ac*/ 	.byte	0x04, 0x11
        /*02ae*/ 	.short	(.L_155 - .L_154)
	.align		4
.L_154:
        /*02b0*/ 	.word	index@($__internal_13_$__cuda_sm20_div_s64)
        /*02b4*/ 	.word	0x00000000


	//----- nvinfo : EIATTR_FRAME_SIZE
	.align		4
.L_155:
        /*02b8*/ 	.byte	0x04, 0x11
        /*02ba*/ 	.short	(.L_157 - .L_156)
	.align		4
.L_156:
        /*02bc*/ 	.word	index@(_ZN17fastertransformer42start_id_embedding_position_lookups_kernelI6__halfLb1ELi0EEEvPT_PiPKS2_S6_NS_18pPromptTuningParamIS2_EEPKiiiiil)
        /*02c0*/ 	.word	0x00000000


	//----- nvinfo : EIATTR_REGCOUNT
	.align		4
.L_157:
        /*02c4*/ 	.byte	0x04, 0x2f
        /*02c6*/ 	.short	(.L_159 - .L_158)
	.align		4
.L_158:
        /*02c8*/ 	.word	index@(_ZN17fastertransformer42start_id_embedding_position_lookups_kernelI6__halfLb0ELi2EEEvPT_PiPKS2_S6_NS_18pPromptTuningParamIS2_EEPKiiiiil)
        /*02cc*/ 	.word	0x00000016


	//----- nvinfo : EIATTR_FRAME_SIZE
	.align		4
.L_159:
        /*02d0*/ 	.byte	0x04, 0x11
        /*02d2*/ 	.short	(.L_161 - .L_160)
	.align		4
.L_160:
        /*02d4*/ 	.word	index@($__internal_12_$__cuda_sm20_div_s64)
        /*02d8*/ 	.word	0x00000000


	//----- nvinfo : EIATTR_FRAME_SIZE
	.align		4
.L_161:
        /*02dc*/ 	.byte	0x04, 0x11
        /*02de*/ 	.short	(.L_163 - .L_162)
	.align		4
.L_162:
        /*02e0*/ 	.word	index@(_ZN17fastertransformer42start_id_embedding_position_lookups_kernelI6__halfLb0ELi2EEEvPT_PiPKS2_S6_NS_18pPromptTuningParamIS2_EEPKiiiiil)
        /*02e4*/ 	.word	0x00000000


	//----- nvinfo : EIATTR_REGCOUNT
	.align		4
.L_163:
        /*02e8*/ 	.byte	0x04, 0x2f
        /*02ea*/ 	.short	(.L_165 - .L_164)
	.align		4
.L_164:
        /*02ec*/ 	.word	index@(_ZN17fastertransformer42start_id_embedding_position_lookups_kernelI6__halfLb0ELi1EEEvPT_PiPKS2_S6_NS_18pPromptTuningParamIS2_EEPKiiiiil)
        /*02f0*/ 	.word	0x00000016


	//----- nvinfo : EIATTR_FRAME_SIZE
	.align		4
.L_165:
        /*02f4*/ 	.byte	0x04, 0x11
        /*02f6*/ 	.short	(.L_167 - .L_166)
	.align		4
.L_166:
        /*02f8*/ 	.word	index@($__internal_11_$__cuda_sm20_div_s64)
        /*02fc*/ 	.word	0x00000000


	//----- nvinfo : EIATTR_FRAME_SIZE
	.align		4
.L_167:
        /*0300*/ 	.byte	0x04, 0x11
        /*0302*/ 	.short	(.L_169 - .L_168)
	.align		4
.L_168:
        /*0304*/ 	.word	index@(_ZN17fastertransformer42start_id_embedding_position_lookups_kernelI6__halfLb0ELi1EEEvPT_PiPKS2_S6_NS_18pPromptTuningParamIS2_EEPKiiiiil)
        /*0308*/ 	.word	0x00000000


	//----- nvinfo : EIATTR_REGCOUNT
	.align		4
.L_169:
        /*030c*/ 	.byte	0x04, 0x2f
        /*030e*/ 	.short	(.L_171 - .L_170)
	.align		4
.L_170:
        /*0310*/ 	.word	index@(_ZN17fastertransformer42start_id_embedding_position_lookups_kernelI6__halfLb0ELi0EEEvPT_PiPKS2_S6_NS_18pPromptTuningParamIS2_EEPKiiiiil)
        /*0314*/ 	.word	0x00000016


	//----- nvinfo : EIATTR_FRAME_SIZE
	.align		4
.L_171:
        /*0318*/ 	.byte	0x04, 0x11
        /*031a*/ 	.short	(.L_173 - .L_172)
	.align		4
.L_172:
        /*031c*/ 	.word	index@($__internal_10_$__cuda_sm20_div_s64)
        /*0320*/ 	.word	0x00000000


	//----- nvinfo : EIATTR_FRAME_SIZE
	.align		4
.L_173:
        /*0324*/ 	.byte	0x04, 0x11
        /*0326*/ 	.short	(.L_175 - .L_174)
	.align		4
.L_174:
        /*0328*/ 	.word	index@(_ZN17fastertransformer42start_id_embedding_position_lookups_kernelI6__halfLb0ELi0EEEvPT_PiPKS2_S6_NS_18pPromptTuningParamIS2_EEPKiiiiil)
        /*032c*/ 	.word	0x00000000


	//----- nvinfo : EIATTR_REGCOUNT
	.align		4
.L_175:
        /*0330*/ 	.byte	0x04, 0x2f
        /*0332*/ 	.short	(.L_177 - .L_176)
	.align		4
.L_176:
        /*0334*/ 	.word	index@(_ZN17fastertransformer44inputIdsEmbeddingLookupPosEncodingSoftPromptIfEEvNS_49inputIdsEmbeddingLookupPosEncodingSoftPromptParamIT_EE)
        /*0338*/ 	.word	0x0000001c


	//----- nvinfo : EIATTR_FRAME_SIZE
	.align		4
.L_177:
        /*033c*/ 	.byte	0x04, 0x11
        /*033e*/ 	.short	(.L_179 - .L_178)
	.align		4
.L_178:
        /*0340*/ 	.word	index@(_ZN17fastertransformer44inputIdsEmbeddingLookupPosEncodingSoftPromptIfEEvNS_49inputIdsEmbeddingLookupPosEncodingSoftPromptParamIT_EE)
        /*0344*/ 	.word	0x00000000


	//----- nvinfo : EIATTR_REGCOUNT
	.align		4
.L_179:
        /*0348*/ 	.byte	0x04, 0x2f
        /*034a*/ 	.short	(.L_181 - .L_180)
	.align		4
.L_180:
        /*034c*/ 	.word	index@(_ZN17fastertransformer44inputIdsEmbeddingLookupPosEncodingSoftPromptI6__halfEEvNS_49inputIdsEmbeddingLookupPosEncodingSoftPromptParamIT_EE)
        /*0350*/ 	.word	0x0000001e


	//----- nvinfo : EIATTR_FRAME_SIZE
	.align		4
.L_181:
        /*0354*/ 	.byte	0x04, 0x11
        /*0356*/ 	.short	(.L_183 - .L_182)
	.align		4
.L_182:
        /*0358*/ 	.word	index@(_ZN17fastertransformer44inputIdsEmbeddingLookupPosEncodingSoftPromptI6__halfEEvNS_49inputIdsEmbeddingLookupPosEncodingSoftPromptParamIT_EE)
        /*035c*/ 	.word	0x00000000


	//----- nvinfo : EIATTR_REGCOUNT
	.align		4
.L_183:
        /*0360*/ 	.byte	0x04, 0x2f
        /*0362*/ 	.short	(.L_185 - .L_184)
	.align		4
.L_184:
        /*0364*/ 	.word	index@(_ZN17fastertransformer15transposeAxis01IfEEvPT_S2_iii)
        /*0368*/ 	.word	0x0000000c


	//----- nvinfo : EIATTR_FRAME_SIZE
	.align		4
.L_185:
        /*036c*/ 	.byte	0x04, 0x11
        /*036e*/ 	.short	(.L_187 - .L_186)
	.align		4
.L_186:
        /*0370*/ 	.word	index@(_ZN17fastertransformer15transposeAxis01IfEEvPT_S2_iii)
        /*0374*/ 	.word	0x00000000


	//----- nvinfo : EIATTR_REGCOUNT
	.align		4
.L_187:
        /*0378*/ 	.byte	0x04, 0x2f
        /*037a*/ 	.short	(.L_189 - .L_188)
	.align		4
.L_188:
        /*037c*/ 	.word	index@(_ZN17fastertransformer15transposeAxis01I6__halfEEvPT_S3_iii)
        /*0380*/ 	.word	0x0000000c


	//----- nvinfo : EIATTR_FRAME_SIZE
	.align		4
.L_189:
        /*0384*/ 	.byte	0x04, 0x11
        /*0386*/ 	.short	(.L_191 - .L_190)
	.align		4
.L_190:
        /*0388*/ 	.word	index@(_ZN17fastertransformer15transposeAxis01I6__halfEEvPT_S3_iii)
        /*038c*/ 	.word	0x00000000


	//----- nvinfo : EIATTR_REGCOUNT
	.align		4
.L_191:
        /*0390*/ 	.byte	0x04, 0x2f
        /*0392*/ 	.short	(.L_193 - .L_192)
	.align		4
.L_192:
        /*0394*/ 	.word	index@(_ZN17fastertransformer15transposeAxis01IiEEvPT_S2_iii)
        /*0398*/ 	.word	0x0000000c


	//----- nvinfo : EIATTR_FRAME_SIZE
	.align		4
.L_193:
        /*039c*/ 	.byte	0x04, 0x11
        /*039e*/ 	.short	(.L_195 - .L_194)
	.align		4
.L_194:
        /*03a0*/ 	.word	index@(_ZN17fastertransformer15transposeAxis01IiEEvPT_S2_iii)
        /*03a4*/ 	.word	0x00000000


	//----- nvinfo : EIATTR_REGCOUNT
	.align		4
.L_195:
        /*03a8*/ 	.byte	0x04, 0x2f
        /*03aa*/ 	.short	(.L_197 - .L_196)
	.align		4
.L_196:
        /*03ac*/ 	.word	index@(_ZN17fastertransformer15transposeAxis01IiEEvPT_S2_PKiii)
        /*03b0*/ 	.word	0x0000000f


	//----- nvinfo : EIATTR_FRAME_SIZE
	.align		4
.L_197:
        /*03b4*/ 	.byte	0x04, 0x11
        /*03b6*/ 	.short	(.L_199 - .L_198)
	.align		4
.L_198:
        /*03b8*/ 	.word	index@(_ZN17fastertransformer15transposeAxis01IiEEvPT_S2_PKiii)
        /*03bc*/ 	.word	0x00000000


	//----- nvinfo : EIATTR_REGCOUNT
	.align		4
.L_199:
        /*03c0*/ 	.byte	0x04, 0x2f
        /*03c2*/ 	.short	(.L_201 - .L_200)
	.align		4
.L_200:
        /*03c4*/ 	.word	index@(_ZN17fastertransformer31buildDecoderAttentionMaskKernelIfLb0EEEvPT_PKiS4_ii)
        /*03c8*/ 	.word	0x00000012


	//----- nvinfo : EIATTR_FRAME_SIZE
	.align		4
.L_201:
        /*03cc*/ 	.byte	0x04, 0x11
        /*03ce*/ 	.short	(.L_203 - .L_202)
	.align		4
.L_202:
        /*03d0*/ 	.word	index@(_ZN17fastertransformer31buildDecoderAttentionMaskKernelIfLb0EEEvPT_PKiS4_ii)
        /*03d4*/ 	.word	0x00000000


	//----- nvinfo : EIATTR_REGCOUNT
	.align		4
.L_203:
        /*03d8*/ 	.byte	0x04, 0x2f
        /*03da*/ 	.short	(.L_205 - .L_204)
	.align		4
.L_204:
        /*03dc*/ 	.word	index@(_ZN17fastertransformer31buildDecoderAttentionMaskKernelIfLb1EEEvPT_PKiS4_ii)
        /*03e0*/ 	.word	0x00000014


	//----- nvinfo : EIATTR_FRAME_SIZE
	.align		4
.L_205:
        /*03e4*/ 	.byte	0x04, 0x11
        /*03e6*/ 	.short	(.L_207 - .L_206)
	.align		4
.L_206:
        /*03e8*/ 	.word	index@(_ZN17fastertransformer31buildDecoderAttentionMaskKernelIfLb1EEEvPT_PKiS4_ii)
        /*03ec*/ 	.word	0x00000000


	//----- nvinfo : EIATTR_REGCOUNT
	.align		4
.L_207:
        /*03f0*/ 	.byte	0x04, 0x2f
        /*03f2*/ 	.short	(.L_209 - .L_208)
	.align		4
.L_208:
        /*03f4*/ 	.word	index@(_ZN17fastertransformer31buildDecoderAttentionMaskKernelI6__halfLb0EEEvPT_PKiS5_ii)
        /*03f8*/ 	.word	0x00000012


	//----- nvinfo : EIATTR_FRAME_SIZE
	.align		4
.L_209:
        /*03fc*/ 	.byte	0x04, 0x11
        /*03fe*/ 	.short	(.L_211 - .L_210)
	.align		4
.L_210:
        /*0400*/ 	.word	index@(_ZN17fastertransformer31buildDecoderAttentionMaskKernelI6__halfLb0EEEvPT_PKiS5_ii)
        /*0404*/ 	.word	0x00000000


	//----- nvinfo : EIATTR_REGCOUNT
	.align		4
.L_211:
        /*0408*/ 	.byte	0x04, 0x2f
        /*040a*/ 	.short	(.L_213 - .L_212)
	.align		4
.L_212:
        /*040c*/ 	.word	index@(_ZN17fastertransformer31buildDecoderAttentionMaskKernelI6__halfLb1EEEvPT_PKiS5_ii)
        /*0410*/ 	.word	0x00000014


	//----- nvinfo : EIATTR_FRAME_SIZE
	.align		4
.L_213:
        /*0414*/ 	.byte	0x04, 0x11
        /*0416*/ 	.short	(.L_215 - .L_214)
	.align		4
.L_214:
        /*0418*/ 	.word	index@(_ZN17fastertransformer31buildDecoderAttentionMaskKernelI6__halfLb1EEEvPT_PKiS5_ii)
        /*041c*/ 	.word	0x00000000


	//----- nvinfo : EIATTR_REGCOUNT
	.align		4
.L_215:
        /*0420*/ 	.byte	0x04, 0x2f
        /*0422*/ 	.short	(.L_217 - .L_216)
	.align		4
.L_216:
        /*0424*/ 	.word	index@(_ZN17fastertransformer28lookupHiddenStateOfLastTokenIfEEvPT_PKS1_PKiiii)
        /*0428*/ 	.word	0x0000000f


	//----- nvinfo : EIATTR_FRAME_SIZE
	.align		4
.L_217:
        /*042c*/ 	.byte	0x04, 0x11
        /*042e*/ 	.short	(.L_219 - .L_218)
	.align		4
.L_218:
        /*0430*/ 	.word	index@(_ZN17fastertransformer28lookupHiddenStateOfLastTokenIfEEvPT_PKS1_PKiiii)
        /*0434*/ 	.word	0x00000000


	//----- nvinfo : EIATTR_REGCOUNT
	.align		4
.L_219:
        /*0438*/ 	.byte	0x04, 0x2f
        /*043a*/ 	.short	(.L_221 - .L_220)
	.align		4
.L_220:
        /*043c*/ 	.word	index@(_ZN17fastertransformer28lookupHiddenStateOfLastTokenI6__halfEEvPT_PKS2_PKiiii)
        /*0440*/ 	.word	0x0000000e


	//----- nvinfo : EIATTR_FRAME_SIZE
	.align		4
.L_221:
        /*0444*/ 	.byte	0x04, 0x11
        /*0446*/ 	.short	(.L_223 - .L_222)
	.align		4
.L_222:
        /*0448*/ 	.word	index@(_ZN17fastertransformer28lookupHiddenStateOfLastTokenI6__halfEEvPT_PKS2_PKiiii)
        /*044c*/ 	.word	0x00000000


	//----- nvinfo : EIATTR_REGCOUNT
	.align		4
.L_223:
        /*0450*/ 	.byte	0x04, 0x2f
        /*0452*/ 	.short	(.L_225 - .L_224)
	.align		4
.L_224:
        /*0454*/ 	.word	index@(_ZN17fastertransformer14compact_inputsI6__halfEEvPT_S3_PiPKS2_S6_PKiS8_mmm)
        /*0458*/ 	.word	0x00000016


	//----- nvinfo : EIATTR_FRAME_SIZE
	.align		4
.L_225:
        /*045c*/ 	.byte	0x04, 0x11
        /*045e*/ 	.short	(.L_227 - .L_226)
	.align		4
.L_226:
        /*0460*/ 	.word	index@($__internal_9_$__cuda_sm20_rem_u64)
        /*0464*/ 	.word	0x00000000


	//----- nvinfo : EIATTR_FRAME_SIZE
	.align		4
.L_227:
        /*0468*/ 	.byte	0x04, 0x11
        /*046a*/ 	.short	(.L_229 - .L_228)
	.align		4
.L_228:
        /*046c*/ 	.word	index@($__internal_8_$__cuda_sm20_div_u64)
        /*0470*/ 	.word	0x00000000


	//----- nvinfo : EIATTR_FRAME_SIZE
	.align		4
.L_229:
        /*0474*/ 	.byte	0x04, 0x11
        /*0476*/ 	.short	(.L_231 - .L_230)
	.align		4
.L_230:
        /*0478*/ 	.word	index@(_ZN17fastertransformer14compact_inputsI6__halfEEvPT_S3_PiPKS2_S6_PKiS8_mmm)
        /*047c*/ 	.word	0x00000000


	//----- nvinfo : EIATTR_REGCOUNT
	.align		4
.L_231:
        /*0480*/ 	.byte	0x04, 0x2f
        /*0482*/ 	.short	(.L_233 - .L_232)
	.align		4
.L_232:
        /*0484*/ 	.word	index@(_ZN17fastertransformer14compact_inputsIfEEvPT_S2_PiPKS1_S5_PKiS7_mmm)
        /*0488*/ 	.word	0x00000016


	//----- nvinfo : EIATTR_FRAME_SIZE
	.align		4
.L_233:
        /*048c*/ 	.byte	0x04, 0x11
        /*048e*/ 	.short	(.L_235 - .L_234)
	.align		4
.L_234:
        /*0490*/ 	.word	index@($__internal_7_$__cuda_sm20_rem_u64)
        /*0494*/ 	.word	0x00000000


	//----- nvinfo : EIATTR_FRAME_SIZE
	.align		4
.L_235:
        /*0498*/ 	.byte	0x04, 0x11
        /*049a*/ 	.short	(.L_237 - .L_236)
	.align		4
.L_236:
        /*049c*/ 	.word	index@($__internal_6_$__cuda_sm20_div_u64)
        /*04a0*/ 	.word	0x00000000


	//----- nvinfo : EIATTR_FRAME_SIZE
	.align		4
.L_237:
        /*04a4*/ 	.byte	0x04, 0x11
        /*04a6*/ 	.short	(.L_239 - .L_238)
	.align		4
.L_238:
        /*04a8*/ 	.word	index@(_ZN17fastertransformer14compact_inputsIfEEvPT_S2_PiPKS1_S5_PKiS7_mmm)
        /*04ac*/ 	.word	0x00000000


	//----- nvinfo : EIATTR_REGCOUNT
	.align		4
.L_239:
        /*04b0*/ 	.byte	0x04, 0x2f
        /*04b2*/ 	.short	(.L_241 - .L_240)
	.align		4
.L_240:
        /*04b4*/ 	.word	index@(_ZN17fastertransformer17uncompact_outputsI6__halfEEvPT_PKS2_PKimm)
        /*04b8*/ 	.word	0x00000010


	//----- nvinfo : EIATTR_FRAME_SIZE
	.align		4
.L_241:
        /*04bc*/ 	.byte	0x04, 0x11
        /*04be*/ 	.short	(.L_243 - .L_242)
	.align		4
.L_242:
        /*04c0*/ 	.word	index@($__internal_5_$__cuda_sm20_div_u64)
        /*04c4*/ 	.word	0x00000000


	//----- nvinfo : EIATTR_FRAME_SIZE
	.align		4
.L_243:
        /*04c8*/ 	.byte	0x04, 0x11
        /*04ca*/ 	.short	(.L_245 - .L_244)
	.align		4
.L_244:
        /*04cc*/ 	.word	index@(_ZN17fastertransformer17uncompact_outputsI6__halfEEvPT_PKS2_PKimm)
        /*04d0*/ 	.word	0x00000000


	//----- nvinfo : EIATTR_REGCOUNT
	.align		4
.L_245:
        /*04d4*/ 	.byte	0x04, 0x2f
        /*04d6*/ 	.short	(.L_247 - .L_246)
	.align		4
.L_246:
        /*04d8*/ 	.word	index@(_ZN17fastertransformer17uncompact_outputsIfEEvPT_PKS1_PKimm)
        /*04dc*/ 	.word	0x00000010


	//----- nvinfo : EIATTR_FRAME_SIZE
	.align		4
.L_247:
        /*04e0*/ 	.byte	0x04, 0x11
        /*04e2*/ 	.short	(.L_249 - .L_248)
	.align		4
.L_248:
        /*04e4*/ 	.word	index@($__internal_4_$__cuda_sm20_div_u64)
        /*04e8*/ 	.word	0x00000000


	//----- nvinfo : EIATTR_FRAME_SIZE
	.align		4
.L_249:
        /*04ec*/ 	.byte	0x04, 0x11
        /*04ee*/ 	.short	(.L_251 - .L_250)
	.align		4
.L_250:
        /*04f0*/ 	.word	index@(_ZN17fastertransformer17uncompact_outputsIfEEvPT_PKS1_PKimm)
        /*04f4*/ 	.word	0x00000000


	//----- nvinfo : EIATTR_REGCOUNT
	.align		4
.L_251:
        /*04f8*/ 	.byte	0x04, 0x2f
        /*04fa*/ 	.short	(.L_253 - .L_252)
	.align		4
.L_252:
        /*04fc*/ 	.word	index@(_ZN17fastertransformer16uncompact_cachesI6__halfEEvPT_S3_PKS2_S5_PKimmmmmmm)
        /*0500*/ 	.word	0x0000001a


	//----- nvinfo : EIATTR_FRAME_SIZE
	.align		4
.L_253:
        /*0504*/ 	.byte	0x04, 0x11
        /*0506*/ 	.short	(.L_255 - .L_254)
	.align		4
.L_254:
        /*0508*/ 	.word	index@($__internal_3_$__cuda_sm20_rem_u64)
        /*050c*/ 	.word	0x00000000


	//----- nvinfo : EIATTR_FRAME_SIZE
	.align		4
.L_255:
        /*0510*/ 	.byte	0x04, 0x11
        /*0512*/ 	.short	(.L_257 - .L_256)
	.align		4
.L_256:
        /*0514*/ 	.word	index@($__internal_2_$__cuda_sm20_div_u64)
        /*0518*/ 	.word	0x00000000


	//----- nvinfo : EIATTR_FRAME_SIZE
	.align		4
.L_257:
        /*051c*/ 	.byte	0x04, 0x11
        /*051e*/ 	.short	(.L_259 - .L_258)
	.align		4
.L_258:
        /*0520*/ 	.word	index@(_ZN17fastertransformer16uncompact_cachesI6__halfEEvPT_S3_PKS2_S5_PKimmmmmmm)
        /*0524*/ 	.word	0x00000000


	//----- nvinfo : EIATTR_REGCOUNT
	.align		4
.L_259:
        /*0528*/ 	.byte	0x04, 0x2f
        /*052a*/ 	.short	(.L_261 - .L_260)
	.align		4
.L_260:
        /*052c*/ 	.word	index@(_ZN17fastertransformer16uncompact_cachesIfEEvPT_S2_PKS1_S4_PKimmmmmmm)
        /*0530*/ 	.word	0x0000001a


	//----- nvinfo : EIATTR_FRAME_SIZE
	.align		4
.L_261:
        /*0534*/ 	.byte	0x04, 0x11
        /*0536*/ 	.short	(.L_263 - .L_262)
	.align		4
.L_262:
        /*0538*/ 	.word	index@($__internal_1_$__cuda_sm20_rem_u64)
        /*053c*/ 	.word	0x00000000


	//----- nvinfo : EIATTR_FRAME_SIZE
	.align		4
.L_263:
        /*0540*/ 	.byte	0x04, 0x11
        /*0542*/ 	.short	(.L_265 - .L_264)
	.align		4
.L_264:
        /*0544*/ 	.word	index@($__internal_0_$__cuda_sm20_div_u64)
        /*0548*/ 	.word	0x00000000


	//----- nvinfo : EIATTR_FRAME_SIZE
	.align		4
.L_265:
        /*054c*/ 	.byte	0x04, 0x11
        /*054e*/ 	.short	(.L_267 - .L_266)
	.align		4
.L_266:
        /*0550*/ 	.word	index@(_ZN17fastertransformer16uncompact_cachesIfEEvPT_S2_PKS1_S4_PKimmmmmmm)
        /*0554*/ 	.word	0x00000000


	//----- nvinfo : EIATTR_REGCOUNT
	.align		4
.L_267:
        /*0558*/ 	.byte	0x04, 0x2f
        /*055a*/ 	.short	(.L_269 - .L_268)
	.align		4
.L_268:
        /*055c*/ 	.word	index@(_ZN17fastertransformer20sum_length_dimensionI6__halfEEvPfPKT_mmm)
        /*0560*/ 	.word	0x00000020


	//----- nvinfo : EIATTR_FRAME_SIZE
	.align		4
.L_269:
        /*0564*/ 	.byte	0x04, 0x11
        /*0566*/ 	.short	(.L_271 - .L_270)
	.align		4
.L_270:
        /*0568*/ 	.word	index@(_ZN17fastertransformer20sum_length_dimensionI6__halfEEvPfPKT_mmm)
        /*056c*/ 	.word	0x00000000


	//----- nvinfo : EIATTR_REGCOUNT
	.align		4
.L_271:
        /*0570*/ 	.byte	0x04, 0x2f
        /*0572*/ 	.short	(.L_273 - .L_272)
	.align		4
.L_272:
        /*0574*/ 	.word	index@(_ZN17fastertransformer20sum_length_dimensionIfEEvPfPKT_mmm)
        /*0578*/ 	.word	0x00000020


	//----- nvinfo : EIATTR_FRAME_SIZE
	.align		4
.L_273:
        /*057c*/ 	.byte	0x04, 0x11
        /*057e*/ 	.short	(.L_275 - .L_274)
	.align		4
.L_274:
        /*0580*/ 	.word	index@(_ZN17fastertransformer20sum_length_dimensionIfEEvPfPKT_mmm)
        /*0584*/ 	.word	0x00000000


	//----- nvinfo : EIATTR_MIN_STACK_SIZE
	.align		4
.L_275:
        /*0588*/ 	.byte	0x04, 0x12
        /*058a*/ 	.short	(.L_277 - .L_276)
	.align		4
.L_276:
        /*058c*/ 	.word	index@(_ZN17fastertransformer20sum_length_dimensionIfEEvPfPKT_mmm)
        /*0590*/ 	.word	0x00000000


	//----- nvinfo : EIATTR_MIN_STACK_SIZE
	.align		4
.L_277:
        /*0594*/ 	.byte	0x04, 0x12
        /*0596*/ 	.short	(.L_279 - .L_278)
	.align		4
.L_278:
        /*0598*/ 	.word	index@(_ZN17fastertransformer20sum_length_dimensionI6__halfEEvPfPKT_mmm)
        /*059c*/ 	.word	0x00000000


	//----- nvinfo : EIATTR_MIN_STACK_SIZE
	.align		4
.L_279:
        /*05a0*/ 	.byte	0x04, 0x12
        /*05a2*/ 	.short	(.L_281 - .L_280)
	.align		4
.L_280:
        /*05a4*/ 	.word	index@(_ZN17fastertransformer16uncompact_cachesIfEEvPT_S2_PKS1_S4_PKimmmmmmm)
        /*05a8*/ 	.word	0x00000000


	//----- nvinfo : EIATTR_MIN_STACK_SIZE
	.align		4
.L_281:
        /*05ac*/ 	.byte	0x04, 0x12
        /*05ae*/ 	.short	(.L_283 - .L_282)
	.align		4
.L_282:
        /*05b0*/ 	.word	index@(_ZN17fastertransformer16uncompact_cachesI6__halfEEvPT_S3_PKS2_S5_PKimmmmmmm)
        /*05b4*/ 	.word	0x00000000


	//----- nvinfo : EIATTR_MIN_STACK_SIZE
	.align		4
.L_283:
        /*05b8*/ 	.byte	0x04, 0x12
        /*05ba*/ 	.short	(.L_285 - .L_284)
	.align		4
.L_284:
        /*05bc*/ 	.word	index@(_ZN17fastertransformer17uncompact_outputsIfEEvPT_PKS1_PKimm)
        /*05c0*/ 	.word	0x00000000


	//----- nvinfo : EIATTR_MIN_STACK_SIZE
	.align		4
.L_285:
        /*05c4*/ 	.byte	0x04, 0x12
        /*05c6*/ 	.short	(.L_287 - .L_286)
	.align		4
.L_286:
        /*05c8*/ 	.word	index@(_ZN17fastertransformer17uncompact_outputsI6__halfEEvPT_PKS2_PKimm)
        /*05cc*/ 	.word	0x00000000


	//----- nvinfo : EIATTR_MIN_STACK_SIZE
	.align		4
.L_287:
        /*05d0*/ 	.byte	0x04, 0x12
        /*05d2*/ 	.short	(.L_289 - .L_288)
	.align		4
.L_288:
        /*05d4*/ 	.word	index@(_ZN17fastertransformer14compact_inputsIfEEvPT_S2_PiPKS1_S5_PKiS7_mmm)
        /*05d8*/ 	.word	0x00000000


	//----- nvinfo : EIATTR_MIN_STACK_SIZE
	.align		4
.L_289:
        /*05dc*/ 	.byte	0x04, 0x12
        /*05de*/ 	.short	(.L_291 - .L_290)
	.align		4
.L_290:
        /*05e0*/ 	.word	index@(_ZN17fastertransformer14compact_inputsI6__halfEEvPT_S3_PiPKS2_S6_PKiS8_mmm)
        /*05e4*/ 	.word	0x00000000


	//----- nvinfo : EIATTR_MIN_STACK_SIZE
	.align		4
.L_291:
        /*05e8*/ 	.byte	0x04, 0x12
        /*05ea*/ 	.short	(.L_293 - .L_292)
	.align		4
.L_292:
        /*05ec*/ 	.word	index@(_ZN17fastertransformer28lookupHiddenStateOfLastTokenI6__halfEEvPT_PKS2_PKiiii)
        /*05f0*/ 	.word	0x00000000


	//----- nvinfo : EIATTR_MIN_STACK_SIZE
	.align		4
.L_293:
        /*05f4*/ 	.byte	0x04, 0x12
        /*05f6*/ 	.short	(.L_295 - .L_294)
	.align		4
.L_294:
        /*05f8*/ 	.word	index@(_ZN17fastertransformer28lookupHiddenStateOfLastTokenIfEEvPT_PKS1_PKiiii)
        /*05fc*/ 	.word	0x00000000


	//----- nvinfo : EIATTR_MIN_STACK_SIZE
	.align		4
.L_295:
        /*0600*/ 	.byte	0x04, 0x12
        /*0602*/ 	.short	(.L_297 - .L_296)
	.align		4
.L_296:
        /*0604*/ 	.word	index@(_ZN17fastertransformer31buildDecoderAttentionMaskKernelI6__halfLb1EEEvPT_PKiS5_ii)
        /*0608*/ 	.word	0x00000000


	//----- nvinfo : EIATTR_MIN_STACK_SIZE
	.align		4
.L_297:
        /*060c*/ 	.byte	0x04, 0x12
        /*060e*/ 	.short	(.L_299 - .L_298)
	.align		4
.L_298:
        /*0610*/ 	.word	index@(_ZN17fastertransformer31buildDecoderAttentionMaskKernelI6__halfLb0EEEvPT_PKiS5_ii)
        /*0614*/ 	.word	0x00000000


	//----- nvinfo : EIATTR_MIN_STACK_SIZE
	.align		4
.L_299:
        /*0618*/ 	.byte	0x04, 0x12
        /*061a*/ 	.short	(.L_301 - .L_300)
	.align		4
.L_300:
        /*061c*/ 	.word	index@(_ZN17fastertransformer31buildDecoderAttentionMaskKernelIfLb1EEEvPT_PKiS4_ii)
        /*0620*/ 	.word	0x00000000


	//----- nvinfo : EIATTR_MIN_STACK_SIZE
	.align		4
.L_301:
        /*0624*/ 	.byte	0x04, 0x12
        /*0626*/ 	.short	(.L_303 - .L_302)
	.align		4
.L_302:
        /*0628*/ 	.word	index@(_ZN17fastertransformer31buildDecoderAttentionMaskKernelIfLb0EEEvPT_PKiS4_ii)
        /*062c*/ 	.word	0x00000000


	//----- nvinfo : EIATTR_MIN_STACK_SIZE
	.align		4
.L_303:
        /*0630*/ 	.byte	0x04, 0x12
        /*0632*/ 	.short	(.L_305 - .L_304)
	.align		4
.L_304:
        /*0634*/ 	.word	index@(_ZN17fastertransformer15transposeAxis01IiEEvPT_S2_PKiii)
        /*0638*/ 	.word	0x00000000


	//----- nvinfo : EIATTR_MIN_STACK_SIZE
	.align		4
.L_305:
        /*063c*/ 	.byte	0x04, 0x12
        /*063e*/ 	.short	(.L_307 - .L_306)
	.align		4
.L_306:
        /*0640*/ 	.word	index@(_ZN17fastertransformer15transposeAxis01IiEEvPT_S2_iii)
        /*0644*/ 	.word	0x00000000


	//----- nvinfo : EIATTR_MIN_STACK_SIZE
	.align		4
.L_307:
        /*0648*/ 	.byte	0x04, 0x12
        /*064a*/ 	.short	(.L_309 - .L_308)
	.align		4
.L_308:
        /*064c*/ 	.word	index@(_ZN17fastertransformer15transposeAxis01I6__halfEEvPT_S3_iii)
        /*0650*/ 	.word	0x00000000


	//----- nvinfo : EIATTR_MIN_STACK_SIZE
	.align		4
.L_309:
        /*0654*/ 	.byte	0x04, 0x12
        /*0656*/ 	.short	(.L_311 - .L_310)
	.align		4
.L_310:
        /*0658*/ 	.word	index@(_ZN17fastertransformer15transposeAxis01IfEEvPT_S2_iii)
        /*065c*/ 	.word	0x00000000


	//----- nvinfo : EIATTR_MIN_STACK_SIZE
	.align		4
.L_311:
        /*0660*/ 	.byte	0x04, 0x12
        /*0662*/ 	.short	(.L_313 - .L_312)
	.align		4
.L_312:
        /*0664*/ 	.word	index@(_ZN17fastertransformer44inputIdsEmbeddingLookupPosEncodingSoftPromptI6__halfEEvNS_49inputIdsEmbeddingLookupPosEncodingSoftPromptParamIT_EE)
        /*0668*/ 	.word	0x00000000


	//----- nvinfo : EIATTR_MIN_STACK_SIZE
	.align		4
.L_313:
        /*066c*/ 	.byte	0x04, 0x12
        /*066e*/ 	.short	(.L_315 - .L_314)
	.align		4
.L_314:
        /*0670*/ 	.word	index@(_ZN17fastertransformer44inputIdsEmbeddingLookupPosEncodingSoftPromptIfEEvNS_49inputIdsEmbeddingLookupPosEncodingSoftPromptParamIT_EE)
        /*0674*/ 	.word	0x00000000


	//----- nvinfo : EIATTR_MIN_STACK_SIZE
	.align		4
.L_315:
        /*0678*/ 	.byte	0x04, 0x12
        /*067a*/ 	.short	(.L_317 - .L_316)
	.align		4
.L_316:
        /*067c*/ 	.word	index@(_ZN17fastertransformer42start_id_embedding_position_lookups_kernelI6__halfLb0ELi0EEEvPT_PiPKS2_S6_NS_18pPromptTuningParamIS2_EEPKiiiiil)
        /*0680*/ 	.word	0x00000000


	//----- nvinfo : EIATTR_MIN_STACK_SIZE
	.align		4
.L_317:
        /*0684*/ 	.byte	0x04, 0x12
        /*0686*/ 	.short	(.L_319 - .L_318)
	.align		4
.L_318:
        /*0688*/ 	.word	index@(_ZN17fastertransformer42start_id_embedding_position_lookups_kernelI6__halfLb0ELi1EEEvPT_PiPKS2_S6_NS_18pPromptTuningParamIS2_EEPKiiiiil)
        /*068c*/ 	.word	0x00000000


	//----- nvinfo : EIATTR_MIN_STACK_SIZE
	.align		4
.L_319:
        /*0690*/ 	.byte	0x04, 0x12
        /*0692*/ 	.short	(.L_321 - .L_320)
	.align		4
.L_320:
        /*0694*/ 	.word	index@(_ZN17fastertransformer42start_id_embedding_position_lookups_kernelI6__halfLb0ELi2EEEvPT_PiPKS2_S6_NS_18pPromptTuningParamIS2_EEPKiiiiil)
        /*0698*/ 	.word	0x00000000


	//----- nvinfo : EIATTR_MIN_STACK_SIZE
	.align		4
.L_321:
        /*069c*/ 	.byte	0x04, 0x12
        /*069e*/ 	.short	(.L_323 - .L_322)
	.align		4
.L_322:
        /*06a0*/ 	.word	index@(_ZN17fastertransformer42start_id_embedding_position_lookups_kernelI6__halfLb1ELi0EEEvPT_PiPKS2_S6_NS_18pPromptTuningParamIS2_EEPKiiiiil)
        /*06a4*/ 	.word	0x00000000


	//----- nvinfo : EIATTR_MIN_STACK_SIZE
	.align		4
.L_323:
        /*06a8*/ 	.byte	0x04, 0x12
        /*06aa*/ 	.short	(.L_325 - .L_324)
	.align		4
.L_324:
        /*06ac*/ 	.word	index@(_ZN17fastertransformer42start_id_embedding_position_lookups_kernelI6__halfLb1ELi1EEEvPT_PiPKS2_S6_NS_18pPromptTuningParamIS2_EEPKiiiiil)
        /*06b0*/ 	.word	0x00000000


	//----- nvinfo : EIATTR_MIN_STACK_SIZE
	.align		4
.L_325:
        /*06b4*/ 	.byte	0x04, 0x12
        /*06b6*/ 	.short	(.L_327 - .L_326)
	.align		4
.L_326:
        /*06b8*/ 	.word	index@(_ZN17fastertransformer42start_id_embedding_position_lookups_kernelI6__halfLb1ELi2EEEvPT_PiPKS2_S6_NS_18pPromptTuningParamIS2_EEPKiiiiil)
        /*06bc*/ 	.word	0x00000000


	//----- nvinfo : EIATTR_MIN_STACK_SIZE
	.align		4
.L_327:
        /*06c0*/ 	.byte	0x04, 0x12
        /*06c2*/ 	.short	(.L_329 - .L_328)
	.align		4
.L_328:
        /*06c4*/ 	.word	index@(_ZN17fastertransformer42start_id_embedding_position_lookups_kernelIfLb0ELi0EEEvPT_PiPKS1_S5_NS_18pPromptTuningParamIS1_EEPKiiiiil)
        /*06c8*/ 	.word	0x00000000


	//----- nvinfo : EIATTR_MIN_STACK_SIZE
	.align		4
.L_329:
        /*06cc*/ 	.byte	0x04, 0x12
        /*06ce*/ 	.short	(.L_331 - .L_330)
	.align		4
.L_330:
        /*06d0*/ 	.word	index@(_ZN17fastertransformer42start_id_embedding_position_lookups_kernelIfLb0ELi1EEEvPT_PiPKS1_S5_NS_18pPromptTuningParamIS1_EEPKiiiiil)
        /*06d4*/ 	.word	0x00000000


	//----- nvinfo : EIATTR_MIN_STACK_SIZE
	.align		4
.L_331:
        /*06d8*/ 	.byte	0x04, 0x12
        /*06da*/ 	.short	(.L_333 - .L_332)
	.align		4
.L_332:
        /*06dc*/ 	.word	index@(_ZN17fastertransformer42start_id_embedding_position_lookups_kernelIfLb0ELi2EEEvPT_PiPKS1_S5_NS_18pPromptTuningParamIS1_EEPKiiiiil)
        /*06e0*/ 	.word	0x00000000


	//----- nvinfo : EIATTR_MIN_STACK_SIZE
	.align		4
.L_333:
        /*06e4*/ 	.byte	0x04, 0x12
        /*06e6*/ 	.short	(.L_335 - .L_334)
	.align		4
.L_334:
        /*06e8*/ 	.word	index@(_ZN17fastertransformer42start_id_embedding_position_lookups_kernelIfLb1ELi0EEEvPT_PiPKS1_S5_NS_18pPromptTuningParamIS1_EEPKiiiiil)
        /*06ec*/ 	.word	0x00000000


	//----- nvinfo : EIATTR_MIN_STACK_SIZE
	.align		4
.L_335:
        /*06f0*/ 	.byte	0x04, 0x12
        /*06f2*/ 	.short	(.L_337 - .L_336)
	.align		4
.L_336:
        /*06f4*/ 	.word	index@(_ZN17fastertransformer42start_id_embedding_position_lookups_kernelIfLb1ELi1EEEvPT_PiPKS1_S5_NS_18pPromptTuningParamIS1_EEPKiiiiil)
        /*06f8*/ 	.word	0x00000000


	//----- nvinfo : EIATTR_MIN_STACK_SIZE
	.align		4
.L_337:
        /*06fc*/ 	.byte	0x04, 0x12
        /*06fe*/ 	.short	(.L_339 - .L_338)
	.align		4
.L_338:
        /*0700*/ 	.word	index@(_ZN17fastertransformer42start_id_embedding_position_lookups_kernelIfLb1ELi2EEEvPT_PiPKS1_S5_NS_18pPromptTuningParamIS1_EEPKiiiiil)
        /*0704*/ 	.word	0x00000000


	//----- nvinfo : EIATTR_MIN_STACK_SIZE
	.align		4
.L_339:
        /*0708*/ 	.byte	0x04, 0x12
        /*070a*/ 	.short	(.L_341 - .L_340)
	.align		4
.L_340:
        /*070c*/ 	.word	index@(_ZN17fastertransformer19mask_padding_tokensILb0EEEvPbPKiS3_mmmm)
        /*0710*/ 	.word	0x00000000


	//----- nvinfo : EIATTR_MIN_STACK_SIZE
	.align		4
.L_341:
        /*0714*/ 	.byte	0x04, 0x12
        /*0716*/ 	.short	(.L_343 - .L_342)
	.align		4
.L_342:
        /*0718*/ 	.word	index@(_ZN17fastertransformer19mask_padding_tokensILb1EEEvPbPKiS3_mmmm)
        /*071c*/ 	.word	0x00000000


	//----- nvinfo : EIATTR_MIN_STACK_SIZE
	.align		4
.L_343:
        /*0720*/ 	.byte	0x04, 0x12
        /*0722*/ 	.short	(.L_345 - .L_344)
	.align		4
.L_344:
        /*0724*/ 	.word	index@(_ZN17fastertransformer20update_padding_countILb0EEEvPiPKiS3_mmmm)
        /*0728*/ 	.word	0x00000000


	//----- nvinfo : EIATTR_MIN_STACK_SIZE
	.align		4
.L_345:
        /*072c*/ 	.byte	0x04, 0x12
        /*072e*/ 	.short	(.L_347 - .L_346)
	.align		4
.L_346:
        /*0730*/ 	.word	index@(_ZN17fastertransformer20update_padding_countILb1EEEvPiPKiS3_mmmm)
        /*0734*/ 	.word	0x00000000


	//----- nvinfo : EIATTR_MIN_STACK_SIZE
	.align		4
.L_347:
        /*0738*/ 	.byte	0x04, 0x12
        /*073a*/ 	.short	(.L_349 - .L_348)
	.align		4
.L_348:
        /*073c*/ 	.word	index@(_ZN17fastertransformer17find_context_dupsILi256EEEvPiPKimm)
        /*0740*/ 	.word	0x00000000


	//----- nvinfo : EIATTR_MIN_STACK_SIZE
	.align		4
.L_349:
        /*0744*/ 	.byte	0x04, 0x12
        /*0746*/ 	.short	(.L_351 - .L_350)
	.align		4
.L_350:
        /*0748*/ 	.word	index@(_ZN17fastertransformer17find_context_dupsILi128EEEvPiPKimm)
        /*074c*/ 	.word	0x00000000


	//----- nvinfo : EIATTR_MIN_STACK_SIZE
	.align		4
.L_351:
        /*0750*/ 	.byte	0x04, 0x12
        /*0752*/ 	.short	(.L_353 - .L_352)
	.align		4
.L_352:
        /*0754*/ 	.word	index@(_ZN17fastertransformer20init_shared_contextsEPim)
        /*0758*/ 	.word	0x00000000


	//----- nvinfo : EIATTR_MIN_STACK_SIZE
	.align		4
.L_353:
        /*075c*/ 	.byte	0x04, 0x12
        /*075e*/ 	.short	(.L_355 - .L_354)
	.align		4
.L_354:
        /*0760*/ 	.word	index@(_ZN17fastertransformer21generate_dups_indicesEPiS0_S0_PKimmm)
        /*0764*/ 	.word	0x00000000


	//----- nvinfo : EIATTR_MIN_STACK_SIZE
	.align		4
.L_355:
        /*0768*/ 	.byte	0x04, 0x12
        /*076a*/ 	.short	(.L_357 - .L_356)
	.align		4
.L_356:
        /*076c*/ 	.word	index@(_ZN17fastertransformer19tileGptPromptInputsILb0EEEvPiS1_S1_PKiS3_S3_i)
        /*0770*/ 	.word	0x00000000


	//----- nvinfo : EIATTR_MIN_STACK_SIZE
	.align		4
.L_357:
        /*0774*/ 	.byte	0x04, 0x12
        /*0776*/ 	.short	(.L_359 - .L_358)
	.align		4
.L_358:
        /*0778*/ 	.word	index@(_ZN17fastertransformer19tileGptPromptInputsILb1EEEvPiS1_S1_PKiS3_S3_i)
        /*077c*/ 	.word	0x00000000


	//----- nvinfo : EIATTR_MIN_STACK_SIZE
	.align		4
.L_359:
        /*0780*/ 	.byte	0x04, 0x12
        /*0782*/ 	.short	(.L_361 - .L_360)
	.align		4
.L_360:
        /*0784*/ 	.word	index@(_ZN3cub17CUB_300001_SM_8006detail11EmptyKernelIvEEvv)
        /*0788*/ 	.word	0x00000000
.L_361:


//--------------------- .nv.info._ZN17fastertransformer20sum_length_dimensionIfEEvPfPKT_mmm --------------------------
	.section	.nv.info._ZN17fastertransformer20sum_length_dimensionIfEEvPfPKT_mmm,"",@"SHT_CUDA_INFO"
	.sectionflags	@""
	.align	4


	//----- nvinfo : EIATTR_CUDA_API_VERSION
	.align		4
        /*0000*/ 	.byte	0x04, 0x37
        /*0002*/ 	.short	(.L_363 - .L_362)
.L_362:
        /*0004*/ 	.word	0x00000082


	//----- nvinfo : EIATTR_SW2861232_WAR
	.align		4
.L_363:
        /*0008*/ 	.byte	0x01, 0x35
	.zero		2


	//----- nvinfo : EIATTR_PARAM_CBANK
	.align		4
        /*000c*/ 	.byte	0x04, 0x0a
        /*000e*/ 	.short	(.L_365 - .L_364)
	.align		4
.L_364:
        /*0010*/ 	.word	index@(.nv.constant0._ZN17fastertransformer20sum_length_dimensionIfEEvPfPKT_mmm)
        /*0014*/ 	.short	0x0160
        /*0016*/ 	.short	0x0028


	//----- nvinfo : EIATTR_CBANK_PARAM_SIZE
	.align		4
.L_365:
        /*0018*/ 	.byte	0x03, 0x19
        /*001a*/ 	.short	0x0028


	//----- nvinfo : EIATTR_KPARAM_INFO
	.align		4
        /*001c*/ 	.byte	0x04, 0x17
        /*001e*/ 	.short	(.L_367 - .L_366)
.L_366:
        /*0020*/ 	.word	0x00000000
        /*0024*/ 	.short	0x0004
        /*0026*/ 	.short	0x0020
        /*0028*/ 	.byte	0x00, 0xf0, 0x21, 0x00


	//----- nvinfo : EIATTR_KPARAM_INFO
	.align		4
.L_367:
        /*002c*/ 	.byte	0x04, 0x17
        /*002e*/ 	.short	(.L_369 - .L_368)
.L_368:
        /*0030*/ 	.word	0x00000000
        /*0034*/ 	.short	0x0003
        /*0036*/ 	.short	0x0018
        /*0038*/ 	.byte	0x00, 0xf0, 0x21, 0x00


	//----- nvinfo : EIATTR_KPARAM_INFO
	.align		4
.L_369:
        /*003c*/ 	.byte	0x04, 0x17
        /*003e*/ 	.short	(.L_371 - .L_370)
.L_370:
        /*0040*/ 	.word	0x00000000
        /*0044*/ 	.short	0x0002
        /*0046*/ 	.short	0x0010
        /*0048*/ 	.byte	0x00, 0xf0, 0x21, 0x00


	//----- nvinfo : EIATTR_KPARAM_INFO
	.align		4
.L_371:
        /*004c*/ 	.byte	0x04, 0x17
        /*004e*/ 	.short	(.L_373 - .L_372)
.L_372:
        /*0050*/ 	.word	0x00000000
        /*0054*/ 	.short	0x0001
        /*0056*/ 	.short	0x0008
        /*0058*/ 	.byte	0x00, 0xf0, 0x21, 0x00


	//----- nvinfo : EIATTR_KPARAM_INFO
	.align		4
.L_373:
        /*005c*/ 	.byte	0x04, 0x17
        /*005e*/ 	.short	(.L_375 - .L_374)
.L_374:
        /*0060*/ 	.word	0x00000000
        /*0064*/ 	.short	0x0000
        /*0066*/ 	.short	0x0000
        /*0068*/ 	.byte	0x00, 0xf0, 0x21, 0x00


	//----- nvinfo : EIATTR_MAXREG_COUNT
	.align		4
.L_375:
        /*006c*/ 	.byte	0x03, 0x1b
        /*006e*/ 	.short	0x00ff


	//----- nvinfo : EIATTR_MERCURY_ISA_VERSION
	.align		4
        /*0070*/ 	.byte	0x03, 0x5f
        /*0072*/ 	.short	0x0000


	//----- nvinfo : EIATTR_EXIT_INSTR_OFFSETS
	.align		4
        /*0074*/ 	.byte	0x04, 0x1c
        /*0076*/ 	.short	(.L_377 - .L_376)


	//   ....[0]....
.L_376:
        /*0078*/ 	.word	0x00000050


	//   ....[1]....
        /*007c*/ 	.word	0x00000fd0


	//   ....[2]....
        /*0080*/ 	.word	0x000010c0


	//----- nvinfo : EIATTR_CRS_STACK_SIZE
	.align		4
.L_377:
        /*0084*/ 	.byte	0x04, 0x1e
        /*0086*/ 	.short	(.L_379 - .L_378)
.L_378:
        /*0088*/ 	.word	0x00000000
.L_379:


//--------------------- .nv.info._ZN17fastertransformer20sum_length_dimensionI6__halfEEvPfPKT_mmm --------------------------
	.section	.nv.info._ZN17fastertransformer20sum_length_dimensionI6__halfEEvPfPKT_mmm,"",@"SHT_CUDA_INFO"
	.sectionflags	@""
	.align	4


	//----- nvinfo : EIATTR_CUDA_API_VERSION
	.align		4
        /*0000*/ 	.byte	0x04, 0x37
        /*0002*/ 	.short	(.L_381 - .L_380)
.L_380:
        /*0004*/ 	.word	0x00000082


	//----- nvinfo : EIATTR_SW2861232_WAR
	.align		4
.L_381:
        /*0008*/ 	.byte	0x01, 0x35
	.zero		2


	//----- nvinfo : EIATTR_PARAM_CBANK
	.align		4
        /*000c*/ 	.byte	0x04, 0x0a
        /*000e*/ 	.short	(.L_383 - .L_382)
	.align		4
.L_382:
        /*0010*/ 	.word	index@(.nv.constant0._ZN17fastertransformer20sum_length_dimensionI6__halfEEvPfPKT_mmm)
        /*0014*/ 	.short	0x0160
        /*0016*/ 	.short	0x0028


	//----- nvinfo : EIATTR_CBANK_PARAM_SIZE
	.align		4
.L_383:
        /*0018*/ 	.byte	0x03, 0x19
        /*001a*/ 	.short	0x0028


	//----- nvinfo : EIATTR_KPARAM_INFO
	.align		4
        /*001c*/ 	.byte	0x04, 0x17
        /*001e*/ 	.short	(.L_385 - .L_384)
.L_384:
        /*0020*/ 	.word	0x00000000
        /*0024*/ 	.short	0x0004
        /*0026*/ 	.short	0x0020
        /*0028*/ 	.byte	0x00, 0xf0, 0x21, 0x00


	//----- nvinfo : EIATTR_KPARAM_INFO
	.align		4
.L_385:
        /*002c*/ 	.byte	0x04, 0x17
        /*002e*/ 	.short	(.L_387 - .L_386)
.L_386:
        /*0030*/ 	.word	0x00000000
        /*0034*/ 	.short	0x0003
        /*0036*/ 	.short	0x0018
        /*0038*/ 	.byte	0x00, 0xf0, 0x21, 0x00


	//----- nvinfo : EIATTR_KPARAM_INFO
	.align		4
.L_387:
        /*003c*/ 	.byte	0x04, 0x17
        /*003e*/ 	.short	(.L_389 - .L_388)
.L_388:
        /*0040*/ 	.word	0x00000000
        /*0044*/ 	.short	0x0002
        /*0046*/ 	.short	0x0010
        /*0048*/ 	.byte	0x00, 0xf0, 0x21, 0x00


	//----- nvinfo : EIATTR_KPARAM_INFO
	.align		4
.L_389:
        /*004c*/ 	.byte	0x04, 0x17
        /*004e*/ 	.short	(.L_391 - .L_390)
.L_390:
        /*0050*/ 	.word	0x00000000
        /*0054*/ 	.short	0x0001
        /*0056*/ 	.short	0x0008
        /*0058*/ 	.byte	0x00, 0xf0, 0x21, 0x00


	//----- nvinfo : EIATTR_KPARAM_INFO
	.align		4
.L_391:
        /*005c*/ 	.byte	0x04, 0x17
        /*005e*/ 	.short	(.L_393 - .L_392)
.L_392:
        /*0060*/ 	.word	0x00000000
        /*0064*/ 	.short	0x0000
        /*0066*/ 	.short	0x0000
        /*0068*/ 	.byte	0x00, 0xf0, 0x21, 0x00


	//----- nvinfo : EIATTR_MAXREG_COUNT
	.align		4
.L_393:
        /*006c*/ 	.byte	0x03, 0x1b
        /*006e*/ 	.short	0x00ff


	//----- nvinfo : EIATTR_MERCURY_ISA_VERSION
	.align		4
        /*0070*/ 	.byte	0x03, 0x5f
        /*0072*/ 	.short	0x0000


	//----- nvinfo : EIATTR_EXIT_INSTR_OFFSETS
	.align		4
        /*0074*/ 	.byte	0x04, 0x1c
        /*0076*/ 	.short	(.L_395 - .L_394)


	//   ....[0]....
.L_394:
        /*0078*/ 	.word	0x00000050


	//   ....[1]....
        /*007c*/ 	.word	0x000011f0


	//   ....[2]....
        /*0080*/ 	.word	0x000012e0


	//----- nvinfo : EIATTR_CRS_STACK_SIZE
	.align		4
.L_395:
        /*0084*/ 	.byte	0x04, 0x1e
        /*0086*/ 	.short	(.L_397 - .L_396)
.L_396:
        /*0088*/ 	.word	0x00000000
.L_397:


//--------------------- .nv.info._ZN17fastertransformer16uncompact_cachesIfEEvPT_S2_PKS1_S4_PKimmmmmmm --------------------------
	.section	.nv.info._ZN17fastertransformer16uncompact_cachesIfEEvPT_S2_PKS1_S4_PKimmmmmmm,"",@"SHT_CUDA_INFO"
	.sectionflags	@""
	.align	4


	//----- nvinfo : EIATTR_CUDA_API_VERSION
	.align		4
        /*0000*/ 	.byte	0x04, 0x37
        /*0002*/ 	.short	(.L_399 - .L_398)
.L_398:
        /*0004*/ 	.word	0x00000082


	//----- nvinfo : EIATTR_SW2861232_WAR
	.align		4
.L_399:
        /*0008*/ 	.byte	0x01, 0x35
	.zero		2


	//----- nvinfo : EIATTR_PARAM_CBANK
	.align		4
        /*000c*/ 	.byte	0x04, 0x0a
        /*000e*/ 	.short	(.L_401 - .L_400)
	.align		4
.L_400:
        /*0010*/ 	.word	index@(.nv.constant0._ZN17fastertransformer16uncompact_cachesIfEEvPT_S2_PKS1_S4_PKimmmmmmm)
        /*0014*/ 	.short	0x0160
        /*0016*/ 	.short	0x0060


	//----- nvinfo : EIATTR_CBANK_PARAM_SIZE
	.align		4
.L_401:
        /*0018*/ 	.byte	0x03, 0x19
        /*001a*/ 	.short	0x0060


	//----- nvinfo : EIATTR_KPARAM_INFO
	.align		4
        /*001c*/ 	.byte	0x04, 0x17
        /*001e*/ 	.short	(.L_403 - .L_402)
.L_402:
        /*0020*/ 	.word	0x00000000
        /*0024*/ 	.short	0x000b
        /*0026*/ 	.short	0x0058
        /*0028*/ 	.byte	0x00, 0xf0, 0x21, 0x00


	//----- nvinfo : EIATTR_KPARAM_INFO
	.align		4
.L_403:
        /*002c*/ 	.byte	0x04, 0x17
        /*002e*/ 	.short	(.L_405 - .L_404)
.L_404:
        /*0030*/ 	.word	0x00000000
        /*0034*/ 	.short	0x000a
        /*0036*/ 	.short	0x0050
        /*0038*/ 	.byte	0x00, 0xf0, 0x21, 0x00


	//----- nvinfo : EIATTR_KPARAM_INFO
	.align		4
.L_405:
        /*003c*/ 	.byte	0x04, 0x17
        /*003e*/ 	.short	(.L_407 - .L_406)
.L_406:
        /*0040*/ 	.word	0x00000000
        /*0044*/ 	.short	0x0009
        /*0046*/ 	.short	0x0048
        /*0048*/ 	.byte	0x00, 0xf0, 0x21, 0x00


	//----- nvinfo : EIATTR_KPARAM_INFO
	.align		4
.L_407:
        /*004c*/ 	.byte	0x04, 0x17
        /*004e*/ 	.short	(.L_409 - .L_408)
.L_408:
        /*0050*/ 	.word	0x00000000
        /*0054*/ 	.short	0x0008
        /*0056*/ 	.short	0x0040
        /*0058*/ 	.byte	0x00, 0xf0, 0x21, 0x00


	//----- nvinfo : EIATTR_KPARAM_INFO
	.align		4
.L_409:
        /*005c*/ 	.byte	0x04, 0x17
        /*005e*/ 	.short	(.L_411 - .L_410)
.L_410:
        /*0060*/ 	.word	0x00000000
        /*0064*/ 	.short	0x0007
        /*0066*/ 	.short	0x0038
        /*0068*/ 	.byte	0x00, 0xf0, 0x21, 0x00


	//----- nvinfo : EIATTR_KPARAM_INFO
	.align		4
.L_411:
        /*006c*/ 	.byte	0x04, 0x17
        /*006e*/ 	.short	(.L_413 - .L_412)
.L_412:
        /*0070*/ 	.word	0x00000000
        /*0074*/ 	.short	0x0006
        /*0076*/ 	.short	0x0030
        /*0078*/ 	.byte	0x00, 0xf0, 0x21, 0x00


	//----- nvinfo : EIATTR_KPARAM_INFO
	.align		4
.L_413:
        /*007c*/ 	.byte	0x04, 0x17
        /*007e*/ 	.short	(.L_415 - .L_414)
.L_414:
        /*0080*/ 	.word	0x00000000
        /*0084*/ 	.short	0x0005
        /*0086*/ 	.short	0x0028
        /*0088*/ 	.byte	0x00, 0xf0, 0x21, 0x00


	//----- nvinfo : EIATTR_KPARAM_INFO
	.align		4
.L_415:
        /*008c*/ 	.byte	0x04, 0x17
        /*008e*/ 	.short	(.L_417 - .L_416)
.L_416:
        /*0090*/ 	.word	0x00000000
        /*0094*/ 	.short	0x0004
        /*0096*/ 	.short	0x0020
        /*0098*/ 	.byte	0x00, 0xf0, 0x21, 0x00


	//----- nvinfo : EIATTR_KPARAM_INFO
	.align		4
.L_417:
        /*009c*/ 	.byte	0x04, 0x17
        /*009e*/ 	.short	(.L_419 - .L_418)
.L_418:
        /*00a0*/ 	.word	0x00000000
        /*00a4*/ 	.short	0x0003
        /*00a6*/ 	.short	0x0018
        /*00a8*/ 	.byte	0x00, 0xf0, 0x21, 0x00


	//----- nvinfo : EIATTR_KPARAM_INFO
	.align		4
.L_419:
        /*00ac*/ 	.byte	0x04, 0x17
        /*00ae*/ 	.short	(.L_421 - .L_420)
.L_420:
        /*00b0*/ 	.word	0x00000000
        /*00b4*/ 	.short	0x0002
        /*00b6*/ 	.short	0x0010
        /*00b8*/ 	.byte	0x00, 0xf0, 0x21, 0x00


	//----- nvinfo : EIATTR_KPARAM_INFO
	.align		4
.L_421:
        /*00bc*/ 	.byte	0x04, 0x17
        /*00be*/ 	.short	(.L_423 - .L_422)
.L_422:
        /*00c0*/ 	.word	0x00000000
        /*00c4*/ 	.short	0x0001
        /*00c6*/ 	.short	0x0008
        /*00c8*/ 	.byte	0x00, 0xf0, 0x21, 0x00


	//----- nvinfo : EIATTR_KPARAM_INFO
	.align		4
.L_423:
        /*00cc*/ 	.byte	0x04, 0x17
        /*00ce*/ 	.short	(.L_425 - .L_424)
.L_424:
        /*00d0*/ 	.word	0x00000000
        /*00d4*/ 	.short	0x0000
        /*00d6*/ 	.short	0x0000
        /*00d8*/ 	.byte	0x00, 0xf0, 0x21, 0x00


	//----- nvinfo : EIATTR_MAXREG_COUNT
	.align		4
.L_425:
        /*00dc*/ 	.byte	0x03, 0x1b
        /*00de*/ 	.short	0x00ff


	//----- nvinfo : EIATTR_MERCURY_ISA_VERSION
	.align		4
        /*00e0*/ 	.byte	0x03, 0x5f
        /*00e2*/ 	.short	0x0000


	//----- nvinfo : EIATTR_EXIT_INSTR_OFFSETS
	.align		4
        /*00e4*/ 	.byte	0x04, 0x1c
        /*00e6*/ 	.short	(.L_427 - .L_426)


	//   ....[0]....
.L_426:
        /*00e8*/ 	.word	0x000000d0


	//   ....[1]....
        /*00ec*/ 	.word	0x000010d0


	//----- nvinfo : EIATTR_CRS_STACK_SIZE
	.align		4
.L_427:
        /*00f0*/ 	.byte	0x04, 0x1e
        /*00f2*/ 	.short	(.L_429 - .L_428)
.L_428:
        /*00f4*/ 	.word	0x00000000
.L_429:


//--------------------- .nv.info._ZN17fastertransformer16uncompact_cachesI6__halfEEvPT_S3_PKS2_S5_PKimmmmmmm --------------------------
	.section	.nv.info._ZN17fastertransformer16uncompact_cachesI6__halfEEvPT_S3_PKS2_S5_PKimmmmmmm,"",@"SHT_CUDA_INFO"
	.sectionflags	@""
	.align	4


	//----- nvinfo : EIATTR_CUDA_API_VERSION
	.align		4
        /*0000*/ 	.byte	0x04, 0x37
        /*0002*/ 	.short	(.L_431 - .L_430)
.L_430:
        /*0004*/ 	.word	0x00000082


	//----- nvinfo : EIATTR_SW2861232_WAR
	.align		4
.L_431:
        /*0008*/ 	.byte	0x01, 0x35
	.zero		2


	//----- nvinfo : EIATTR_PARAM_CBANK
	.align		4
        /*000c*/ 	.byte	0x04, 0x0a
        /*000e*/ 	.short	(.L_433 - .L_432)
	.align		4
.L_432:
        /*0010*/ 	.word	index@(.nv.constant0._ZN17fastertransformer16uncompact_cachesI6__halfEEvPT_S3_PKS2_S5_PKimmmmmmm)
        /*0014*/ 	.short	0x0160
        /*0016*/ 	.short	0x0060


	//----- nvinfo : EIATTR_CBANK_PARAM_SIZE
	.align		4
.L_433:
        /*0018*/ 	.byte	0x03, 0x19
        /*001a*/ 	.short	0x0060


	//----- nvinfo : EIATTR_KPARAM_INFO
	.align		4
        /*001c*/ 	.byte	0x04, 0x17
        /*001e*/ 	.short	(.L_435 - .L_434)
.L_434:
        /*0020*/ 	.word	0x00000000
        /*0024*/ 	.short	0x000b
        /*0026*/ 	.short	0x0058
        /*0028*/ 	.byte	0x00, 0xf0, 0x21, 0x00


	//----- nvinfo : EIATTR_KPARAM_INFO
	.align		4
.L_435:
        /*002c*/ 	.byte	0x04, 0x17
        /*002e*/ 	.short	(.L_437 - .L_436)
.L_436:
        /*0030*/ 	.word	0x00000000
        /*0034*/ 	.short	0x000a
        /*0036*/ 	.short	0x0050
        /*0038*/ 	.byte	0x00, 0xf0, 0x21, 0x00


	//----- nvinfo : EIATTR_KPARAM_INFO
	.align		4
.L_437:
        /*003c*/ 	.byte	0x04, 0x17
        /*003e*/ 	.short	(.L_439 - .L_438)
.L_438:
        /*0040*/ 	.word	0x00000000
        /*0044*/ 	.short	0x0009
        /*0046*/ 	.short	0x0048
        /*0048*/ 	.byte	0x00, 0xf0, 0x21, 0x00


	//----- nvinfo : EIATTR_KPARAM_INFO
	.align		4
.L_439:
        /*004c*/ 	.byte	0x04, 0x17
        /*004e*/ 	.short	(.L_441 - .L_440)
.L_440:
        /*0050*/ 	.word	0x00000000
        /*0054*/ 	.short	0x0008
        /*0056*/ 	.short	0x0040
        /*0058*/ 	.byte	0x00, 0xf0, 0x21, 0x00


	//----- nvinfo : EIATTR_KPARAM_INFO
	.align		4
.L_441:
        /*005c*/ 	.byte	0x04, 0x17
        /*005e*/ 	.short	(.L_443 - .L_442)
.L_442:
        /*0060*/ 	.word	0x00000000
        /*0064*/ 	.short	0x0007
        /*0066*/ 	.short	0x0038
        /*0068*/ 	.byte	0x00, 0xf0, 0x21, 0x00


	//----- nvinfo : EIATTR_KPARAM_INFO
	.align		4
.L_443:
        /*006c*/ 	.byte	0x04, 0x17
        /*006e*/ 	.short	(.L_445 - .L_444)
.L_444:
        /*0070*/ 	.word	0x00000000
        /*0074*/ 	.short	0x0006
        /*0076*/ 	.short	0x0030
        /*0078*/ 	.byte	0x00, 0xf0, 0x21, 0x00


	//----- nvinfo : EIATTR_KPARAM_INFO
	.align		4
.L_445:
        /*007c*/ 	.byte	0x04, 0x17
        /*007e*/ 	.short	(.L_447 - .L_446)
.L_446:
        /*0080*/ 	.word	0x00000000
        /*0084*/ 	.short	0x0005
        /*0086*/ 	.short	0x0028
        /*0088*/ 	.byte	0x00, 0xf0, 0x21, 0x00


	//----- nvinfo : EIATTR_KPARAM_INFO
	.align		4
.L_447:
        /*008c*/ 	.byte	0x04, 0x17
        /*008e*/ 	.short	(.L_449 - .L_448)
.L_448:
        /*0090*/ 	.word	0x00000000
        /*0094*/ 	.short	0x0004
        /*0096*/ 	.short	0x0020
        /*0098*/ 	.byte	0x00, 0xf0, 0x21, 0x00


	//----- nvinfo : EIATTR_KPARAM_INFO
	.align		4
.L_449:
        /*009c*/ 	.byte	0x04, 0x17
        /*009e*/ 	.short	(.L_451 - .L_450)
.L_450:
        /*00a0*/ 	.word	0x00000000
        /*00a4*/ 	.short	0x0003
        /*00a6*/ 	.short	0x0018
        /*00a8*/ 	.byte	0x00, 0xf0, 0x21, 0x00


	//----- nvinfo : EIATTR_KPARAM_INFO
	.align		4
.L_451:
        /*00ac*/ 	.byte	0x04, 0x17
        /*00ae*/ 	.short	(.L_453 - .L_452)
.L_452:
        /*00b0*/ 	.word	0x00000000
        /*00b4*/ 	.short	0x0002
        /*00b6*/ 	.short	0x0010
        /*00b8*/ 	.byte	0x00, 0xf0, 0x21, 0x00


	//----- nvinfo : EIATTR_KPARAM_INFO
	.align		4
.L_453:
        /*00bc*/ 	.byte	0x04, 0x17
        /*00be*/ 	.short	(.L_455 - .L_454)
.L_454:
        /*00c0*/ 	.word	0x00000000
        /*00c4*/ 	.short	0x0001
        /*00c6*/ 	.short	0x0008
        /*00c8*/ 	.byte	0x00, 0xf0, 0x21, 0x00


	//----- nvinfo : EIATTR_KPARAM_INFO
	.align		4
.L_455:
        /*00cc*/ 	.byte	0x04, 0x17
        /*00ce*/ 	.short	(.L_457 - .L_456)
.L_456:
        /*00d0*/ 	.word	0x00000000
        /*00d4*/ 	.short	0x0000
        /*00d6*/ 	.short	0x0000
        /*00d8*/ 	.byte	0x00, 0xf0, 0x21, 0x00


	//----- nvinfo : EIATTR_MAXREG_COUNT
	.align		4
.L_457:
        /*00dc*/ 	.byte	0x03, 0x1b
        /*00de*/ 	.short	0x00ff


	//----- nvinfo : EIATTR_MERCURY_ISA_VERSION
	.align		4
        /*00e0*/ 	.byte	0x03, 0x5f
        /*00e2*/ 	.short	0x0000


	//----- nvinfo : EIATTR_EXIT_INSTR_OFFSETS
	.align		4
        /*00e4*/ 	.byte	0x04, 0x1c
        /*00e6*/ 	.short	(.L_459 - .L_458)


	//   ....[0]....
.L_458:
        /*00e8*/ 	.word	0x000000d0


	//   ....[1]....
        /*00ec*/ 	.word	0x000010d0


	//----- nvinfo : EIATTR_CRS_STACK_SIZE
	.align		4
.L_459:
        /*00f0*/ 	.byte	0x04, 0x1e
        /*00f2*/ 	.short	(.L_461 - .L_460)
.L_460:
        /*00f4*/ 	.word	0x00000000
.L_461:


//--------------------- .nv.info._ZN17fastertransformer17uncompact_outputsIfEEvPT_PKS1_PKimm --------------------------
	.section	.nv.info._ZN17fastertransformer17uncompact_outputsIfEEvPT_PKS1_PKimm,"",@"SHT_CUDA_INFO"
	.sectionflags	@""
	.align	4


	//----- nvinfo : EIATTR_CUDA_API_VERSION
	.align		4
        /*0000*/ 	.byte	0x04, 0x37
        /*0002*/ 	.short	(.L_463 - .L_462)
.L_462:
        /*0004*/ 	.word	0x00000082


	//----- nvinfo : EIATTR_SW2861232_WAR
	.align		4
.L_463:
        /*0008*/ 	.byte	0x01, 0x35
	.zero		2


	//----- nvinfo : EIATTR_PARAM_CBANK
	.align		4
        /*000c*/ 	.byte	0x04, 0x0a
        /*000e*/ 	.short	(.L_465 - .L_464)
	.align		4
.L_464:
        /*0010*/ 	.word	index@(.nv.constant0._ZN17fastertransformer17uncompact_outputsIfEEvPT_PKS1_PKimm)
        /*0014*/ 	.short	0x0160
        /*0016*/ 	.short	0x0028


	//----- nvinfo : EIATTR_CBANK_PARAM_SIZE
	.align		4
.L_465:
        /*0018*/ 	.byte	0x03, 0x19
        /*001a*/ 	.short	0x0028


	//----- nvinfo : EIATTR_KPARAM_INFO
	.align		4
        /*001c*/ 	.byte	0x04, 0x17
        /*001e*/ 	.short	(.L_467 - .L_466)
.L_466:
        /*0020*/ 	.word	0x00000000
        /*0024*/ 	.short	0x0004
        /*0026*/ 	.short	0x0020
        /*0028*/ 	.byte	0x00, 0xf0, 0x21, 0x00


	//----- nvinfo : EIATTR_KPARAM_INFO
	.align		4
.L_467:
        /*002c*/ 	.byte	0x04, 0x17
        /*002e*/ 	.short	(.L_469 - .L_468)
.L_468:
        /*0030*/ 	.word	0x00000000
        /*0034*/ 	.short	0x0003
        /*0036*/ 	.short	0x0018
        /*0038*/ 	.byte	0x00, 0xf0, 0x21, 0x00


	//----- nvinfo : EIATTR_KPARAM_INFO
	.align		4
.L_469:
        /*003c*/ 	.byte	0x04, 0x17
        /*003e*/ 	.short	(.L_471 - .L_470)
.L_470:
        /*0040*/ 	.word	0x00000000
        /*0044*/ 	.short	0x0002
        /*0046*/ 	.short	0x0010
        /*0048*/ 	.byte	0x00, 0xf0, 0x21, 0x00


	//----- nvinfo : EIATTR_KPARAM_INFO
	.align		4
.L_471:
        /*004c*/ 	.byte	0x04, 0x17
        /*004e*/ 	.short	(.L_473 - .L_472)
.L_472:
        /*0050*/ 	.word	0x00000000
        /*0054*/ 	.short	0x0001
        /*0056*/ 	.short	0x0008
        /*0058*/ 	.byte	0x00, 0xf0, 0x21, 0x00


	//----- nvinfo : EIATTR_KPARAM_INFO
	.align		4
.L_473:
        /*005c*/ 	.byte	0x04, 0x17
        /*005e*/ 	.short	(.L_475 - .L_474)
.L_474:
        /*0060*/ 	.word	0x00000000
        /*0064*/ 	.short	0x0000
        /*0066*/ 	.short	0x0000
        /*0068*/ 	.byte	0x00, 0xf0, 0x21, 0x00


	//----- nvinfo : EIATTR_MAXREG_COUNT
	.align		4
.L_475:
        /*006c*/ 	.byte	0x03, 0x1b
        /*006e*/ 	.short	0x00ff


	//----- nvinfo : EIATTR_MERCURY_ISA_VERSION
	.align		4
        /*0070*/ 	.byte	0x03, 0x5f
        /*0072*/ 	.short	0x0000


	//----- nvinfo : EIATTR_EXIT_INSTR_OFFSETS
	.align		4
        /*0074*/ 	.byte	0x04, 0x1c
        /*0076*/ 	.short	(.L_477 - .L_476)


	//   ....[0]....
.L_476:
        /*0078*/ 	.word	0x000000e0


	//   ....[1]....
        /*007c*/ 	.word	0x000003f0


	//----- nvinfo : EIATTR_CRS_STACK_SIZE
	.align		4
.L_477:
        /*0080*/ 	.byte	0x04, 0x1e
        /*0082*/ 	.short	(.L_479 - .L_478)
.L_478:
        /*0084*/ 	.word	0x00000000
.L_479:


//--------------------- .nv.info._ZN17fastertransformer17uncompact_outputsI6__halfEEvPT_PKS2_PKimm --------------------------
	.section	.nv.info._ZN17fastertransformer17uncompact_outputsI6__halfEEvPT_PKS2_PKimm,"",@"SHT_CUDA_INFO"
	.sectionflags	@""
	.align	4


	//----- nvinfo : EIATTR_CUDA_API_VERSION
	.align		4
        /*0000*/ 	.byte	0x04, 0x37
        /*0002*/ 	.short	(.L_481 - .L_480)
.L_480:
        /*0004*/ 	.word	0x00000082


	//----- nvinfo : EIATTR_SW2861232_WAR
	.align		4
.L_481:
        /*0008*/ 	.byte	0x01, 0x35
	.zero		2


	//----- nvinfo : EIATTR_PARAM_CBANK
	.align		4
        /*000c*/ 	.byte	0x04, 0x0a
        /*000e*/ 	.short	(.L_483 - .L_482)
	.align		4
.L_482:
        /*0010*/ 	.word	index@(.nv.constant0._ZN17fastertransformer17uncompact_outputsI6__halfEEvPT_PKS2_PKimm)
        /*0014*/ 	.short	0x0160
        /*0016*/ 	.short	0x0028


	//----- nvinfo : EIATTR_CBANK_PARAM_SIZE
	.align		4
.L_483:
        /*0018*/ 	.byte	0x03, 0x19
        /*001a*/ 	.short	0x0028


	//----- nvinfo : EIATTR_KPARAM_INFO
	.align		4
        /*001c*/ 	.byte	0x04, 0x17
        /*001e*/ 	.short	(.L_485 - .L_484)
.L_484:
        /*0020*/ 	.word	0x00000000
        /*0024*/ 	.short	0x0004
        /*0026*/ 	.short	0x0020
        /*0028*/ 	.byte	0x00, 0xf0, 0x21, 0x00


	//----- nvinfo : EIATTR_KPARAM_INFO
	.align		4
.L_485:
        /*002c*/ 	.byte	0x04, 0x17
        /*002e*/ 	.short	(.L_487 - .L_486)
.L_486:
        /*0030*/ 	.word	0x00000000
        /*0034*/ 	.short	0x0003
        /*0036*/ 	.short	0x0018
        /*0038*/ 	.byte	0x00, 0xf0, 0x21, 0x00


	//----- nvinfo : EIATTR_KPARAM_INFO
	.align		4
.L_487:
        /*003c*/ 	.byte	0x04, 0x17
        /*003e*/ 	.short	(.L_489 - .L_488)
.L_488:
        /*0040*/ 	.word	0x00000000
        /*0044*/ 	.short	0x0002
        /*0046*/ 	.short	0x0010
        /*0048*/ 	.byte	0x00, 0xf0, 0x21, 0x00


	//----- nvinfo : EIATTR_KPARAM_INFO
	.align		4
.L_489:
        /*004c*/ 	.byte	0x04, 0x17
        /*004e*/ 	.short	(.L_491 - .L_490)
.L_490:
        /*0050*/ 	.word	0x00000000
        /*0054*/ 	.short	0x0001
        /*0056*/ 	.short	0x0008
        /*0058*/ 	.byte	0x00, 0xf0, 0x21, 0x00


	//----- nvinfo : EIATTR_KPARAM_INFO
	.align		4
.L_491:
        /*005c*/ 	.byte	0x04, 0x17
        /*005e*/ 	.short	(.L_493 - .L_492)
.L_492:
        /*0060*/ 	.word	0x00000000
        /*0064*/ 	.short	0x0000
        /*0066*/ 	.short	0x0000
        /*0068*/ 	.byte	0x00, 0xf0, 0x21, 0x00


	//----- nvinfo : EIATTR_MAXREG_COUNT
	.align		4
.L_493:
        /*006c*/ 	.byte	0x03, 0x1b
        /*006e*/ 	.short	0x00ff


	//----- nvinfo : EIATTR_MERCURY_ISA_VERSION
	.align		4
        /*0070*/ 	.byte	0x03, 0x5f
        /*0072*/ 	.short	0x0000


	//----- nvinfo : EIATTR_EXIT_INSTR_OFFSETS
	.align		4
        /*0074*/ 	.byte	0x04, 0x1c
        /*0076*/ 	.short	(.L_495 - .L_494)


	//   ....[0]....
.L_494:
        /*0078*/ 	.word	0x000000e0


	//   ....[1]....
        /*007c*/ 	.word	0x000003f0


	//----- nvinfo : EIATTR_CRS_STACK_SIZE
	.align		4
.L_495:
        /*0080*/ 	.byte	0x04, 0x1e
        /*0082*/ 	.short	(.L_497 - .L_496)
.L_496:
        /*0084*/ 	.word	0x00000000
.L_497:


//--------------------- .nv.info._ZN17fastertransformer14compact_inputsIfEEvPT_S2_PiPKS1_S5_PKiS7_mmm --------------------------
	.section	.nv.info._ZN17fastertransformer14compact_inputsIfEEvPT_S2_PiPKS1_S5_PKiS7_mmm,"",@"SHT_CUDA_INFO"
	.sectionflags	@""
	.align	4


	//----- nvinfo : EIATTR_CUDA_API_VERSION
	.align		4
        /*0000*/ 	.byte	0x04, 0x37
        /*0002*/ 	.short	(.L_499 - .L_498)
.L_498:
        /*0004*/ 	.word	0x00000082


	//----- nvinfo : EIATTR_SW2861232_WAR
	.align		4
.L_499:
        /*0008*/ 	.byte	0x01, 0x35
	.zero		2


	//----- nvinfo : EIATTR_PARAM_CBANK
	.align		4
        /*000c*/ 	.byte	0x04, 0x0a
        /*000e*/ 	.short	(.L_501 - .L_500)
	.align		4
.L_500:
        /*0010*/ 	.word	index@(.nv.constant0._ZN17fastertransformer14compact_inputsIfEEvPT_S2_PiPKS1_S5_PKiS7_mmm)
        /*0014*/ 	.short	0x0160
        /*0016*/ 	.short	0x0050


	//----- nvinfo : EIATTR_CBANK_PARAM_SIZE
	.align		4
.L_501:
        /*0018*/ 	.byte	0x03, 0x19
        /*001a*/ 	.short	0x0050


	//----- nvinfo : EIATTR_KPARAM_INFO
	.align		4
        /*001c*/ 	.byte	0x04, 0x17
        /*001e*/ 	.short	(.L_503 - .L_502)
.L_502:
        /*0020*/ 	.word	0x00000000
        /*0024*/ 	.short	0x0009
        /*0026*/ 	.short	0x0048
        /*0028*/ 	.byte	0x00, 0xf0, 0x21, 0x00


	//----- nvinfo : EIATTR_KPARAM_INFO
	.align		4
.L_503:
        /*002c*/ 	.byte	0x04, 0x17
        /*002e*/ 	.short	(.L_505 - .L_504)
.L_504:
        /*0030*/ 	.word	0x00000000
        /*0034*/ 	.short	0x0008
        /*0036*/ 	.short	0x0040
        /*0038*/ 	.byte	0x00, 0xf0, 0x21, 0x00


	//----- nvinfo : EIATTR_KPARAM_INFO
	.align		4
.L_505:
        /*003c*/ 	.byte	0x04, 0x17
        /*003e*/ 	.short	(.L_507 - .L_506)
.L_506:
        /*0040*/ 	.word	0x00000000
        /*0044*/ 	.short	0x0007
        /*0046*/ 	.short	0x0038
        /*0048*/ 	.byte	0x00, 0xf0, 0x21, 0x00


	//----- nvinfo : EIATTR_KPARAM_INFO
	.align		4
.L_507:
        /*004c*/ 	.byte	0x04, 0x17
        /*004e*/ 	.short	(.L_509 - .L_508)
.L_508:
        /*0050*/ 	.word	0x00000000
        /*0054*/ 	.short	0x0006
        /*0056*/ 	.short	0x0030
        /*0058*/ 	.byte	0x00, 0xf0, 0x21, 0x00


	//----- nvinfo : EIATTR_KPARAM_INFO
	.align		4
.L_509:
        /*005c*/ 	.byte	0x04, 0x17
        /*005e*/ 	.short	(.L_511 - .L_510)
.L_510:
        /*0060*/ 	.word	0x00000000
        /*0064*/ 	.short	0x0005
        /*0066*/ 	.short	0x0028
        /*0068*/ 	.byte	0x00, 0xf0, 0x21, 0x00


	//----- nvinfo : EIATTR_KPARAM_INFO
	.align		4
.L_511:
        /*006c*/ 	.byte	0x04, 0x17
        /*006e*/ 	.short	(.L_513 - .L_512)
.L_512:
        /*0070*/ 	.word	0x00000000
        /*0074*/ 	.short	0x0004
        /*0076*/ 	.short	0x0020
        /*0078*/ 	.byte	0x00, 0xf0, 0x21, 0x00


	//----- nvinfo : EIATTR_KPARAM_INFO
	.align		4
.L_513:
        /*007c*/ 	.byte	0x04, 0x17
        /*007e*/ 	.short	(.L_515 - .L_514)
.L_514:
        /*0080*/ 	.word	0x00000000
        /*0084*/ 	.short	0x0003
        /*0086*/ 	.short	0x0018
        /*0088*/ 	.byte	0x00, 0xf0, 0x21, 0x00


	//----- nvinfo : EIATTR_KPARAM_INFO
	.align		4
.L_515:
        /*008c*/ 	.byte	0x04, 0x17
        /*008e*/ 	.short	(.L_517 - .L_516)
.L_516:
        /*0090*/ 	.word	0x00000000
        /*0094*/ 	.short	0x0002
        /*0096*/ 	.short	0x0010
        /*0098*/ 	.byte	0x00, 0xf0, 0x21, 0x00


	//----- nvinfo : EIATTR_KPARAM_INFO
	.align		4
.L_517:
        /*009c*/ 	.byte	0x04, 0x17
        /*009e*/ 	.short	(.L_519 - .L_518)
.L_518:
        /*00a0*/ 	.word	0x00000000
        /*00a4*/ 	.short	0x0001
        /*00a6*/ 	.short	0x0008
        /*00a8*/ 	.byte	0x00, 0xf0, 0x21, 0x00


	//----- nvinfo : EIATTR_KPARAM_INFO
	.align		4
.L_519:
        /*00ac*/ 	.byte	0x04, 0x17
        /*00ae*/ 	.short	(.L_521 - .L_520)
.L_520:
        /*00b0*/ 	.word	0x00000000
        /*00b4*/ 	.short	0x0000
        /*00b6*/ 	.short	0x0000
        /*00b8*/ 	.byte	0x00, 0xf0, 0x21, 0x00


	//----- nvinfo : EIATTR_MAXREG_COUNT
	.align		4
.L_521:
        /*00bc*/ 	.byte	0x03, 0x1b
        /*00be*/ 	.short	0x00ff


	//----- nvinfo : EIATTR_MERCURY_ISA_VERSION
	.align		4
        /*00c0*/ 	.byte	0x03, 0x5f
        /*00c2*/ 	.short	0x0000


	//----- nvinfo : EIATTR_EXIT_INSTR_OFFSETS
	.align		4
        /*00c4*/ 	.byte	0x04, 0x1c
        /*00c6*/ 	.short	(.L_523 - .L_522)


	//   ....[0]....
.L_522:
        /*00c8*/ 	.word	0x000010a0


	//   ....[1]....
        /*00cc*/ 	.word	0x00001160


	//----- nvinfo : EIATTR_CRS_STACK_SIZE
	.align		4
.L_523:
        /*00d0*/ 	.byte	0x04, 0x1e
        /*00d2*/ 	.short	(.L_525 - .L_524)
.L_524:
        /*00d4*/ 	.word	0x00000000
.L_525:


//--------------------- .nv.info._ZN17fastertransformer14compact_inputsI6__halfEEvPT_S3_PiPKS2_S6_PKiS8_mmm --------------------------
	.section	.nv.info._ZN17fastertransformer14compact_inputsI6__halfEEvPT_S3_PiPKS2_S6_PKiS8_mmm,"",@"SHT_CUDA_INFO"
	.sectionflags	@""
	.align	4


	//----- nvinfo : EIATTR_CUDA_API_VERSION
	.align		4
        /*0000*/ 	.byte	0x04, 0x37
        /*0002*/ 	.short	(.L_527 - .L_526)
.L_526:
        /*0004*/ 	.word	0x00000082


	//----- nvinfo : EIATTR_SW2861232_WAR
	.align		4
.L_527:
        /*0008*/ 	.byte	0x01, 0x35
	.zero		2


	//----- nvinfo : EIATTR_PARAM_CBANK
	.align		4
        /*000c*/ 	.byte	0x04, 0x0a
        /*000e*/ 	.short	(.L_529 - .L_528)
	.align		4
.L_528:
        /*0010*/ 	.word	index@(.nv.constant0._ZN17fastertransformer14compact_inputsI6__halfEEvPT_S3_PiPKS2_S6_PKiS8_mmm)
        /*0014*/ 	.short	0x0160
        /*0016*/ 	.short	0x0050


	//----- nvinfo : EIATTR_CBANK_PARAM_SIZE
	.align		4
.L_529:
        /*0018*/ 	.byte	0x03, 0x19
        /*001a*/ 	.short	0x0050


	//----- nvinfo : EIATTR_KPARAM_INFO
	.align		4
        /*001c*/ 	.byte	0x04, 0x17
        /*001e*/ 	.short	(.L_531 - .L_530)
.L_530:
        /*0020*/ 	.word	0x00000000
        /*0024*/ 	.short	0x0009
        /*0026*/ 	.short	0x0048
        /*0028*/ 	.byte	0x00, 0xf0, 0x21, 0x00


	//----- nvinfo : EIATTR_KPARAM_INFO
	.align		4
.L_531:
        /*002c*/ 	.byte	0x04, 0x17
        /*002e*/ 	.short	(.L_533 - .L_532)
.L_532:
        /*0030*/ 	.word	0x00000000
        /*0034*/ 	.short	0x0008
        /*0036*/ 	.short	0x0040
        /*0038*/ 	.byte	0x00, 0xf0, 0x21, 0x00


	//----- nvinfo : EIATTR_KPARAM_INFO
	.align		4
.L_533:
        /*003c*/ 	.byte	0x04, 0x17
        /*003e*/ 	.short	(.L_535 - .L_534)
.L_534:
        /*0040*/ 	.word	0x00000000
        /*0044*/ 	.short	0x0007
        /*0046*/ 	.short	0x0038
        /*0048*/ 	.byte	0x00, 0xf0, 0x21, 0x00


	//----- nvinfo : EIATTR_KPARAM_INFO
	.align		4
.L_535:
        /*004c*/ 	.byte	0x04, 0x17
        /*004e*/ 	.short	(.L_537 - .L_536)
.L_536:
        /*0050*/ 	.word	0x00000000
        /*0054*/ 	.short	0x0006
        /*0056*/ 	.short	0x0030
        /*0058*/ 	.byte	0x00, 0xf0, 0x21, 0x00


	//----- nvinfo : EIATTR_KPARAM_INFO
	.align		4
.L_537:
        /*005c*/ 	.byte	0x04, 0x17
        /*005e*/ 	.short	(.L_539 - .L_538)
.L_538:
        /*0060*/ 	.word	0x00000000
        /*0064*/ 	.short	0x0005
        /*0066*/ 	.short	0x0028
        /*0068*/ 	.byte	0x00, 0xf0, 0x21, 0x00


	//----- nvinfo : EIATTR_KPARAM_INFO
	.align		4
.L_539:
        /*006c*/ 	.byte	0x04, 0x17
        /*006e*/ 	.short	(.L_541 - .L_540)
.L_540:
        /*0070*/ 	.word	0x00000000
        /*0074*/ 	.short	0x0004
        /*0076*/ 	.short	0x0020
        /*0078*/ 	.byte	0x00, 0xf0, 0x21, 0x00


	//----- nvinfo : EIATTR_KPARAM_INFO
	.align		4
.L_541:
        /*007c*/ 	.byte	0x04, 0x17
        /*007e*/ 	.short	(.L_543 - .L_542)
.L_542:
        /*0080*/ 	.word	0x00000000
        /*0084*/ 	.short	0x0003
        /*0086*/ 	.short	0x0018
        /*0088*/ 	.byte	0x00, 0xf0, 0x21, 0x00


	//----- nvinfo : EIATTR_KPARAM_INFO
	.align		4
.L_543:
        /*008c*/ 	.byte	0x04, 0x17
        /*008e*/ 	.short	(.L_545 - .L_544)
.L_544:
        /*0090*/ 	.word	0x00000000
        /*0094*/ 	.short	0x0002
        /*0096*/ 	.short	0x0010
        /*0098*/ 	.byte	0x00, 0xf0, 0x21, 0x00


	//----- nvinfo : EIATTR_KPARAM_INFO
	.align		4
.L_545:
        /*009c*/ 	.byte	0x04, 0x17
        /*009e*/ 	.short	(.L_547 - .L_546)
.L_546:
        /*00a0*/ 	.word	0x00000000
        /*00a4*/ 	.short	0x0001
        /*00a6*/ 	.short	0x0008
        /*00a8*/ 	.byte	0x00, 0xf0, 0x21, 0x00


	//----- nvinfo : EIATTR_KPARAM_INFO
	.align		4
.L_547:
        /*00ac*/ 	.byte	0x04, 0x17
        /*00ae*/ 	.short	(.L_549 - .L_548)
.L_548:
        /*00b0*/ 	.word	0x00000000
        /*00b4*/ 	.short	0x0000
        /*00b6*/ 	.short	0x0000
        /*00b8*/ 	.byte	0x00, 0xf0, 0x21, 0x00


	//----- nvinfo : EIATTR_MAXREG_COUNT
	.align		4
.L_549:
        /*00bc*/ 	.byte	0x03, 0x1b
        /*00be*/ 	.short	0x00ff


	//----- nvinfo : EIATTR_MERCURY_ISA_VERSION
	.align		4
        /*00c0*/ 	.byte	0x03, 0x5f
        /*00c2*/ 	.short	0x0000


	//----- nvinfo : EIATTR_EXIT_INSTR_OFFSETS
	.align		4
        /*00c4*/ 	.byte	0x04, 0x1c
        /*00c6*/ 	.short	(.L_551 - .L_550)


	//   ....[0]....
.L_550:
        /*00c8*/ 	.word	0x000010a0


	//   ....[1]....
        /*00cc*/ 	.word	0x00001160


	//----- nvinfo : EIATTR_CRS_STACK_SIZE
	.align		4
.L_551:
        /*00d0*/ 	.byte	0x04, 0x1e
        /*00d2*/ 	.short	(.L_553 - .L_552)
.L_552:
        /*00d4*/ 	.word	0x00000000
.L_553:


//--------------------- .nv.info._ZN17fastertransformer28lookupHiddenStateOfLastTokenI6__halfEEvPT_PKS2_PKiiii --------------------------
	.section	.nv.info._ZN17fastertransformer28lookupHiddenStateOfLastTokenI6__halfEEvPT_PKS2_PKiiii,"",@"SHT_CUDA_INFO"
	.sectionflags	@""
	.align	4


	//----- nvinfo : EIATTR_CUDA_API_VERSION
	.align		4
        /*0000*/ 	.byte	0x04, 0x37
        /*0002*/ 	.short	(.L_555 - .L_554)
.L_554:
        /*0004*/ 	.word	0x00000082


	//----- nvinfo : EIATTR_SW2861232_WAR
	.align		4
.L_555:
        /*0008*/ 	.byte	0x01, 0x35
	.zero		2


	//----- nvinfo : EIATTR_PARAM_CBANK
	.align		4
        /*000c*/ 	.byte	0x04, 0x0a
        /*000e*/ 	.short	(.L_557 - .L_556)
	.align		4
.L_556:
        /*0010*/ 	.word	index@(.nv.constant0._ZN17fastertransformer28lookupHiddenStateOfLastTokenI6__halfEEvPT_PKS2_PKiiii)
        /*0014*/ 	.short	0x0160
        /*0016*/ 	.short	0x0024


	//----- nvinfo : EIATTR_CBANK_PARAM_SIZE
	.align		4
.L_557:
        /*0018*/ 	.byte	0x03, 0x19
        /*001a*/ 	.short	0x0024


	//----- nvinfo : EIATTR_KPARAM_INFO
	.align		4
        /*001c*/ 	.byte	0x04, 0x17
        /*001e*/ 	.short	(.L_559 - .L_558)
.L_558:
        /*0020*/ 	.word	0x00000000
        /*0024*/ 	.short	0x0005
        /*0026*/ 	.short	0x0020
        /*0028*/ 	.byte	0x00, 0xf0, 0x11, 0x00


	//----- nvinfo : EIATTR_KPARAM_INFO
	.align		4
.L_559:
        /*002c*/ 	.byte	0x04, 0x17
        /*002e*/ 	.short	(.L_561 - .L_560)
.L_560:
        /*0030*/ 	.word	0x00000000
        /*0034*/ 	.short	0x0004
        /*0036*/ 	.short	0x001c
        /*0038*/ 	.byte	0x00, 0xf0, 0x11, 0x00


	//----- nvinfo : EIATTR_KPARAM_INFO
	.align		4
.L_561:
        /*003c*/ 	.byte	0x04, 0x17
        /*003e*/ 	.short	(.L_563 - .L_562)
.L_562:
        /*0040*/ 	.word	0x00000000
        /*0044*/ 	.short	0x0003
        /*0046*/ 	.short	0x0018
        /*0048*/ 	.byte	0x00, 0xf0, 0x11, 0x00


	//----- nvinfo : EIATTR_KPARAM_INFO
	.align		4
.L_563:
        /*004c*/ 	.byte	0x04, 0x17
        /*004e*/ 	.short	(.L_565 - .L_564)
.L_564:
        /*0050*/ 	.word	0x00000000
        /*0054*/ 	.short	0x0002
        /*0056*/ 	.short	0x0010
        /*0058*/ 	.byte	0x00, 0xf0, 0x21, 0x00


	//----- nvinfo : EIATTR_KPARAM_INFO
	.align		4
.L_565:
        /*005c*/ 	.byte	0x04, 0x17
        /*005e*/ 	.short	(.L_567 - .L_566)
.L_566:
        /*0060*/ 	.word	0x00000000
        /*0064*/ 	.short	0x0001
        /*0066*/ 	.short	0x0008
        /*0068*/ 	.byte	0x00, 0xf0, 0x21, 0x00


	//----- nvinfo : EIATTR_KPARAM_INFO
	.align		4
.L_567:
        /*006c*/ 	.byte	0x04, 0x17
        /*006e*/ 	.short	(.L_569 - .L_568)
.L_568:
        /*0070*/ 	.word	0x00000000
        /*0074*/ 	.short	0x0000
        /*0076*/ 	.short	0x0000
        /*0078*/ 	.byte	0x00, 0xf0, 0x21, 0x00


	//----- nvinfo : EIATTR_MAXREG_COUNT
	.align		4
.L_569:
        /*007c*/ 	.byte	0x03, 0x1b
        /*007e*/ 	.short	0x0040


	//----- nvinfo : EIATTR_MERCURY_ISA_VERSION
	.align		4
        /*0080*/ 	.byte	0x03, 0x5f
        /*0082*/ 	.short	0x0000


	//----- nvinfo : EIATTR_EXIT_INSTR_OFFSETS
	.align		4
        /*0084*/ 	.byte	0x04, 0x1c
        /*0086*/ 	.short	(.L_571 - .L_570)


	//   ....[0]....
.L_570:
        /*0088*/ 	.word	0x00000080


	//   ....[1]....
        /*008c*/ 	.word	0x00000340


	//----- nvinfo : EIATTR_MAX_THREADS
	.align		4
.L_571:
        /*0090*/ 	.byte	0x04, 0x05
        /*0092*/ 	.short	(.L_573 - .L_572)
.L_572:
        /*0094*/ 	.word	0x00000400
        /*0098*/ 	.word	0x00000001
        /*009c*/ 	.word	0x00000001


	//----- nvinfo : EIATTR_CRS_STACK_SIZE
	.align		4
.L_573:
        /*00a0*/ 	.byte	0x04, 0x1e
        /*00a2*/ 	.short	(.L_575 - .L_574)
.L_574:
        /*00a4*/ 	.word	0x00000000
.L_575:


//--------------------- .nv.info._ZN17fastertransformer28lookupHiddenStateOfLastTokenIfEEvPT_PKS1_PKiiii --------------------------
	.section	.nv.info._ZN17fastertransformer28lookupHiddenStateOfLastTokenIfEEvPT_PKS1_PKiiii,"",@"SHT_CUDA_INFO"
	.sectionflags	@""
	.align	4


	//----- nvinfo : EIATTR_CUDA_API_VERSION
	.align		4
        /*0000*/ 	.byte	0x04, 0x37
        /*0002*/ 	.short	(.L_577 - .L_576)
.L_576:
        /*0004*/ 	.word	0x00000082


	//----- nvinfo : EIATTR_SW2861232_WAR
	.align		4
.L_577:
        /*0008*/ 	.byte	0x01, 0x35
	.zero		2


	//----- nvinfo : EIATTR_PARAM_CBANK
	.align		4
        /*000c*/ 	.byte	0x04, 0x0a
        /*000e*/ 	.short	(.L_579 - .L_578)
	.align		4
.L_578:
        /*0010*/ 	.word	index@(.nv.constant0._ZN17fastertransformer28lookupHiddenStateOfLastTokenIfEEvPT_PKS1_PKiiii)
        /*0014*/ 	.short	0x0160
        /*0016*/ 	.short	0x0024


	//----- nvinfo : EIATTR_CBANK_PARAM_SIZE
	.align		4
.L_579:
        /*0018*/ 	.byte	0x03, 0x19
        /*001a*/ 	.short	0x0024


	//----- nvinfo : EIATTR_KPARAM_INFO
	.align		4
        /*001c*/ 	.byte	0x04, 0x17
        /*001e*/ 	.short	(.L_581 - .L_580)
.L_580:
        /*0020*/ 	.word	0x00000000
        /*0024*/ 	.short	0x0005
        /*0026*/ 	.short	0x0020
        /*0028*/ 	.byte	0x00, 0xf0, 0x11, 0x00


	//----- nvinfo : EIATTR_KPARAM_INFO
	.align		4
.L_581:
        /*002c*/ 	.byte	0x04, 0x17
        /*002e*/ 	.short	(.L_583 - .L_582)
.L_582:
        /*0030*/ 	.word	0x00000000
        /*0034*/ 	.short	0x0004
        /*0036*/ 	.short	0x001c
        /*0038*/ 	.byte	0x00, 0xf0, 0x11, 0x00


	//----- nvinfo : EIATTR_KPARAM_INFO
	.align		4
.L_583:
        /*003c*/ 	.byte	0x04, 0x17
        /*003e*/ 	.short	(.L_585 - .L_584)
.L_584:
        /*0040*/ 	.word	0x00000000
        /*0044*/ 	.short	0x0003
        /*0046*/ 	.short	0x0018
        /*0048*/ 	.byte	0x00, 0xf0, 0x11, 0x00


	//----- nvinfo : EIATTR_KPARAM_INFO
	.align		4
.L_585:
        /*004c*/ 	.byte	0x04, 0x17
        /*004e*/ 	.short	(.L_587 - .L_586)
.L_586:
        /*0050*/ 	.word	0x00000000
        /*0054*/ 	.short	0x0002
        /*0056*/ 	.short	0x0010
        /*0058*/ 	.byte	0x00, 0xf0, 0x21, 0x00


	//----- nvinfo : EIATTR_KPARAM_INFO
	.align		4
.L_587:
        /*005c*/ 	.byte	0x04, 0x17
        /*005e*/ 	.short	(.L_589 - .L_588)
.L_588:
        /*0060*/ 	.word	0x00000000
        /*0064*/ 	.short	0x0001
        /*0066*/ 	.short	0x0008
        /*0068*/ 	.byte	0x00, 0xf0, 0x21, 0x00


	//----- nvinfo : EIATTR_KPARAM_INFO
	.align		4
.L_589:
        /*006c*/ 	.byte	0x04, 0x17
        /*006e*/ 	.short	(.L_591 - .L_590)
.L_590:
        /*0070*/ 	.word	0x00000000
        /*0074*/ 	.short	0x0000
        /*0076*/ 	.short	0x0000
        /*0078*/ 	.byte	0x00, 0xf0, 0x21, 0x00


	//----- nvinfo : EIATTR_MAXREG_COUNT
	.align		4
.L_591:
        /*007c*/ 	.byte	0x03, 0x1b
        /*007e*/ 	.short	0x0040


	//----- nvinfo : EIATTR_MERCURY_ISA_VERSION
	.align		4
        /*0080*/ 	.byte	0x03, 0x5f
        /*0082*/ 	.short	0x0000


	//----- nvinfo : EIATTR_EXIT_INSTR_OFFSETS
	.align		4
        /*0084*/ 	.byte	0x04, 0x1c
        /*0086*/ 	.short	(.L_593 - .L_592)


	//   ....[0]....
.L_592:
        /*0088*/ 	.word	0x00000080


	//   ....[1]....
        /*008c*/ 	.word	0x00000330


	//----- nvinfo : EIATTR_MAX_THREADS
	.align		4
.L_593:
        /*0090*/ 	.byte	0x04, 0x05
        /*0092*/ 	.short	(.L_595 - .L_594)
.L_594:
        /*0094*/ 	.word	0x00000400
        /*0098*/ 	.word	0x00000001
        /*009c*/ 	.word	0x00000001


	//----- nvinfo : EIATTR_CRS_STACK_SIZE
	.align		4
.L_595:
        /*00a0*/ 	.byte	0x04, 0x1e
        /*00a2*/ 	.short	(.L_597 - .L_596)
.L_596:
        /*00a4*/ 	.word	0x00000000
.L_597:


//--------------------- .nv.info._ZN17fastertransformer31buildDecoderAttentionMaskKernelI6__halfLb1EEEvPT_PKiS5_ii --------------------------
	.section	.nv.info._ZN17fastertransformer31buildDecoderAttentionMaskKernelI6__halfLb1EEEvPT_PKiS5_ii,"",@"SHT_CUDA_INFO"
	.sectionflags	@""
	.align	4


	//----- nvinfo : EIATTR_CUDA_API_VERSION
	.align		4
        /*0000*/ 	.byte	0x04, 0x37
        /*0002*/ 	.short	(.L_599 - .L_598)
.L_598:
        /*0004*/ 	.word	0x00000082


	//----- nvinfo : EIATTR_SW2861232_WAR
	.align		4
.L_599:
        /*0008*/ 	.byte	0x01, 0x35
	.zero		2


	//----- nvinfo : EIATTR_PARAM_CBANK
	.align		4
        /*000c*/ 	.byte	0x04, 0x0a
        /*000e*/ 	.short	(.L_601 - .L_600)
	.align		4
.L_600:
        /*0010*/ 	.word	index@(.nv.constant0._ZN17fastertransformer31buildDecoderAttentionMaskKernelI6__halfLb1EEEvPT_PKiS5_ii)
        /*0014*/ 	.short	0x0160
        /*0016*/ 	.short	0x0020


	//----- nvinfo : EIATTR_CBANK_PARAM_SIZE
	.align		4
.L_601:
        /*0018*/ 	.byte	0x03, 0x19
        /*001a*/ 	.short	0x0020


	//----- nvinfo : EIATTR_KPARAM_INFO
	.align		4
        /*001c*/ 	.byte	0x04, 0x17
        /*001e*/ 	.short	(.L_603 - .L_602)
.L_602:
        /*0020*/ 	.word	0x00000000
        /*0024*/ 	.short	0x0004
        /*0026*/ 	.short	0x001c
        /*0028*/ 	.byte	0x00, 0xf0, 0x11, 0x00


	//----- nvinfo : EIATTR_KPARAM_INFO
	.align		4
.L_603:
        /*002c*/ 	.byte	0x04, 0x17
        /*002e*/ 	.short	(.L_605 - .L_604)
.L_604:
        /*0030*/ 	.word	0x00000000
        /*0034*/ 	.short	0x0003
        /*0036*/ 	.short	0x0018
        /*0038*/ 	.byte	0x00, 0xf0, 0x11, 0x00


	//----- nvinfo : EIATTR_KPARAM_INFO
	.align		4
.L_605:
        /*003c*/ 	.byte	0x04, 0x17
        /*003e*/ 	.short	(.L_607 - .L_606)
.L_606:
        /*0040*/ 	.word	0x00000000
        /*0044*/ 	.short	0x0002
        /*0046*/ 	.short	0x0010
        /*0048*/ 	.byte	0x00, 0xf0, 0x21, 0x00


	//----- nvinfo : EIATTR_KPARAM_INFO
	.align		4
.L_607:
        /*004c*/ 	.byte	0x04, 0x17
        /*004e*/ 	.short	(.L_609 - .L_608)
.L_608:
        /*0050*/ 	.word	0x00000000
        /*0054*/ 	.short	0x0001
        /*0056*/ 	.short	0x0008
        /*0058*/ 	.byte	0x00, 0xf0, 0x21, 0x00


	//----- nvinfo : EIATTR_KPARAM_INFO
	.align		4
.L_609:
        /*005c*/ 	.byte	0x04, 0x17
        /*005e*/ 	.short	(.L_611 - .L_610)
.L_610:
        /*0060*/ 	.word	0x00000000
        /*0064*/ 	.short	0x0000
        /*0066*/ 	.short	0x0000
        /*0068*/ 	.byte	0x00, 0xf0, 0x21, 0x00


	//----- nvinfo : EIATTR_MAXREG_COUNT
	.align		4
.L_611:
        /*006c*/ 	.byte	0x03, 0x1b
        /*006e*/ 	.short	0x00ff


	//----- nvinfo : EIATTR_MERCURY_ISA_VERSION
	.align		4
        /*0070*/ 	.byte	0x03, 0x5f
        /*0072*/ 	.short	0x0000


	//----- nvinfo : EIATTR_EXIT_INSTR_OFFSETS
	.align		4
        /*0074*/ 	.byte	0x04, 0x1c
        /*0076*/ 	.short	(.L_613 - .L_612)


	//   ....[0]....
.L_612:
        /*0078*/ 	.word	0x00000060


	//   ....[1]....
        /*007c*/ 	.word	0x00000390


	//----- nvinfo : EIATTR_CRS_STACK_SIZE
	.align		4
.L_613:
        /*0080*/ 	.byte	0x04, 0x1e
        /*0082*/ 	.short	(.L_615 - .L_614)
.L_614:
        /*0084*/ 	.word	0x00000000
.L_615:


//--------------------- .nv.info._ZN17fastertransformer31buildDecoderAttentionMaskKernelI6__halfLb0EEEvPT_PKiS5_ii --------------------------
	.section	.nv.info._ZN17fastertransformer31buildDecoderAttentionMaskKernelI6__halfLb0EEEvPT_PKiS5_ii,"",@"SHT_CUDA_INFO"
	.sectionflags	@""
	.align	4


	//----- nvinfo : EIATTR_CUDA_API_VERSION
	.align		4
        /*0000*/ 	.byte	0x04, 0x37
        /*0002*/ 	.short	(.L_617 - .L_616)
.L_616:
        /*0004*/ 	.word	0x00000082


	//----- nvinfo : EIATTR_SW2861232_WAR
	.align		4
.L_617:
        /*0008*/ 	.byte	0x01, 0x35
	.zero		2


	//----- nvinfo : EIATTR_PARAM_CBANK
	.align		4
        /*000c*/ 	.byte	0x04, 0x0a
        /*000e*/ 	.short	(.L_619 - .L_618)
	.align		4
.L_618:
        /*0010*/ 	.word	index@(.nv.constant0._ZN17fastertransformer31buildDecoderAttentionMaskKernelI6__halfLb0EEEvPT_PKiS5_ii)
        /*0014*/ 	.short	0x0160
        /*0016*/ 	.short	0x0020


	//----- nvinfo : EIATTR_CBANK_PARAM_SIZE
	.align		4
.L_619:
        /*0018*/ 	.byte	0x03, 0x19
        /*001a*/ 	.short	0x0020


	//----- nvinfo : EIATTR_KPARAM_INFO
	.align		4
        /*001c*/ 	.byte	0x04, 0x17
        /*001e*/ 	.short	(.L_621 - .L_620)
.L_620:
        /*0020*/ 	.word	0x00000000
        /*0024*/ 	.short	0x0004
        /*0026*/ 	.short	0x001c
        /*0028*/ 	.byte	0x00, 0xf0, 0x11, 0x00


	//----- nvinfo : EIATTR_KPARAM_INFO
	.align		4
.L_621:
        /*002c*/ 	.byte	0x04, 0x17
        /*002e*/ 	.short	(.L_623 - .L_622)
.L_622:
        /*0030*/ 	.word	0x00000000
        /*0034*/ 	.short	0x0003
        /*0036*/ 	.short	0x0018
        /*0038*/ 	.byte	0x00, 0xf0, 0x11, 0x00


	//----- nvinfo : EIATTR_KPARAM_INFO
	.align		4
.L_623:
        /*003c*/ 	.byte	0x04, 0x17
        /*003e*/ 	.short	(.L_625 - .L_624)
.L_624:
        /*0040*/ 	.word	0x00000000
        /*0044*/ 	.short	0x0002
        /*0046*/ 	.short	0x0010
        /*0048*/ 	.byte	0x00, 0xf0, 0x21, 0x00


	//----- nvinfo : EIATTR_KPARAM_INFO
	.align		4
.L_625:
        /*004c*/ 	.byte	0x04, 0x17
        /*004e*/ 	.short	(.L_627 - .L_626)
.L_626:
        /*0050*/ 	.word	0x00000000
        /*0054*/ 	.short	0x0001
        /*0056*/ 	.short	0x0008
        /*0058*/ 	.byte	0x00, 0xf0, 0x21, 0x00


	//----- nvinfo : EIATTR_KPARAM_INFO
	.align		4
.L_627:
        /*005c*/ 	.byte	0x04, 0x17
        /*005e*/ 	.short	(.L_629 - .L_628)
.L_628:
        /*0060*/ 	.word	0x00000000
        /*0064*/ 	.short	0x0000
        /*0066*/ 	.short	0x0000
        /*0068*/ 	.byte	0x00, 0xf0, 0x21, 0x00


	//----- nvinfo : EIATTR_MAXREG_COUNT
	.align		4
.L_629:
        /*006c*/ 	.byte	0x03, 0x1b
        /*006e*/ 	.short	0x00ff


	//----- nvinfo : EIATTR_MERCURY_ISA_VERSION
	.align		4
        /*0070*/ 	.byte	0x03, 0x5f
        /*0072*/ 	.short	0x0000


	//----- nvinfo : EIATTR_EXIT_INSTR_OFFSETS
	.align		4
        /*0074*/ 	.byte	0x04, 0x1c
        /*0076*/ 	.short	(.L_631 - .L_630)


	//   ....[0]....
.L_630:
        /*0078*/ 	.word	0x00000060


	//   ....[1]....
        /*007c*/ 	.word	0x00000360


	//----- nvinfo : EIATTR_CRS_STACK_SIZE
	.align		4
.L_631:
        /*0080*/ 	.byte	0x04, 0x1e
        /*0082*/ 	.short	(.L_633 - .L_632)
.L_632:
        /*0084*/ 	.word	0x00000000
.L_633:


//--------------------- .nv.info._ZN17fastertransformer31buildDecoderAttentionMaskKernelIfLb1EEEvPT_PKiS4_ii --------------------------
	.section	.nv.info._ZN17fastertransformer31buildDecoderAttentionMaskKernelIfLb1EEEvPT_PKiS4_ii,"",@"SHT_CUDA_INFO"
	.sectionflags	@""
	.align	4


	//----- nvinfo : EIATTR_CUDA_API_VERSION
	.align		4
        /*0000*/ 	.byte	0x04, 0x37
        /*0002*/ 	.short	(.L_635 - .L_634)
.L_634:
        /*0004*/ 	.word	0x00000082


	//----- nvinfo : EIATTR_SW2861232_WAR
	.align		4
.L_635:
        /*0008*/ 	.byte	0x01, 0x35
	.zero		2


	//----- nvinfo : EIATTR_PARAM_CBANK
	.align		4
        /*000c*/ 	.byte	0x04, 0x0a
        /*000e*/ 	.short	(.L_637 - .L_636)
	.align		4
.L_636:
        /*0010*/ 	.word	index@(.nv.constant0._ZN17fastertransformer31buildDecoderAttentionMaskKernelIfLb1EEEvPT_PKiS4_ii)
        /*0014*/ 	.short	0x0160
        /*0016*/ 	.short	0x0020


	//----- nvinfo : EIATTR_CBANK_PARAM_SIZE
	.align		4
.L_637:
        /*0018*/ 	.byte	0x03, 0x19
        /*001a*/ 	.short	0x0020


	//----- nvinfo : EIATTR_KPARAM_INFO
	.align		4
        /*001c*/ 	.byte	0x04, 0x17
        /*001e*/ 	.short	(.L_639 - .L_638)
.L_638:
        /*0020*/ 	.word	0x00000000
        /*0024*/ 	.short	0x0004
        /*0026*/ 	.short	0x001c
        /*0028*/ 	.byte	0x00, 0xf0, 0x11, 0x00


	//----- nvinfo : EIATTR_KPARAM_INFO
	.align		4
.L_639:
        /*002c*/ 	.byte	0x04, 0x17
        /*002e*/ 	.short	(.L_641 - .L_640)
.L_640:
        /*0030*/ 	.word	0x00000000
        /*0034*/ 	.short	0x0003
        /*0036*/ 	.short	0x0018
        /*0038*/ 	.byte	0x00, 0xf0, 0x11, 0x00


	//----- nvinfo : EIATTR_KPARAM_INFO
	.align		4
.L_641:
        /*003c*/ 	.byte	0x04, 0x17
        /*003e*/ 	.short	(.L_643 - .L_642)
.L_642:
        /*0040*/ 	.word	0x00000000
        /*0044*/ 	.short	0x0002
        /*0046*/ 	.short	0x0010
        /*0048*/ 	.byte	0x00, 0xf0, 0x21, 0x00


	//----- nvinfo : EIATTR_KPARAM_INFO
	.align		4
.L_643:
        /*004c*/ 	.byte	0x04, 0x17
        /*004e*/ 	.short	(.L_645 - .L_644)
.L_644:
        /*0050*/ 	.word	0x00000000
        /*0054*/ 	.short	0x0001
        /*0056*/ 	.short	0x0008
        /*0058*/ 	.byte	0x00, 0xf0, 0x21, 0x00


	//----- nvinfo : EIATTR_KPARAM_INFO
	.align		4
.L_645:
        /*005c*/ 	.byte	0x04, 0x17
        /*005e*/ 	.short	(.L_647 - .L_646)
.L_646:
        /*0060*/ 	.word	0x00000000
        /*0064*/ 	.short	0x0000
        /*0066*/ 	.short	0x0000
        /*0068*/ 	.byte	0x00, 0xf0, 0x21, 0x00


	//----- nvinfo : EIATTR_MAXREG_COUNT
	.align		4
.L_647:
        /*006c*/ 	.byte	0x03, 0x1b
        /*006e*/ 	.short	0x00ff


	//----- nvinfo : EIATTR_MERCURY_ISA_VERSION
	.align		4
        /*0070*/ 	.byte	0x03, 0x5f
        /*0072*/ 	.short	0x0000


	//----- nvinfo : EIATTR_EXIT_INSTR_OFFSETS
	.align		4
        /*0074*/ 	.byte	0x04, 0x1c
        /*0076*/ 	.short	(.L_649 - .L_648)


	//   ....[0]....
.L_648:
        /*0078*/ 	.word	0x00000060


	//   ....[1]....
        /*007c*/ 	.word	0x00000380


	//----- nvinfo : EIATTR_CRS_STACK_SIZE
	.align		4
.L_649:
        /*0080*/ 	.byte	0x04, 0x1e
        /*0082*/ 	.short	(.L_651 - .L_650)
.L_650:
        /*0084*/ 	.word	0x00000000
.L_651:


//--------------------- .nv.info._ZN17fastertransformer31buildDecoderAttentionMaskKernelIfLb0EEEvPT_PKiS4_ii --------------------------
	.section	.nv.info._ZN17fastertransformer31buildDecoderAttentionMaskKernelIfLb0EEEvPT_PKiS4_ii,"",@"SHT_CUDA_INFO"
	.sectionflags	@""
	.align	4


	//----- nvinfo : EIATTR_CUDA_API_VERSION
	.align		4
        /*0000*/ 	.byte	0x04, 0x37
        /*0002*/ 	.short	(.L_653 - .L_652)
.L_652:
        /*0004*/ 	.word	0x00000082


	//----- nvinfo : EIATTR_SW2861232_WAR
	.align		4
.L_653:
        /*0008*/ 	.byte	0x01, 0x35
	.zero		2


	//----- nvinfo : EIATTR_PARAM_CBANK
	.align		4
        /*000c*/ 	.byte	0x04, 0x0a
        /*000e*/ 	.short	(.L_655 - .L_654)
	.align		4
.L_654:
        /*0010*/ 	.word	index@(.nv.constant0._ZN17fastertransformer31buildDecoderAttentionMaskKernelIfLb0EEEvPT_PKiS4_ii)
        /*0014*/ 	.short	0x0160
        /*0016*/ 	.short	0x0020


	//----- nvinfo : EIATTR_CBANK_PARAM_SIZE
	.align		4
.L_655:
        /*0018*/ 	.byte	0x03, 0x19
        /*001a*/ 	.short	0x0020


	//----- nvinfo : EIATTR_KPARAM_INFO
	.align		4
        /*001c*/ 	.byte	0x04, 0x17
        /*001e*/ 	.short	(.L_657 - .L_656)
.L_656:
        /*0020*/ 	.word	0x00000000
        /*0024*/ 	.short	0x0004
        /*0026*/ 	.short	0x001c
        /*0028*/ 	.byte	0x00, 0xf0, 0x11, 0x00


	//----- nvinfo : EIATTR_KPARAM_INFO
	.align		4
.L_657:
        /*002c*/ 	.byte	0x04, 0x17
        /*002e*/ 	.short	(.L_659 - .L_658)
.L_658:
        /*0030*/ 	.word	0x00000000
        /*0034*/ 	.short	0x0003
        /*0036*/ 	.short	0x0018
        /*0038*/ 	.byte	0x00, 0xf0, 0x11, 0x00


	//----- nvinfo : EIATTR_KPARAM_INFO
	.align		4
.L_659:
        /*003c*/ 	.byte	0x04, 0x17
        /*003e*/ 	.short	(.L_661 - .L_660)
.L_660:
        /*0040*/ 	.word	0x00000000
        /*0044*/ 	.short	0x0002
        /*0046*/ 	.short	0x0010
        /*0048*/ 	.byte	0x00, 0xf0, 0x21, 0x00


	//----- nvinfo : EIATTR_KPARAM_INFO
	.align		4
.L_661:
        /*004c*/ 	.byte	0x04, 0x17
        /*004e*/ 	.short	(.L_663 - .L_662)
.L_662:
        /*0050*/ 	.word	0x00000000
        /*0054*/ 	.short	0x0001
        /*0056*/ 	.short	0x0008
        /*0058*/ 	.byte	0x00, 0xf0, 0x21, 0x00


	//----- nvinfo : EIATTR_KPARAM_INFO
	.align		4
.L_663:
        /*005c*/ 	.byte	0x04, 0x17
        /*005e*/ 	.short	(.L_665 - .L_664)
.L_664:
        /*0060*/ 	.word	0x00000000
        /*0064*/ 	.short	0x0000
        /*0066*/ 	.short	0x0000
        /*0068*/ 	.byte	0x00, 0xf0, 0x21, 0x00


	//----- nvinfo : EIATTR_MAXREG_COUNT
	.align		4
.L_665:
        /*006c*/ 	.byte	0x03, 0x1b
        /*006e*/ 	.short	0x00ff


	//----- nvinfo : EIATTR_MERCURY_ISA_VERSION
	.align		4
        /*0070*/ 	.byte	0x03, 0x5f
        /*0072*/ 	.short	0x0000


	//----- nvinfo : EIATTR_EXIT_INSTR_OFFSETS
	.align		4
        /*0074*/ 	.byte	0x04, 0x1c
        /*0076*/ 	.short	(.L_667 - .L_666)


	//   ....[0]....
.L_666:
        /*0078*/ 	.word	0x00000060


	//   ....[1]....
        /*007c*/ 	.word	0x00000340


	//----- nvinfo : EIATTR_CRS_STACK_SIZE
	.align		4
.L_667:
        /*0080*/ 	.byte	0x04, 0x1e
        /*0082*/ 	.short	(.L_669 - .L_668)
.L_668:
        /*0084*/ 	.word	0x00000000
.L_669:


//--------------------- .nv.info._ZN17fastertransformer15transposeAxis01IiEEvPT_S2_PKiii --------------------------
	.section	.nv.info._ZN17fastertransformer15transposeAxis01IiEEvPT_S2_PKiii,"",@"SHT_CUDA_INFO"
	.sectionflags	@""
	.align	4


	//----- nvinfo : EIATTR_CUDA_API_VERSION
	.align		4
        /*0000*/ 	.byte	0x04, 0x37
        /*0002*/ 	.short	(.L_671 - .L_670)
.L_670:
        /*0004*/ 	.word	0x00000082


	//----- nvinfo : EIATTR_SW2861232_WAR
	.align		4
.L_671:
        /*0008*/ 	.byte	0x01, 0x35
	.zero		2


	//----- nvinfo : EIATTR_PARAM_CBANK
	.align		4
        /*000c*/ 	.byte	0x04, 0x0a
        /*000e*/ 	.short	(.L_673 - .L_672)
	.align		4
.L_672:
        /*0010*/ 	.word	index@(.nv.constant0._ZN17fastertransformer15transposeAxis01IiEEvPT_S2_PKiii)
        /*0014*/ 	.short	0x0160
        /*0016*/ 	.short	0x0020


	//----- nvinfo : EIATTR_CBANK_PARAM_SIZE
	.align		4
.L_673:
        /*0018*/ 	.byte	0x03, 0x19
        /*001a*/ 	.short	0x0020


	//----- nvinfo : EIATTR_KPARAM_INFO
	.align		4
        /*001c*/ 	.byte	0x04, 0x17
        /*001e*/ 	.short	(.L_675 - .L_674)
.L_674:
        /*0020*/ 	.word	0x00000000
        /*0024*/ 	.short	0x0004
        /*0026*/ 	.short	0x001c
        /*0028*/ 	.byte	0x00, 0xf0, 0x11, 0x00


	//----- nvinfo : EIATTR_KPARAM_INFO
	.align		4
.L_675:
        /*002c*/ 	.byte	0x04, 0x17
        /*002e*/ 	.short	(.L_677 - .L_676)
.L_676:
        /*0030*/ 	.word	0x00000000
        /*0034*/ 	.short	0x0003
        /*0036*/ 	.short	0x0018
        /*0038*/ 	.byte	0x00, 0xf0, 0x11, 0x00


	//----- nvinfo : EIATTR_KPARAM_INFO
	.align		4
.L_677:
        /*003c*/ 	.byte	0x04, 0x17
        /*003e*/ 	.short	(.L_679 - .L_678)
.L_678:
        /*0040*/ 	.word	0x00000000
        /*0044*/ 	.short	0x0002
        /*0046*/ 	.short	0x0010
        /*0048*/ 	.byte	0x00, 0xf0, 0x21, 0x00


	//----- nvinfo : EIATTR_KPARAM_INFO
	.align		4
.L_679:
        /*004c*/ 	.byte	0x04, 0x17
        /*004e*/ 	.short	(.L_681 - .L_680)
.L_680:
        /*0050*/ 	.word	0x00000000
        /*0054*/ 	.short	0x0001
        /*0056*/ 	.short	0x0008
        /*0058*/ 	.byte	0x00, 0xf0, 0x21, 0x00


	//----- nvinfo : EIATTR_KPARAM_INFO
	.align		4
.L_681:
        /*005c*/ 	.byte	0x04, 0x17
        /*005e*/ 	.short	(.L_683 - .L_682)
.L_682:
        /*0060*/ 	.word	0x00000000
        /*0064*/ 	.short	0x0000
        /*0066*/ 	.short	0x0000
        /*0068*/ 	.byte	0x00, 0xf0, 0x21, 0x00


	//----- nvinfo : EIATTR_MAXREG_COUNT
	.align		4
.L_683:
        /*006c*/ 	.byte	0x03, 0x1b
        /*006e*/ 	.short	0x00ff


	//----- nvinfo : EIATTR_MERCURY_ISA_VERSION
	.align		4
        /*0070*/ 	.byte	0x03, 0x5f
        /*0072*/ 	.short	0x0000


	//----- nvinfo : EIATTR_EXIT_INSTR_OFFSETS
	.align		4
        /*0074*/ 	.byte	0x04, 0x1c
        /*0076*/ 	.short	(.L_685 - .L_684)


	//   ....[0]....
.L_684:
        /*0078*/ 	.word	0x00000070


	//   ....[1]....
        /*007c*/ 	.word	0x000004c0
.L_685:


//--------------------- .nv.info._ZN17fastertransformer15transposeAxis01IiEEvPT_S2_iii --------------------------
	.section	.nv.info._ZN17fastertransformer15transposeAxis01IiEEvPT_S2_iii,"",@"SHT_CUDA_INFO"
	.sectionflags	@""
	.align	4


	//----- nvinfo : EIATTR_CUDA_API_VERSION
	.align		4
        /*0000*/ 	.byte	0x04, 0x37
        /*0002*/ 	.short	(.L_687 - .L_686)
.L_686:
        /*0004*/ 	.word	0x00000082


	//----- nvinfo : EIATTR_SW2861232_WAR
	.align		4
.L_687:
        /*0008*/ 	.byte	0x01, 0x35
	.zero		2


	//----- nvinfo : EIATTR_PARAM_CBANK
	.align		4
        /*000c*/ 	.byte	0x04, 0x0a
        /*000e*/ 	.short	(.L_689 - .L_688)
	.align		4
.L_688:
        /*0010*/ 	.word	index@(.nv.constant0._ZN17fastertransformer15transposeAxis01IiEEvPT_S2_iii)
        /*0014*/ 	.short	0x0160
        /*0016*/ 	.short	0x001c


	//----- nvinfo : EIATTR_CBANK_PARAM_SIZE
	.align		4
.L_689:
        /*0018*/ 	.byte	0x03, 0x19
        /*001a*/ 	.short	0x001c


	//----- nvinfo : EIATTR_KPARAM_INFO
	.align		4
        /*001c*/ 	.byte	0x04, 0x17
        /*001e*/ 	.short	(.L_691 - .L_690)
.L_690:
        /*0020*/ 	.word	0x00000000
        /*0024*/ 	.short	0x0004
        /*0026*/ 	.short	0x0018
        /*0028*/ 	.byte	0x00, 0xf0, 0x11, 0x00


	//----- nvinfo : EIATTR_KPARAM_INFO
	.align		4
.L_691:
        /*002c*/ 	.byte	0x04, 0x17
        /*002e*/ 	.short	(.L_693 - .L_692)
.L_692:
        /*0030*/ 	.word	0x00000000
        /*0034*/ 	.short	0x0003
        /*0036*/ 	.short	0x0014
        /*0038*/ 	.byte	0x00, 0xf0, 0x11, 0x00


	//----- nvinfo : EIATTR_KPARAM_INFO
	.align		4
.L_693:
        /*003c*/ 	.byte	0x04, 0x17
        /*003e*/ 	.short	(.L_695 - .L_694)
.L_694:
        /*0040*/ 	.word	0x00000000
        /*0044*/ 	.short	0x0002
        /*0046*/ 	.short	0x0010
        /*0048*/ 	.byte	0x00, 0xf0, 0x11, 0x00


	//----- nvinfo : EIATTR_KPARAM_INFO
	.align		4
.L_695:
        /*004c*/ 	.byte	0x04, 0x17
        /*004e*/ 	.short	(.L_697 - .L_696)
.L_696:
        /*0050*/ 	.word	0x00000000
        /*0054*/ 	.short	0x0001
        /*0056*/ 	.short	0x0008
        /*0058*/ 	.byte	0x00, 0xf0, 0x21, 0x00


	//----- nvinfo : EIATTR_KPARAM_INFO
	.align		4
.L_697:
        /*005c*/ 	.byte	0x04, 0x17
        /*005e*/ 	.short	(.L_699 - .L_698)
.L_698:
        /*0060*/ 	.word	0x00000000
        /*0064*/ 	.short	0x0000
        /*0066*/ 	.short	0x0000
        /*0068*/ 	.byte	0x00, 0xf0, 0x21, 0x00


	//----- nvinfo : EIATTR_MAXREG_COUNT
	.align		4
.L_699:
        /*006c*/ 	.byte	0x03, 0x1b
        /*006e*/ 	.short	0x00ff


	//----- nvinfo : EIATTR_MERCURY_ISA_VERSION
	.align		4
        /*0070*/ 	.byte	0x03, 0x5f
        /*0072*/ 	.short	0x0000


	//----- nvinfo : EIATTR_EXIT_INSTR_OFFSETS
	.align		4
        /*0074*/ 	.byte	0x04, 0x1c
        /*0076*/ 	.short	(.L_701 - .L_700)


	//   ....[0]....
.L_700:
        /*0078*/ 	.word	0x00000090


	//   ....[1]....
        /*007c*/ 	.word	0x000005f0
.L_701:


//--------------------- .nv.info._ZN17fastertransformer15transposeAxis01I6__halfEEvPT_S3_iii --------------------------
	.section	.nv.info._ZN17fastertransformer15transposeAxis01I6__halfEEvPT_S3_iii,"",@"SHT_CUDA_INFO"
	.sectionflags	@""
	.align	4


	//----- nvinfo : EIATTR_CUDA_API_VERSION
	.align		4
        /*0000*/ 	.byte	0x04, 0x37
        /*0002*/ 	.short	(.L_703 - .L_702)
.L_702:
        /*0004*/ 	.word	0x00000082


	//----- nvinfo : EIATTR_SW2861232_WAR
	.align		4
.L_703:
        /*0008*/ 	.byte	0x01, 0x35
	.zero		2


	//----- nvinfo : EIATTR_PARAM_CBANK
	.align		4
        /*000c*/ 	.byte	0x04, 0x0a
        /*000e*/ 	.short	(.L_705 - .L_704)
	.align		4
.L_704:
        /*0010*/ 	.word	index@(.nv.constant0._ZN17fastertransformer15transposeAxis01I6__halfEEvPT_S3_iii)
        /*0014*/ 	.short	0x0160
        /*0016*/ 	.short	0x001c


	//----- nvinfo : EIATTR_CBANK_PARAM_SIZE
	.align		4
.L_705:
        /*0018*/ 	.byte	0x03, 0x19
        /*001a*/ 	.short	0x001c


	//----- nvinfo : EIATTR_KPARAM_INFO
	.align		4
        /*001c*/ 	.byte	0x04, 0x17
        /*001e*/ 	.short	(.L_707 - .L_706)
.L_706:
        /*0020*/ 	.word	0x00000000
        /*0024*/ 	.short	0x0004
        /*0026*/ 	.short	0x0018
        /*0028*/ 	.byte	0x00, 0xf0, 0x11, 0x00


	//----- nvinfo : EIATTR_KPARAM_INFO
	.align		4
.L_707:
        /*002c*/ 	.byte	0x04, 0x17
        /*002e*/ 	.short	(.L_709 - .L_708)
.L_708:
        /*0030*/ 	.word	0x00000000
        /*0034*/ 	.short	0x0003
        /*0036*/ 	.short	0x0014
        /*0038*/ 	.byte	0x00, 0xf0, 0x11, 0x00


	//----- nvinfo : EIATTR_KPARAM_INFO
	.align		4
.L_709:
        /*003c*/ 	.byte	0x04, 0x17
        /*003e*/ 	.short	(.L_711 - .L_710)
.L_710:
        /*0040*/ 	.word	0x00000000
        /*0044*/ 	.short	0x0002
        /*0046*/ 	.short	0x0010
        /*0048*/ 	.byte	0x00, 0xf0, 0x11, 0x00


	//----- nvinfo : EIATTR_KPARAM_INFO
	.align		4
.L_711:
        /*004c*/ 	.byte	0x04, 0x17
        /*004e*/ 	.short	(.L_713 - .L_712)
.L_712:
        /*0050*/ 	.word	0x00000000
        /*0054*/ 	.short	0x0001
        /*0056*/ 	.short	0x0008
        /*0058*/ 	.byte	0x00, 0xf0, 0x21, 0x00


	//----- nvinfo : EIATTR_KPARAM_INFO
	.align		4
.L_713:
        /*005c*/ 	.byte	0x04, 0x17
        /*005e*/ 	.short	(.L_715 - .L_714)
.L_714:
        /*0060*/ 	.word	0x00000000
        /*0064*/ 	.short	0x0000
        /*0066*/ 	.short	0x0000
        /*0068*/ 	.byte	0x00, 0xf0, 0x21, 0x00


	//----- nvinfo : EIATTR_MAXREG_COUNT
	.align		4
.L_715:
        /*006c*/ 	.byte	0x03, 0x1b
        /*006e*/ 	.short	0x00ff


	//----- nvinfo : EIATTR_MERCURY_ISA_VERSION
	.align		4
        /*0070*/ 	.byte	0x03, 0x5f
        /*0072*/ 	.short	0x0000


	//----- nvinfo : EIATTR_EXIT_INSTR_OFFSETS
	.align		4
        /*0074*/ 	.byte	0x04, 0x1c
        /*0076*/ 	.short	(.L_717 - .L_716)


	//   ....[0]....
.L_716:
        /*0078*/ 	.word	0x00000090


	//   ....[1]....
        /*007c*/ 	.word	0x000005f0
.L_717:


//--------------------- .nv.info._ZN17fastertransformer15transposeAxis01IfEEvPT_S2_iii --------------------------
	.section	.nv.info._ZN17fastertransformer15transposeAxis01IfEEvPT_S2_iii,"",@"SHT_CUDA_INFO"
	.sectionflags	@""
	.align	4


	//----- nvinfo : EIATTR_CUDA_API_VERSION
	.align		4
        /*0000*/ 	.byte	0x04, 0x37
        /*0002*/ 	.short	(.L_719 - .L_718)
.L_718:
        /*0004*/ 	.word	0x00000082


	//----- nvinfo : EIATTR_SW2861232_WAR
	.align		4
.L_719:
        /*0008*/ 	.byte	0x01, 0x35
	.zero		2


	//----- nvinfo : EIATTR_PARAM_CBANK
	.align		4
        /*000c*/ 	.byte	0x04, 0x0a
        /*000e*/ 	.short	(.L_721 - .L_720)
	.align		4
.L_720:
        /*0010*/ 	.word	index@(.nv.constant0._ZN17fastertransformer15transposeAxis01IfEEvPT_S2_iii)
        /*0014*/ 	.short	0x0160
        /*0016*/ 	.short	0x001c


	//----- nvinfo : EIATTR_CBANK_PARAM_SIZE
	.align		4
.L_721:
        /*0018*/ 	.byte	0x03, 0x19
        /*001a*/ 	.short	0x001c


	//----- nvinfo : EIATTR_KPARAM_INFO
	.align		4
        /*001c*/ 	.byte	0x04, 0x17
        /*001e*/ 	.short	(.L_723 - .L_722)
.L_722:
        /*0020*/ 	.word	0x00000000
        /*0024*/ 	.short	0x0004
        /*0026*/ 	.short	0x0018
        /*0028*/ 	.byte	0x00, 0xf0, 0x11, 0x00


	//----- nvinfo : EIATTR_KPARAM_INFO
	.align		4
.L_723:
        /*002c*/ 	.byte	0x04, 0x17
        /*002e*/ 	.short	(.L_725 - .L_724)
.L_724:
        /*0030*/ 	.word	0x00000000
        /*0034*/ 	.short	0x0003
        /*0036*/ 	.short	0x0014
        /*0038*/ 	.byte	0x00, 0xf0, 0x11, 0x00


	//----- nvinfo : EIATTR_KPARAM_INFO
	.align		4
.L_725:
        /*003c*/ 	.byte	0x04, 0x17
        /*003e*/ 	.short	(.L_727 - .L_726)
.L_726:
        /*0040*/ 	.word	0x00000000
        /*0044*/ 	.short	0x0002
        /*0046*/ 	.short	0x0010
        /*0048*/ 	.byte	0x00, 0xf0, 0x11, 0x00


	//----- nvinfo : EIATTR_KPARAM_INFO
	.align		4
.L_727:
        /*004c*/ 	.byte	0x04, 0x17
        /*004e*/ 	.short	(.L_729 - .L_728)
.L_728:
        /*0050*/ 	.word	0x00000000
        /*0054*/ 	.short	0x0001
        /*0056*/ 	.short	0x0008
        /*0058*/ 	.byte	0x00, 0xf0, 0x21, 0x00


	//----- nvinfo : EIATTR_KPARAM_INFO
	.align		4
.L_729:
        /*005c*/ 	.byte	0x04, 0x17
        /*005e*/ 	.short	(.L_731 - .L_730)
.L_730:
        /*0060*/ 	.word	0x00000000
        /*0064*/ 	.short	0x0000
        /*0066*/ 	.short	0x0000
        /*0068*/ 	.byte	0x00, 0xf0, 0x21, 0x00


	//----- nvinfo : EIATTR_MAXREG_COUNT
	.align		4
.L_731:
        /*006c*/ 	.byte	0x03, 0x1b
        /*006e*/ 	.short	0x00ff


	//----- nvinfo : EIATTR_MERCURY_ISA_VERSION
	.align		4
        /*0070*/ 	.byte	0x03, 0x5f
        /*0072*/ 	.short	0x0000


	//----- nvinfo : EIATTR_EXIT_INSTR_OFFSETS
	.align		4
        /*0074*/ 	.byte	0x04, 0x1c
        /*0076*/ 	.short	(.L_733 - .L_732)


	//   ....[0]....
.L_732:
        /*0078*/ 	.word	0x00000090


	//   ....[1]....
        /*007c*/ 	.word	0x000005f0
.L_733:


//--------------------- .nv.info._ZN17fastertransformer44inputIdsEmbeddingLookupPosEncodingSoftPromptI6__halfEEvNS_49inputIdsEmbeddingLookupPosEncodingSoftPromptParamIT_EE --------------------------
	.section	.nv.info._ZN17fastertransformer44inputIdsEmbeddingLookupPosEncodingSoftPromptI6__halfEEvNS_49inputIdsEmbeddingLookupPosEncodingSoftPromptParamIT_EE,"",@"SHT_CUDA_INFO"
	.sectionflags	@""
	.align	4


	//----- nvinfo : EIATTR_CUDA_API_VERSION
	.align		4
        /*0000*/ 	.byte	0x04, 0x37
        /*0002*/ 	.short	(.L_735 - .L_734)
.L_734:
        /*0004*/ 	.word	0x00000082


	//----- nvinfo : EIATTR_SW2861232_WAR
	.align		4
.L_735:
        /*0008*/ 	.byte	0x01, 0x35
	.zero		2


	//----- nvinfo : EIATTR_PARAM_CBANK
	.align		4
        /*000c*/ 	.byte	0x04, 0x0a
        /*000e*/ 	.short	(.L_737 - .L_736)
	.align		4
.L_736:
        /*0010*/ 	.word	index@(.nv.constant0._ZN17fastertransformer44inputIdsEmbeddingLookupPosEncodingSoftPromptI6__halfEEvNS_49inputIdsEmbeddingLookupPosEncodingSoftPromptParamIT_EE)
        /*0014*/ 	.short	0x0160
        /*0016*/ 	.short	0x0060


	//----- nvinfo : EIATTR_CBANK_PARAM_SIZE
	.align		4
.L_737:
        /*0018*/ 	.byte	0x03, 0x19
        /*001a*/ 	.short	0x0060


	//----- nvinfo : EIATTR_KPARAM_INFO
	.align		4
        /*001c*/ 	.byte	0x04, 0x17
        /*001e*/ 	.short	(.L_739 - .L_738)
.L_738:
        /*0020*/ 	.word	0x00000000
        /*0024*/ 	.short	0x0000
        /*0026*/ 	.short	0x0000
        /*0028*/ 	.byte	0x00, 0xf0, 0x81, 0x01


	//----- nvinfo : EIATTR_MAXREG_COUNT
	.align		4
.L_739:
        /*002c*/ 	.byte	0x03, 0x1b
        /*002e*/ 	.short	0x00ff


	//----- nvinfo : EIATTR_MERCURY_ISA_VERSION
	.align		4
        /*0030*/ 	.byte	0x03, 0x5f
        /*0032*/ 	.short	0x0000


	//----- nvinfo : EIATTR_EXIT_INSTR_OFFSETS
	.align		4
        /*0034*/ 	.byte	0x04, 0x1c
        /*0036*/ 	.short	(.L_741 - .L_740)


	//   ....[0]....
.L_740:
        /*0038*/ 	.word	0x000000c0


	//   ....[1]....
        /*003c*/ 	.word	0x00000b90


	//   ....[2]....
        /*0040*/ 	.word	0x00001b90


	//----- nvinfo : EIATTR_CRS_STACK_SIZE
	.align		4
.L_741:
        /*0044*/ 	.byte	0x04, 0x1e
        /*0046*/ 	.short	(.L_743 - .L_742)
.L_742:
        /*0048*/ 	.word	0x00000000
.L_743:


//--------------------- .nv.info._ZN17fastertransformer44inputIdsEmbeddingLookupPosEncodingSoftPromptIfEEvNS_49inputIdsEmbeddingLookupPosEncodingSoftPromptParamIT_EE --------------------------
	.section	.nv.info._ZN17fastertransformer44inputIdsEmbeddingLookupPosEncodingSoftPromptIfEEvNS_49inputIdsEmbeddingLookupPosEncodingSoftPromptParamIT_EE,"",@"SHT_CUDA_INFO"
	.sectionflags	@""
	.align	4


	//----- nvinfo : EIATTR_CUDA_API_VERSION
	.align		4
        /*0000*/ 	.byte	0x04, 0x37
        /*0002*/ 	.short	(.L_745 - .L_744)
.L_744:
        /*0004*/ 	.word	0x00000082


	//----- nvinfo : EIATTR_SW2861232_WAR
	.align		4
.L_745:
        /*0008*/ 	.byte	0x01, 0x35
	.zero		2


	//----- nvinfo : EIATTR_PARAM_CBANK
	.align		4
        /*000c*/ 	.byte	0x04, 0x0a
        /*000e*/ 	.short	(.L_747 - .L_746)
	.align		4
.L_746:
        /*0010*/ 	.word	index@(.nv.constant0._ZN17fastertransformer44inputIdsEmbeddingLookupPosEncodingSoftPromptIfEEvNS_49inputIdsEmbeddingLookupPosEncodingSoftPromptParamIT_EE)
        /*0014*/ 	.short	0x0160
        /*0016*/ 	.short	0x0060


	//----- nvinfo : EIATTR_CBANK_PARAM_SIZE
	.align		4
.L_747:
        /*0018*/ 	.byte	0x03, 0x19
        /*001a*/ 	.short	0x0060


	//----- nvinfo : EIATTR_KPARAM_INFO
	.align		4
        /*001c*/ 	.byte	0x04, 0x17
        /*001e*/ 	.short	(.L_749 - .L_748)
.L_748:
        /*0020*/ 	.word	0x00000000
        /*0024*/ 	.short	0x0000
        /*0026*/ 	.short	0x0000
        /*0028*/ 	.byte	0x00, 0xf0, 0x81, 0x01


	//----- nvinfo : EIATTR_MAXREG_COUNT
	.align		4
.L_749:
        /*002c*/ 	.byte	0x03, 0x1b
        /*002e*/ 	.short	0x00ff


	//----- nvinfo : EIATTR_MERCURY_ISA_VERSION
	.align		4
        /*0030*/ 	.byte	0x03, 0x5f
        /*0032*/ 	.short	0x0000


	//----- nvinfo : EIATTR_EXIT_INSTR_OFFSETS
	.align		4
        /*0034*/ 	.byte	0x04, 0x1c
        /*0036*/ 	.short	(.L_751 - .L_750)


	//   ....[0]....
.L_750:
        /*0038*/ 	.word	0x000000c0


	//   ....[1]....
        /*003c*/ 	.word	0x00000b90


	//   ....[2]....
        /*0040*/ 	.word	0x00001b70


	//----- nvinfo : EIATTR_CRS_STACK_SIZE
	.align		4
.L_751:
        /*0044*/ 	.byte	0x04, 0x1e
        /*0046*/ 	.short	(.L_753 - .L_752)
.L_752:
        /*0048*/ 	.word	0x00000000
.L_753:


//--------------------- .nv.info._ZN17fastertransformer42start_id_embedding_position_lookups_kernelI6__halfLb0ELi0EEEvPT_PiPKS2_S6_NS_18pPromptTuningParamIS2_EEPKiiiiil --------------------------
	.section	.nv.info._ZN17fastertransformer42start_id_embedding_position_lookups_kernelI6__halfLb0ELi0EEEvPT_PiPKS2_S6_NS_18pPromptTuningParamIS2_EEPKiiiiil,"",@"SHT_CUDA_INFO"
	.sectionflags	@""
	.align	4


	//----- nvinfo : EIATTR_CUDA_API_VERSION
	.align		4
        /*0000*/ 	.byte	0x04, 0x37
        /*0002*/ 	.short	(.L_755 - .L_754)
.L_754:
        /*0004*/ 	.word	0x00000082


	//----- nvinfo : EIATTR_SW2861232_WAR
	.align		4
.L_755:
        /*0008*/ 	.byte	0x01, 0x35
	.zero		2


	//----- nvinfo : EIATTR_PARAM_CBANK
	.align		4
        /*000c*/ 	.byte	0x04, 0x0a
        /*000e*/ 	.short	(.L_757 - .L_756)
	.align		4
.L_756:
        /*0010*/ 	.word	index@(.nv.constant0._ZN17fastertransformer42start_id_embedding_position_lookups_kernelI6__halfLb0ELi0EEEvPT_PiPKS2_S6_NS_18pPromptTuningParamIS2_EEPKiiiiil)
        /*0014*/ 	.short	0x0160
        /*0016*/ 	.short	0x0060


	//----- nvinfo : EIATTR_CBANK_PARAM_SIZE
	.align		4
.L_757:
        /*0018*/ 	.byte	0x03, 0x19
        /*001a*/ 	.short	0x0060


	//----- nvinfo : EIATTR_KPARAM_INFO
	.align		4
        /*001c*/ 	.byte	0x04, 0x17
        /*001e*/ 	.short	(.L_759 - .L_758)
.L_758:
        /*0020*/ 	.word	0x00000000
        /*0024*/ 	.short	0x000a
        /*0026*/ 	.short	0x0058
        /*0028*/ 	.byte	0x00, 0xf0, 0x21, 0x00


	//----- nvinfo : EIATTR_KPARAM_INFO
	.align		4
.L_759:
        /*002c*/ 	.byte	0x04, 0x17
        /*002e*/ 	.short	(.L_761 - .L_760)
.L_760:
        /*0030*/ 	.word	0x00000000
        /*0034*/ 	.short	0x0009
        /*0036*/ 	.short	0x0054
        /*0038*/ 	.byte	0x00, 0xf0, 0x11, 0x00


	//----- nvinfo : EIATTR_KPARAM_INFO
	.align		4
.L_761:
        /*003c*/ 	.byte	0x04, 0x17
        /*003e*/ 	.short	(.L_763 - .L_762)
.L_762:
        /*0040*/ 	.word	0x00000000
        /*0044*/ 	.short	0x0008
        /*0046*/ 	.short	0x0050
        /*0048*/ 	.byte	0x00, 0xf0, 0x11, 0x00


	//----- nvinfo : EIATTR_KPARAM_INFO
	.align		4
.L_763:
        /*004c*/ 	.byte	0x04, 0x17
        /*004e*/ 	.short	(.L_765 - .L_764)
.L_764:
        /*0050*/ 	.word	0x00000000
        /*0054*/ 	.short	0x0007
        /*0056*/ 	.short	0x004c
        /*0058*/ 	.byte	0x00, 0xf0, 0x11, 0x00


	//----- nvinfo : EIATTR_KPARAM_INFO
	.align		4
.L_765:
        /*005c*/ 	.byte	0x04, 0x17
        /*005e*/ 	.short	(.L_767 - .L_766)
.L_766:
        /*0060*/ 	.word	0x00000000
        /*0064*/ 	.short	0x0006
        /*0066*/ 	.short	0x0048
        /*0068*/ 	.byte	0x00, 0xf0, 0x11, 0x00


	//----- nvinfo : EIATTR_KPARAM_INFO
	.align		4
.L_767:
        /*006c*/ 	.byte	0x04, 0x17
        /*006e*/ 	.short	(.L_769 - .L_768)
.L_768:
        /*0070*/ 	.word	0x00000000
        /*0074*/ 	.short	0x0005
        /*0076*/ 	.short	0x0040
        /*0078*/ 	.byte	0x00, 0xf0, 0x21, 0x00


	//----- nvinfo : EIATTR_KPARAM_INFO
	.align		4
.L_769:
        /*007c*/ 	.byte	0x04, 0x17
        /*007e*/ 	.short	(.L_771 - .L_770)
.L_770:
        /*0080*/ 	.word	0x00000000
        /*0084*/ 	.short	0x0004
        /*0086*/ 	.short	0x0020
        /*0088*/ 	.byte	0x00, 0xf0, 0x81, 0x00


	//----- nvinfo : EIATTR_KPARAM_INFO
	.align		4
.L_771:
        /*008c*/ 	.byte	0x04, 0x17
        /*008e*/ 	.short	(.L_773 - .L_772)
.L_772:
        /*0090*/ 	.word	0x00000000
        /*0094*/ 	.short	0x0003
        /*0096*/ 	.short	0x0018
        /*0098*/ 	.byte	0x00, 0xf0, 0x21, 0x00


	//----- nvinfo : EIATTR_KPARAM_INFO
	.align		4
.L_773:
        /*009c*/ 	.byte	0x04, 0x17
        /*009e*/ 	.short	(.L_775 - .L_774)
.L_774:
        /*00a0*/ 	.word	0x00000000
        /*00a4*/ 	.short	0x0002
        /*00a6*/ 	.short	0x0010
        /*00a8*/ 	.byte	0x00, 0xf0, 0x21, 0x00


	//----- nvinfo : EIATTR_KPARAM_INFO
	.align		4
.L_775:
        /*00ac*/ 	.byte	0x04, 0x17
        /*00ae*/ 	.short	(.L_777 - .L_776)
.L_776:
        /*00b0*/ 	.word	0x00000000
        /*00b4*/ 	.short	0x0001
        /*00b6*/ 	.short	0x0008
        /*00b8*/ 	.byte	0x00, 0xf0, 0x21, 0x00


	//----- nvinfo : EIATTR_KPARAM_INFO
	.align		4
.L_777:
        /*00bc*/ 	.byte	0x04, 0x17
        /*00be*/ 	.short	(.L_779 - .L_778)
.L_778:
        /*00c0*/ 	.word	0x00000000
        /*00c4*/ 	.short	0x0000
        /*00c6*/ 	.short	0x0000
        /*00c8*/ 	.byte	0x00, 0xf0, 0x21, 0x00


	//----- nvinfo : EIATTR_MAXREG_COUNT
	.align		4
.L_779:
        /*00cc*/ 	.byte	0x03, 0x1b
        /*00ce*/ 	.short	0x00ff


	//----- nvinfo : EIATTR_MERCURY_ISA_VERSION
	.align		4
        /*00d0*/ 	.byte	0x03, 0x5f
        /*00d2*/ 	.short	0x0000


	//----- nvinfo : EIATTR_EXIT_INSTR_OFFSETS
	.align		4
        /*00d4*/ 	.byte	0x04, 0x1c
        /*00d6*/ 	.short	(.L_781 - .L_780)


	//   ....[0]....
.L_780:
        /*00d8*/ 	.word	0x00000110


	//   ....[1]....
        /*00dc*/ 	.word	0x00000780


	//   ....[2]....
        /*00e0*/ 	.word	0x00000d60


	//   ....[3]....
        /*00e4*/ 	.word	0x00001270


	//----- nvinfo : EIATTR_CRS_STACK_SIZE
	.align		4
.L_781:
        /*00e8*/ 	.byte	0x04, 0x1e
        /*00ea*/ 	.short	(.L_783 - .L_782)
.L_782:
        /*00ec*/ 	.word	0x00000000
.L_783:


//--------------------- .nv.info._ZN17fastertransformer42start_id_embedding_position_lookups_kernelI6__halfLb0ELi1EEEvPT_PiPKS2_S6_NS_18pPromptTuningParamIS2_EEPKiiiiil --------------------------
	.section	.nv.info._ZN17fastertransformer42start_id_embedding_position_lookups_kernelI6__halfLb0ELi1EEEvPT_PiPKS2_S6_NS_18pPromptTuningParamIS2_EEPKiiiiil,"",@"SHT_CUDA_INFO"
	.sectionflags	@""
	.align	4


	//----- nvinfo : EIATTR_CUDA_API_VERSION
	.align		4
        /*0000*/ 	.byte	0x04, 0x37
        /*0002*/ 	.short	(.L_785 - .L_784)
.L_784:
        /*0004*/ 	.word	0x00000082


	//----- nvinfo : EIATTR_SW2861232_WAR
	.align		4
.L_785:
        /*0008*/ 	.byte	0x01, 0x35
	.zero		2


	//----- nvinfo : EIATTR_PARAM_CBANK
	.align		4
        /*000c*/ 	.byte	0x04, 0x0a
        /*000e*/ 	.short	(.L_787 - .L_786)
	.align		4
.L_786:
        /*0010*/ 	.word	index@(.nv.constant0._ZN17fastertransformer42start_id_embedding_position_lookups_kernelI6__halfLb0ELi1EEEvPT_PiPKS2_S6_NS_18pPromptTuningParamIS2_EEPKiiiiil)
        /*0014*/ 	.short	0x0160
        /*0016*/ 	.short	0x0060


	//----- nvinfo : EIATTR_CBANK_PARAM_SIZE
	.align		4
.L_787:
        /*0018*/ 	.byte	0x03, 0x19
        /*001a*/ 	.short	0x0060


	//----- nvinfo : EIATTR_KPARAM_INFO
	.align		4
        /*001c*/ 	.byte	0x04, 0x17
        /*001e*/ 	.short	(.L_789 - .L_788)
.L_788:
        /*0020*/ 	.word	0x00000000
        /*0024*/ 	.short	0x000a
        /*0026*/ 	.short	0x0058
        /*0028*/ 	.byte	0x00, 0xf0, 0x21, 0x00


	//----- nvinfo : EIATTR_KPARAM_INFO
	.align		4
.L_789:
        /*002c*/ 	.byte	0x04, 0x17
        /*002e*/ 	.short	(.L_791 - .L_790)
.L_790:
        /*0030*/ 	.word	0x00000000
        /*0034*/ 	.short	0x0009
        /*0036*/ 	.short	0x0054
        /*0038*/ 	.byte	0x00, 0xf0, 0x11, 0x00


	//----- nvinfo : EIATTR_KPARAM_INFO
	.align		4
.L_791:
        /*003c*/ 	.byte	0x04, 0x17
        /*003e*/ 	.short	(.L_793 - .L_792)
.L_792:
        /*0040*/ 	.word	0x00000000
        /*0044*/ 	.short	0x0008
        /*0046*/ 	.short	0x0050
        /*0048*/ 	.byte	0x00, 0xf0, 0x11, 0x00


	//----- nvinfo : EIATTR_KPARAM_INFO
	.align		4
.L_793:
        /*004c*/ 	.byte	0x04, 0x17
        /*004e*/ 	.short	(.L_795 - .L_794)
.L_794:
        /*0050*/ 	.word	0x00000000
        /*0054*/ 	.short	0x0007
        /*0056*/ 	.short	0x004c
        /*0058*/ 	.byte	0x00, 0xf0, 0x11, 0x00


	//----- nvinfo : EIATTR_KPARAM_INFO
	.align		4
.L_795:
        /*005c*/ 	.byte	0x04, 0x17
        /*005e*/ 	.short	(.L_797 - .L_796)
.L_796:
        /*0060*/ 	.word	0x00000000
        /*0064*/ 	.short	0x0006
        /*0066*/ 	.short	0x0048
        /*0068*/ 	.byte	0x00, 0xf0, 0x11, 0x00


	//----- nvinfo : EIATTR_KPARAM_INFO
	.align		4
.L_797:
        /*006c*/ 	.byte	0x04, 0x17
        /*006e*/ 	.short	(.L_799 - .L_798)
.L_798:
        /*0070*/ 	.word	0x00000000
        /*0074*/ 	.short	0x0005
        /*0076*/ 	.short	0x0040
        /*0078*/ 	.byte	0x00, 0xf0, 0x21, 0x00


	//----- nvinfo : EIATTR_KPARAM_INFO
	.align		4
.L_799:
        /*007c*/ 	.byte	0x04, 0x17
        /*007e*/ 	.short	(.L_801 - .L_800)
.L_800:
        /*0080*/ 	.word	0x00000000
        /*0084*/ 	.short	0x0004
        /*0086*/ 	.short	0x0020
        /*0088*/ 	.byte	0x00, 0xf0, 0x81, 0x00


	//----- nvinfo : EIATTR_KPARAM_INFO
	.align		4
.L_801:
        /*008c*/ 	.byte	0x04, 0x17
        /*008e*/ 	.short	(.L_803 - .L_802)
.L_802:
        /*0090*/ 	.word	0x00000000
        /*0094*/ 	.short	0x0003
        /*0096*/ 	.short	0x0018
        /*0098*/ 	.byte	0x00, 0xf0, 0x21, 0x00


	//----- nvinfo : EIATTR_KPARAM_INFO
	.align		4
.L_803:
        /*009c*/ 	.byte	0x04, 0x17
        /*009e*/ 	.short	(.L_805 - .L_804)
.L_804:
        /*00a0*/ 	.word	0x00000000
        /*00a4*/ 	.short	0x0002
        /*00a6*/ 	.short	0x0010
        /*00a8*/ 	.byte	0x00, 0xf0, 0x21, 0x00


	//----- nvinfo : EIATTR_KPARAM_INFO
	.align		4
.L_805:
        /*00ac*/ 	.byte	0x04, 0x17
        /*00ae*/ 	.short	(.L_807 - .L_806)
.L_806:
        /*00b0*/ 	.word	0x00000000
        /*00b4*/ 	.short	0x0001
        /*00b6*/ 	.short	0x0008
        /*00b8*/ 	.byte	0x00, 0xf0, 0x21, 0x00


	//----- nvinfo : EIATTR_KPARAM_INFO
	.align		4
.L_807:
        /*00bc*/ 	.byte	0x04, 0x17
        /*00be*/ 	.short	(.L_809 - .L_808)
.L_808:
        /*00c0*/ 	.word	0x00000000
        /*00c4*/ 	.short	0x0000
        /*00c6*/ 	.short	0x0000
        /*00c8*/ 	.byte	0x00, 0xf0, 0x21, 0x00


	//----- nvinfo : EIATTR_MAXREG_COUNT
	.align		4
.L_809:
        /*00cc*/ 	.byte	0x03, 0x1b
        /*00ce*/ 	.short	0x00ff


	//----- nvinfo : EIATTR_MERCURY_ISA_VERSION
	.align		4
        /*00d0*/ 	.byte	0x03, 0x5f
        /*00d2*/ 	.short	0x0000


	//----- nvinfo : EIATTR_EXIT_INSTR_OFFSETS
	.align		4
        /*00d4*/ 	.byte	0x04, 0x1c
        /*00d6*/ 	.short	(.L_811 - .L_810)


	//   ....[0]....
.L_810:
        /*00d8*/ 	.word	0x00000110


	//   ....[1]....
        /*00dc*/ 	.word	0x00000850


	//   ....[2]....
        /*00e0*/ 	.word	0x00000f20


	//----- nvinfo : EIATTR_CRS_STACK_SIZE
	.align		4
.L_811:
        /*00e4*/ 	.byte	0x04, 0x1e
        /*00e6*/ 	.short	(.L_813 - .L_812)
.L_812:
        /*00e8*/ 	.word	0x00000000
.L_813:


//--------------------- .nv.info._ZN17fastertransformer42start_id_embedding_position_lookups_kernelI6__halfLb0ELi2EEEvPT_PiPKS2_S6_NS_18pPromptTuningParamIS2_EEPKiiiiil --------------------------
	.section	.nv.info._ZN17fastertransformer42start_id_embedding_position_lookups_kernelI6__halfLb0ELi2EEEvPT_PiPKS2_S6_NS_18pPromptTuningParamIS2_EEPKiiiiil,"",@"SHT_CUDA_INFO"
	.sectionflags	@""
	.align	4


	//----- nvinfo : EIATTR_CUDA_API_VERSION
	.align		4
        /*0000*/ 	.byte	0x04, 0x37
        /*0002*/ 	.short	(.L_815 - .L_814)
.L_814:
        /*0004*/ 	.word	0x00000082


	//----- nvinfo : EIATTR_SW2861232_WAR
	.align		4
.L_815:
        /*0008*/ 	.byte	0x01, 0x35
	.zero		2


	//----- nvinfo : EIATTR_PARAM_CBANK
	.align		4
        /*000c*/ 	.byte	0x04, 0x0a
        /*000e*/ 	.short	(.L_817 - .L_816)
	.align		4
.L_816:
        /*0010*/ 	.word	index@(.nv.constant0._ZN17fastertransformer42start_id_embedding_position_lookups_kernelI6__halfLb0ELi2EEEvPT_PiPKS2_S6_NS_18pPromptTuningParamIS2_EEPKiiiiil)
        /*0014*/ 	.short	0x0160
        /*0016*/ 	.short	0x0060


	//----- nvinfo : EIATTR_CBANK_PARAM_SIZE
	.align		4
.L_817:
        /*0018*/ 	.byte	0x03, 0x19
        /*001a*/ 	.short	0x0060


	//----- nvinfo : EIATTR_KPARAM_INFO
	.align		4
        /*001c*/ 	.byte	0x04, 0x17
        /*001e*/ 	.short	(.L_819 - .L_818)
.L_818:
        /*0020*/ 	.word	0x00000000
        /*0024*/ 	.short	0x000a
        /*0026*/ 	.short	0x0058
        /*0028*/ 	.byte	0x00, 0xf0, 0x21, 0x00


	//----- nvinfo : EIATTR_KPARAM_INFO
	.align		4
.L_819:
        /*002c*/ 	.byte	0x04, 0x17
        /*002e*/ 	.short	(.L_821 - .L_820)
.L_820:
        /*0030*/ 	.word	0x00000000
        /*0034*/ 	.short	0x0009
        /*0036*/ 	.short	0x0054
        /*0038*/ 	.byte	0x00, 0xf0, 0x11, 0x00


	//----- nvinfo : EIATTR_KPARAM_INFO
	.align		4
.L_821:
        /*003c*/ 	.byte	0x04, 0x17
        /*003e*/ 	.short	(.L_823 - .L_822)
.L_822:
        /*0040*/ 	.word	0x00000000
        /*0044*/ 	.short	0x0008
        /*0046*/ 	.short	0x0050
        /*0048*/ 	.byte	0x00, 0xf0, 0x11, 0x00


	//----- nvinfo : EIATTR_KPARAM_INFO
	.align		4
.L_823:
        /*004c*/ 	.byte	0x04, 0x17
        /*004e*/ 	.short	(.L_825 - .L_824)
.L_824:
        /*0050*/ 	.word	0x00000000
        /*0054*/ 	.short	0x0007
        /*0056*/ 	.short	0x004c
        /*0058*/ 	.byte	0x00, 0xf0, 0x11, 0x00


	//----- nvinfo : EIATTR_KPARAM_INFO
	.align		4
.L_825:
        /*005c*/ 	.byte	0x04, 0x17
        /*005e*/ 	.short	(.L_827 - .L_826)
.L_826:
        /*0060*/ 	.word	0x00000000
        /*0064*/ 	.short	0x0006
        /*0066*/ 	.short	0x0048
        /*0068*/ 	.byte	0x00, 0xf0, 0x11, 0x00


	//----- nvinfo : EIATTR_KPARAM_INFO
	.align		4
.L_827:
        /*006c*/ 	.byte	0x04, 0x17
        /*006e*/ 	.short	(.L_829 - .L_828)
.L_828:
        /*0070*/ 	.word	0x00000000
        /*0074*/ 	.short	0x0005
        /*0076*/ 	.short	0x0040
        /*0078*/ 	.byte	0x00, 0xf0, 0x21, 0x00


	//----- nvinfo : EIATTR_KPARAM_INFO
	.align		4
.L_829:
        /*007c*/ 	.byte	0x04, 0x17
        /*007e*/ 	.short	(.L_831 - .L_830)
.L_830:
        /*0080*/ 	.word	0x00000000
        /*0084*/ 	.short	0x0004
        /*0086*/ 	.short	0x0020
        /*0088*/ 	.byte	0x00, 0xf0, 0x81, 0x00


	//----- nvinfo : EIATTR_KPARAM_INFO
	.align		4
.L_831:
        /*008c*/ 	.byte	0x04, 0x17
        /*008e*/ 	.short	(.L_833 - .L_832)
.L_832:
        /*0090*/ 	.word	0x00000000
        /*0094*/ 	.short	0x0003
        /*0096*/ 	.short	0x0018
        /*0098*/ 	.byte	0x00, 0xf0, 0x21, 0x00


	//----- nvinfo : EIATTR_KPARAM_INFO
	.align		4
.L_833:
        /*009c*/ 	.byte	0x04, 0x17
        /*009e*/ 	.short	(.L_835 - .L_834)
.L_834:
        /*00a0*/ 	.word	0x00000000
        /*00a4*/ 	.short	0x0002
        /*00a6*/ 	.short	0x0010
        /*00a8*/ 	.byte	0x00, 0xf0, 0x21, 0x00


	//----- nvinfo : EIATTR_KPARAM_INFO
	.align		4
.L_835:
        /*00ac*/ 	.byte	0x04, 0x17
        /*00ae*/ 	.short	(.L_837 - .L_836)
.L_836:
        /*00b0*/ 	.word	0x00000000
        /*00b4*/ 	.short	0x0001
        /*00b6*/ 	.short	0x0008
        /*00b8*/ 	.byte	0x00, 0xf0, 0x21, 0x00


	//----- nvinfo : EIATTR_KPARAM_INFO
	.align		4
.L_837:
        /*00bc*/ 	.byte	0x04, 0x17
        /*00be*/ 	.short	(.L_839 - .L_838)
.L_838:
        /*00c0*/ 	.word	0x00000000
        /*00c4*/ 	.short	0x0000
        /*00c6*/ 	.short	0x0000
        /*00c8*/ 	.byte	0x00, 0xf0, 0x21, 0x00


	//----- nvinfo : EIATTR_MAXREG_COUNT
	.align		4
.L_839:
        /*00cc*/ 	.byte	0x03, 0x1b
        /*00ce*/ 	.short	0x00ff


	//----- nvinfo : EIATTR_MERCURY_ISA_VERSION
	.align		4
        /*00d0*/ 	.byte	0x03, 0x5f
        /*00d2*/ 	.short	0x0000


	//----- nvinfo : EIATTR_EXIT_INSTR_OFFSETS
	.align		4
        /*00d4*/ 	.byte	0x04, 0x1c
        /*00d6*/ 	.short	(.L_841 - .L_840)


	//   ....[0]....
.L_840:
        /*00d8*/ 	.word	0x00000110


	//   ....[1]....
        /*00dc*/ 	.word	0x00000880


	//   ....[2]....
        /*00e0*/ 	.word	0x00000fa0


	//----- nvinfo : EIATTR_CRS_STACK_SIZE
	.align		4
.L_841:
        /*00e4*/ 	.byte	0x04, 0x1e
        /*00e6*/ 	.short	(.L_843 - .L_842)
.L_842:
        /*00e8*/ 	.word	0x00000000
.L_843:


//--------------------- .nv.info._ZN17fastertransformer42start_id_embedding_position_lookups_kernelI6__halfLb1ELi0EEEvPT_PiPKS2_S6_NS_18pPromptTuningParamIS2_EEPKiiiiil --------------------------
	.section	.nv.info._ZN17fastertransformer42start_id_embedding_position_lookups_kernelI6__halfLb1ELi0EEEvPT_PiPKS2_S6_NS_18pPromptTuningParamIS2_EEPKiiiiil,"",@"SHT_CUDA_INFO"
	.sectionflags	@""
	.align	4


	//----- nvinfo : EIATTR_CUDA_API_VERSION
	.align		4
        /*0000*/ 	.byte	0x04, 0x37
        /*0002*/ 	.short	(.L_845 - .L_844)
.L_844:
        /*0004*/ 	.word	0x00000082


	//----- nvinfo : EIATTR_SW2861232_WAR
	.align		4
.L_845:
        /*0008*/ 	.byte	0x01, 0x35
	.zero		2


	//----- nvinfo : EIATTR_PARAM_CBANK
	.align		4
        /*000c*/ 	.byte	0x04, 0x0a
        /*000e*/ 	.short	(.L_847 - .L_846)
	.align		4
.L_846:
        /*0010*/ 	.word	index@(.nv.constant0._ZN17fastertransformer42start_id_embedding_position_lookups_kernelI6__halfLb1ELi0EEEvPT_PiPKS2_S6_NS_18pPromptTuningParamIS2_EEPKiiiiil)
        /*0014*/ 	.short	0x0160
        /*0016*/ 	.short	0x0060


	//----- nvinfo : EIATTR_CBANK_PARAM_SIZE
	.align		4
.L_847:
        /*0018*/ 	.byte	0x03, 0x19
        /*001a*/ 	.short	0x0060


	//----- nvinfo : EIATTR_KPARAM_INFO
	.align		4
        /*001c*/ 	.byte	0x04, 0x17
        /*001e*/ 	.short	(.L_849 - .L_848)
.L_848:
        /*0020*/ 	.word	0x00000000
        /*0024*/ 	.short	0x000a
        /*0026*/ 	.short	0x0058
        /*0028*/ 	.byte	0x00, 0xf0, 0x21, 0x00


	//----- nvinfo : EIATTR_KPARAM_INFO
	.align		4
.L_849:
        /*002c*/ 	.byte	0x04, 0x17
        /*002e*/ 	.short	(.L_851 - .L_850)
.L_850:
        /*0030*/ 	.word	0x00000000
        /*0034*/ 	.short	0x0009
        /*0036*/ 	.short	0x0054
        /*0038*/ 	.byte	0x00, 0xf0, 0x11, 0x00


	//----- nvinfo : EIATTR_KPARAM_INFO
	.align		4
.L_851:
        /*003c*/ 	.byte	0x04, 0x17
        /*003e*/ 	.short	(.L_853 - .L_852)
.L_852:
        /*0040*/ 	.word	0x00000000
        /*0044*/ 	.short	0x0008
        /*0046*/ 	.short	0x0050
        /*0048*/ 	.byte	0x00, 0xf0, 0x11, 0x00


	//----- nvinfo : EIATTR_KPARAM_INFO
	.align		4
.L_853:
        /*004c*/ 	.byte	0x04, 0x17
        /*004e*/ 	.short	(.L_855 - .L_854)
.L_854:
        /*0050*/ 	.word	0x00000000
        /*0054*/ 	.short	0x0007
        /*0056*/ 	.short	0x004c
        /*0058*/ 	.byte	0x00, 0xf0, 0x11, 0x00


	//----- nvinfo : EIATTR_KPARAM_INFO
	.align		4
.L_855:
        /*005c*/ 	.byte	0x04, 0x17
        /*005e*/ 	.short	(.L_857 - .L_856)
.L_856:
        /*0060*/ 	.word	0x00000000
        /*0064*/ 	.short	0x0006
        /*0066*/ 	.short	0x0048
        /*0068*/ 	.byte	0x00, 0xf0, 0x11, 0x00


	//----- nvinfo : EIATTR_KPARAM_INFO
	.align		4
.L_857:
        /*006c*/ 	.byte	0x04, 0x17
        /*006e*/ 	.short	(.L_859 - .L_858)
.L_858:
        /*0070*/ 	.word	0x00000000
        /*0074*/ 	.short	0x0005
        /*0076*/ 	.short	0x0040
        /*0078*/ 	.byte	0x00, 0xf0, 0x21, 0x00


	//----- nvinfo : EIATTR_KPARAM_INFO
	.align		4
.L_859:
        /*007c*/ 	.byte	0x04, 0x17
        /*007e*/ 	.short	(.L_861 - .L_860)
.L_860:
        /*0080*/ 	.word	0x00000000
        /*0084*/ 	.short	0x0004
        /*0086*/ 	.short	0x0020
        /*0088*/ 	.byte	0x00, 0xf0, 0x81, 0x00


	//----- nvinfo : EIATTR_KPARAM_INFO
	.align		4
.L_861:
        /*008c*/ 	.byte	0x04, 0x17
        /*008e*/ 	.short	(.L_863 - .L_862)
.L_862:
        /*0090*/ 	.word	0x00000000
        /*0094*/ 	.short	0x0003
        /*0096*/ 	.short	0x0018
        /*0098*/ 	.byte	0x00, 0xf0, 0x21, 0x00


	//----- nvinfo : EIATTR_KPARAM_INFO
	.align		4
.L_863:
        /*009c*/ 	.byte	0x04, 0x17
        /*009e*/ 	.short	(.L_865 - .L_864)
.L_864:
        /*00a0*/ 	.word	0x00000000
        /*00a4*/ 	.short	0x0002
        /*00a6*/ 	.short	0x0010
        /*00a8*/ 	.byte	0x00, 0xf0, 0x21, 0x00


	//----- nvinfo : EIATTR_KPARAM_INFO
	.align		4
.L_865:
        /*00ac*/ 	.byte	0x04, 0x17
        /*00ae*/ 	.short	(.L_867 - .L_866)
.L_866:
        /*00b0*/ 	.word	0x00000000
        /*00b4*/ 	.short	0x0001
        /*00b6*/ 	.short	0x0008
        /*00b8*/ 	.byte	0x00, 0xf0, 0x21, 0x00


	//----- nvinfo : EIATTR_KPARAM_INFO
	.align		4
.L_867:
        /*00bc*/ 	.byte	0x04, 0x17
        /*00be*/ 	.short	(.L_869 - .L_868)
.L_868:
        /*00c0*/ 	.word	0x00000000
        /*00c4*/ 	.short	0x0000
        /*00c6*/ 	.short	0x0000
        /*00c8*/ 	.byte	0x00, 0xf0, 0x21, 0x00


	//----- nvinfo : EIATTR_MAXREG_COUNT
	.align		4
.L_869:
        /*00cc*/ 	.byte	0x03, 0x1b
        /*00ce*/ 	.short	0x00ff


	//----- nvinfo : EIATTR_MERCURY_ISA_VERSION
	.align		4
        /*00d0*/ 	.byte	0x03, 0x5f
        /*00d2*/ 	.short	0x0000


	//----- nvinfo : EIATTR_EXIT_INSTR_OFFSETS
	.align		4
        /*00d4*/ 	.byte	0x04, 0x1c
        /*00d6*/ 	.short	(.L_871 - .L_870)


	//   ....[0]....
.L_870:
        /*00d8*/ 	.word	0x00000110


	//   ....[1]....
        /*00dc*/ 	.word	0x00000a50


	//   ....[2]....
        /*00e0*/ 	.word	0x000012f0


	//----- nvinfo : EIATTR_CRS_STACK_SIZE
	.align		4
.L_871:
        /*00e4*/ 	.byte	0x04, 0x1e
        /*00e6*/ 	.short	(.L_873 - .L_872)
.L_872:
        /*00e8*/ 	.word	0x00000000
.L_873:


//--------------------- .nv.info._ZN17fastertransformer42start_id_embedding_position_lookups_kernelI6__halfLb1ELi1EEEvPT_PiPKS2_S6_NS_18pPromptTuningParamIS2_EEPKiiiiil --------------------------
	.section	.nv.info._ZN17fastertransformer42start_id_embedding_position_lookups_kernelI6__halfLb1ELi1EEEvPT_PiPKS2_S6_NS_18pPromptTuningParamIS2_EEPKiiiiil,"",@"SHT_CUDA_INFO"
	.sectionflags	@""
	.align	4


	//----- nvinfo : EIATTR_CUDA_API_VERSION
	.align		4
        /*0000*/ 	.byte	0x04, 0x37
        /*0002*/ 	.short	(.L_875 - .L_874)
.L_874:
        /*0004*/ 	.word	0x00000082


	//----- nvinfo : EIATTR_SW2861232_WAR
	.align		4
.L_875:
        /*0008*/ 	.byte	0x01, 0x35
	.zero		2


	//----- nvinfo : EIATTR_PARAM_CBANK
	.align		4
        /*000c*/ 	.byte	0x04, 0x0a
        /*000e*/ 	.short	(.L_877 - .L_876)
	.align		4
.L_876:
        /*0010*/ 	.word	index@(.nv.constant0._ZN17fastertransformer42start_id_embedding_position_lookups_kernelI6__halfLb1ELi1EEEvPT_PiPKS2_S6_NS_18pPromptTuningParamIS2_EEPKiiiiil)
        /*0014*/ 	.short	0x0160
        /*0016*/ 	.short	0x0060


	//----- nvinfo : EIATTR_CBANK_PARAM_SIZE
	.align		4
.L_877:
        /*0018*/ 	.byte	0x03, 0x19
        /*001a*/ 	.short	0x0060


	//----- nvinfo : EIATTR_KPARAM_INFO
	.align		4
        /*001c*/ 	.byte	0x04, 0x17
        /*001e*/ 	.short	(.L_879 - .L_878)
.L_878:
        /*0020*/ 	.word	0x00000000
        /*0024*/ 	.short	0x000a
        /*0026*/ 	.short	0x0058
        /*0028*/ 	.byte	0x00, 0xf0, 0x21, 0x00


	//----- nvinfo : EIATTR_KPARAM_INFO
	.align		4
.L_879:
        /*002c*/ 	.byte	0x04, 0x17
        /*002e*/ 	.short	(.L_881 - .L_880)
.L_880:
        /*0030*/ 	.word	0x00000000
        /*0034*/ 	.short	0x0009
        /*0036*/ 	.short	0x0054
        /*0038*/ 	.byte	0x00, 0xf0, 0x11, 0x00


	//----- nvinfo : EIATTR_KPARAM_INFO
	.align		4
.L_881:
        /*003c*/ 	.byte	0x04, 0x17
        /*003e*/ 	.short	(.L_883 - .L_882)
.L_882:
        /*0040*/ 	.word	0x00000000
        /*0044*/ 	.short	0x0008
        /*0046*/ 	.short	0x0050
        /*0048*/ 	.byte	0x00, 0xf0, 0x11, 0x00


	//----- nvinfo : EIATTR_KPARAM_INFO
	.align		4
.L_883:
        /*004c*/ 	.byte	0x04, 0x17
        /*004e*/ 	.short	(.L_885 - .L_884)
.L_884:
        /*0050*/ 	.word	0x00000000
        /*0054*/ 	.short	0x0007
        /*0056*/ 	.short	0x004c
        /*0058*/ 	.byte	0x00, 0xf0, 0x11, 0x00


	//----- nvinfo : EIATTR_KPARAM_INFO
	.align		4
.L_885:
        /*005c*/ 	.byte	0x04, 0x17
        /*005e*/ 	.short	(.L_887 - .L_886)
.L_886:
        /*0060*/ 	.word	0x00000000
        /*0064*/ 	.short	0x0006
        /*0066*/ 	.short	0x0048
        /*0068*/ 	.byte	0x00, 0xf0, 0x11, 0x00


	//----- nvinfo : EIATTR_KPARAM_INFO
	.align		4
.L_887:
        /*006c*/ 	.byte	0x04, 0x17
        /*006e*/ 	.short	(.L_889 - .L_888)
.L_888:
        /*0070*/ 	.word	0x00000000
        /*0074*/ 	.short	0x0005
        /*0076*/ 	.short	0x0040
        /*0078*/ 	.byte	0x00, 0xf0, 0x21, 0x00


	//----- nvinfo : EIATTR_KPARAM_INFO
	.align		4
.L_889:
        /*007c*/ 	.byte	0x04, 0x17
        /*007e*/ 	.short	(.L_891 - .L_890)
.L_890:
        /*0080*/ 	.word	0x00000000
        /*0084*/ 	.short	0x0004
        /*0086*/ 	.short	0x0020
        /*0088*/ 	.byte	0x00, 0xf0, 0x81, 0x00


	//----- nvinfo : EIATTR_KPARAM_INFO
	.align		4
.L_891:
        /*008c*/ 	.byte	0x04, 0x17
        /*008e*/ 	.short	(.L_893 - .L_892)
.L_892:
        /*0090*/ 	.word	0x00000000
        /*0094*/ 	.short	0x0003
        /*0096*/ 	.short	0x0018
        /*0098*/ 	.byte	0x00, 0xf0, 0x21, 0x00


	//----- nvinfo : EIATTR_KPARAM_INFO
	.align		4
.L_893:
        /*009c*/ 	.byte	0x04, 0x17
        /*009e*/ 	.short	(.L_895 - .L_894)
.L_894:
        /*00a0*/ 	.word	0x00000000
        /*00a4*/ 	.short	0x0002
        /*00a6*/ 	.short	0x0010
        /*00a8*/ 	.byte	0x00, 0xf0, 0x21, 0x00


	//----- nvinfo : EIATTR_KPARAM_INFO
	.align		4
.L_895:
        /*00ac*/ 	.byte	0x04, 0x17
        /*00ae*/ 	.short	(.L_897 - .L_896)
.L_896:
        /*00b0*/ 	.word	0x00000000
        /*00b4*/ 	.short	0x0001
        /*00b6*/ 	.short	0x0008
        /*00b8*/ 	.byte	0x00, 0xf0, 0x21, 0x00


	//----- nvinfo : EIATTR_KPARAM_INFO
	.align		4
.L_897:
        /*00bc*/ 	.byte	0x04, 0x17
        /*00be*/ 	.short	(.L_899 - .L_898)
.L_898:
        /*00c0*/ 	.word	0x00000000
        /*00c4*/ 	.short	0x0000
        /*00c6*/ 	.short	0x0000
        /*00c8*/ 	.byte	0x00, 0xf0, 0x21, 0x00


	//----- nvinfo : EIATTR_MAXREG_COUNT
	.align		4
.L_899:
        /*00cc*/ 	.byte	0x03, 0x1b
        /*00ce*/ 	.short	0x00ff


	//----- nvinfo : EIATTR_MERCURY_ISA_VERSION
	.align		4
        /*00d0*/ 	.byte	0x03, 0x5f
        /*00d2*/ 	.short	0x0000


	//----- nvinfo : EIATTR_EXIT_INSTR_OFFSETS
	.align		4
        /*00d4*/ 	.byte	0x04, 0x1c
        /*00d6*/ 	.short	(.L_901 - .L_900)


	//   ....[0]....
.L_900:
        /*00d8*/ 	.word	0x00000110


	//   ....[1]....
        /*00dc*/ 	.word	0x00000880


	//   ....[2]....
        /*00e0*/ 	.word	0x00001130


	//----- nvinfo : EIATTR_CRS_STACK_SIZE
	.align		4
.L_901:
        /*00e4*/ 	.byte	0x04, 0x1e
        /*00e6*/ 	.short	(.L_903 - .L_902)
.L_902:
        /*00e8*/ 	.word	0x00000000
.L_903:


//--------------------- .nv.info._ZN17fastertransformer42start_id_embedding_position_lookups_kernelI6__halfLb1ELi2EEEvPT_PiPKS2_S6_NS_18pPromptTuningParamIS2_EEPKiiiiil --------------------------
	.section	.nv.info._ZN17fastertransformer42start_id_embedding_position_lookups_kernelI6__halfLb1ELi2EEEvPT_PiPKS2_S6_NS_18pPromptTuningParamIS2_EEPKiiiiil,"",@"SHT_CUDA_INFO"
	.sectionflags	@""
	.align	4


	//----- nvinfo : EIATTR_CUDA_API_VERSION
	.align		4
        /*0000*/ 	.byte	0x04, 0x37
        /*0002*/ 	.short	(.L_905 - .L_904)
.L_904:
        /*0004*/ 	.word	0x00000082


	//----- nvinfo : EIATTR_SW2861232_WAR
	.align		4
.L_905:
        /*0008*/ 	.byte	0x01, 0x35
	.zero		2


	//----- nvinfo : EIATTR_PARAM_CBANK
	.align		4
        /*000c*/ 	.byte	0x04, 0x0a
        /*000e*/ 	.short	(.L_907 - .L_906)
	.align		4
.L_906:
        /*0010*/ 	.word	index@(.nv.constant0._ZN17fastertransformer42start_id_embedding_position_lookups_kernelI6__halfLb1ELi2EEEvPT_PiPKS2_S6_NS_18pPromptTuningParamIS2_EEPKiiiiil)
        /*0014*/ 	.short	0x0160
        /*0016*/ 	.short	0x0060


	//----- nvinfo : EIATTR_CBANK_PARAM_SIZE
	.align		4
.L_907:
        /*0018*/ 	.byte	0x03, 0x19
        /*001a*/ 	.short	0x0060


	//----- nvinfo : EIATTR_KPARAM_INFO
	.align		4
        /*001c*/ 	.byte	0x04, 0x17
        /*001e*/ 	.short	(.L_909 - .L_908)
.L_908:
        /*0020*/ 	.word	0x00000000
        /*0024*/ 	.short	0x000a
        /*0026*/ 	.short	0x0058
        /*0028*/ 	.byte	0x00, 0xf0, 0x21, 0x00


	//----- nvinfo : EIATTR_KPARAM_INFO
	.align		4
.L_909:
        /*002c*/ 	.byte	0x04, 0x17
        /*002e*/ 	.short	(.L_911 - .L_910)
.L_910:
        /*0030*/ 	.word	0x00000000
        /*0034*/ 	.short	0x0009
        /*0036*/ 	.short	0x0054
        /*0038*/ 	.byte	0x00, 0xf0, 0x11, 0x00


	//----- nvinfo : EIATTR_KPARAM_INFO
	.align		4
.L_911:
        /*003c*/ 	.byte	0x04, 0x17
        /*003e*/ 	.short	(.L_913 - .L_912)
.L_912:
        /*0040*/ 	.word	0x00000000
        /*0044*/ 	.short	0x0008
        /*0046*/ 	.short	0x0050
        /*0048*/ 	.byte	0x00, 0xf0, 0x11, 0x00


	//----- nvinfo : EIATTR_KPARAM_INFO
	.align		4
.L_913:
        /*004c*/ 	.byte	0x04, 0x17
        /*004e*/ 	.short	(.L_915 - .L_914)
.L_914:
        /*0050*/ 	.word	0x00000000
        /*0054*/ 	.short	0x0007
        /*0056*/ 	.short	0x004c
        /*0058*/ 	.byte	0x00, 0xf0, 0x11, 0x00


	//----- nvinfo : EIATTR_KPARAM_INFO
	.align		4
.L_915:
        /*005c*/ 	.byte	0x04, 0x17
        /*005e*/ 	.short	(.L_917 - .L_916)
.L_916:
        /*0060*/ 	.word	0x00000000
        /*0064*/ 	.short	0x0006
        /*0066*/ 	.short	0x0048
        /*0068*/ 	.byte	0x00, 0xf0, 0x11, 0x00


	//----- nvinfo : EIATTR_KPARAM_INFO
	.align		4
.L_917:
        /*006c*/ 	.byte	0x04, 0x17
        /*006e*/ 	.short	(.L_919 - .L_918)
.L_918:
        /*0070*/ 	.word	0x00000000
        /*0074*/ 	.short	0x0005
        /*0076*/ 	.short	0x0040
        /*0078*/ 	.byte	0x00, 0xf0, 0x21, 0x00


	//----- nvinfo : EIATTR_KPARAM_INFO
	.align		4
.L_919:
        /*007c*/ 	.byte	0x04, 0x17
        /*007e*/ 	.short	(.L_921 - .L_920)
.L_920:
        /*0080*/ 	.word	0x00000000
        /*0084*/ 	.short	0x0004
        /*0086*/ 	.short	0x0020
        /*0088*/ 	.byte	0x00, 0xf0, 0x81, 0x00


	//----- nvinfo : EIATTR_KPARAM_INFO
	.align		4
.L_921:
        /*008c*/ 	.byte	0x04, 0x17
        /*008e*/ 	.short	(.L_923 - .L_922)
.L_922:
        /*0090*/ 	.word	0x00000000
        /*0094*/ 	.short	0x0003
        /*0096*/ 	.short	0x0018
        /*0098*/ 	.byte	0x00, 0xf0, 0x21, 0x00


	//----- nvinfo : EIATTR_KPARAM_INFO
	.align		4
.L_923:
        /*009c*/ 	.byte	0x04, 0x17
        /*009e*/ 	.short	(.L_925 - .L_924)
.L_924:
        /*00a0*/ 	.word	0x00000000
        /*00a4*/ 	.short	0x0002
        /*00a6*/ 	.short	0x0010
        /*00a8*/ 	.byte	0x00, 0xf0, 0x21, 0x00


	//----- nvinfo : EIATTR_KPARAM_INFO
	.align		4
.L_925:
        /*00ac*/ 	.byte	0x04, 0x17
        /*00ae*/ 	.short	(.L_927 - .L_926)
.L_926:
        /*00b0*/ 	.word	0x00000000
        /*00b4*/ 	.short	0x0001
        /*00b6*/ 	.short	0x0008
        /*00b8*/ 	.byte	0x00, 0xf0, 0x21, 0x00


	//----- nvinfo : EIATTR_KPARAM_INFO
	.align		4
.L_927:
        /*00bc*/ 	.byte	0x04, 0x17
        /*00be*/ 	.short	(.L_929 - .L_928)
.L_928:
        /*00c0*/ 	.word	0x00000000
        /*00c4*/ 	.short	0x0000
        /*00c6*/ 	.short	0x0000
        /*00c8*/ 	.byte	0x00, 0xf0, 0x21, 0x00


	//----- nvinfo : EIATTR_MAXREG_COUNT
	.align		4
.L_929:
        /*00cc*/ 	.byte	0x03, 0x1b
        /*00ce*/ 	.short	0x00ff


	//----- nvinfo : EIATTR_MERCURY_ISA_VERSION
	.align		4
        /*00d0*/ 	.byte	0x03, 0x5f
        /*00d2*/ 	.short	0x0000


	//----- nvinfo : EIATTR_EXIT_INSTR_OFFSETS
	.align		4
        /*00d4*/ 	.byte	0x04, 0x1c
        /*00d6*/ 	.short	(.L_931 - .L_930)


	//   ....[0]....
.L_930:
        /*00d8*/ 	.word	0x00000110


	//   ....[1]....
        /*00dc*/ 	.word	0x000008b0


	//   ....[2]....
        /*00e0*/ 	.word	0x00001190


	//----- nvinfo : EIATTR_CRS_STACK_SIZE
	.align		4
.L_931:
        /*00e4*/ 	.byte	0x04, 0x1e
        /*00e6*/ 	.short	(.L_933 - .L_932)
.L_932:
        /*00e8*/ 	.word	0x00000000
.L_933:


//--------------------- .nv.info._ZN17fastertransformer42start_id_embedding_position_lookups_kernelIfLb0ELi0EEEvPT_PiPKS1_S5_NS_18pPromptTuningParamIS1_EEPKiiiiil --------------------------
	.section	.nv.info._ZN17fastertransformer42start_id_embedding_position_lookups_kernelIfLb0ELi0EEEvPT_PiPKS1_S5_NS_18pPromptTuningParamIS1_EEPKiiiiil,"",@"SHT_CUDA_INFO"
	.sectionflags	@""
	.align	4


	//----- nvinfo : EIATTR_CUDA_API_VERSION
	.align		4
        /*0000*/ 	.byte	0x04, 0x37
        /*0002*/ 	.short	(.L_935 - .L_934)
.L_934:
        /*0004*/ 	.word	0x00000082


	//----- nvinfo : EIATTR_SW2861232_WAR
	.align		4
.L_935:
        /*0008*/ 	.byte	0x01, 0x35
	.zero		2


	//----- nvinfo : EIATTR_PARAM_CBANK
	.align		4
        /*000c*/ 	.byte	0x04, 0x0a
        /*000e*/ 	.short	(.L_937 - .L_936)
	.align		4
.L_936:
        /*0010*/ 	.word	index@(.nv.constant0._ZN17fastertransformer42start_id_embedding_position_lookups_kernelIfLb0ELi0EEEvPT_PiPKS1_S5_NS_18pPromptTuningParamIS1_EEPKiiiiil)
        /*0014*/ 	.short	0x0160
        /*0016*/ 	.short	0x0060


	//----- nvinfo : EIATTR_CBANK_PARAM_SIZE
	.align		4
.L_937:
        /*0018*/ 	.byte	0x03, 0x19
        /*001a*/ 	.short	0x0060


	//----- nvinfo : EIATTR_KPARAM_INFO
	.align		4
        /*001c*/ 	.byte	0x04, 0x17
        /*001e*/ 	.short	(.L_939 - .L_938)
.L_938:
        /*0020*/ 	.word	0x00000000
        /*0024*/ 	.short	0x000a
        /*0026*/ 	.short	0x0058
        /*0028*/ 	.byte	0x00, 0xf0, 0x21, 0x00


	//----- nvinfo : EIATTR_KPARAM_INFO
	.align		4
.L_939:
        /*002c*/ 	.byte	0x04, 0x17
        /*002e*/ 	.short	(.L_941 - .L_940)
.L_940:
        /*0030*/ 	.word	0x00000000
        /*0034*/ 	.short	0x0009
        /*0036*/ 	.short	0x0054
        /*0038*/ 	.byte	0x00, 0xf0, 0x11, 0x00


	//----- nvinfo : EIATTR_KPARAM_INFO
	.align		4
.L_941:
        /*003c*/ 	.byte	0x04, 0x17
        /*003e*/ 	.short	(.L_943 - .L_942)
.L_942:
        /*0040*/ 	.word	0x00000000
        /*0044*/ 	.short	0x0008
        /*0046*/ 	.short	0x0050
        /*0048*/ 	.byte	0x00, 0xf0, 0x11, 0x00


	//----- nvinfo : EIATTR_KPARAM_INFO
	.align		4
.L_943:
        /*004c*/ 	.byte	0x04, 0x17
        /*004e*/ 	.short	(.L_945 - .L_944)
.L_944:
        /*0050*/ 	.word	0x00000000
        /*0054*/ 	.short	0x0007
        /*0056*/ 	.short	0x004c
        /*0058*/ 	.byte	0x00, 0xf0, 0x11, 0x00


	//----- nvinfo : EIATTR_KPARAM_INFO
	.align		4
.L_945:
        /*005c*/ 	.byte	0x04, 0x17
        /*005e*/ 	.short	(.L_947 - .L_946)
.L_946:
        /*0060*/ 	.word	0x00000000
        /*0064*/ 	.short	0x0006
        /*0066*/ 	.short	0x0048
        /*0068*/ 	.byte	0x00, 0xf0, 0x11, 0x00


	//----- nvinfo : EIATTR_KPARAM_INFO
	.align		4
.L_947:
        /*006c*/ 	.byte	0x04, 0x17
        /*006e*/ 	.short	(.L_949 - .L_948)
.L_948:
        /*0070*/ 	.word	0x00000000
        /*0074*/ 	.short	0x0005
        /*0076*/ 	.short	0x0040
        /*0078*/ 	.byte	0x00, 0xf0, 0x21, 0x00


	//----- nvinfo : EIATTR_KPARAM_INFO
	.align		4
.L_949:
        /*007c*/ 	.byte	0x04, 0x17
        /*007e*/ 	.short	(.L_951 - .L_950)
.L_950:
        /*0080*/ 	.word	0x00000000
        /*0084*/ 	.short	0x0004
        /*0086*/ 	.short	0x0020
        /*0088*/ 	.byte	0x00, 0xf0, 0x81, 0x00


	//----- nvinfo : EIATTR_KPARAM_INFO
	.align		4
.L_951:
        /*008c*/ 	.byte	0x04, 0x17
        /*008e*/ 	.short	(.L_953 - .L_952)
.L_952:
        /*0090*/ 	.word	0x00000000
        /*0094*/ 	.short	0x0003
        /*0096*/ 	.short	0x0018
        /*0098*/ 	.byte	0x00, 0xf0, 0x21, 0x00


	//----- nvinfo : EIATTR_KPARAM_INFO
	.align		4
.L_953:
        /*009c*/ 	.byte	0x04, 0x17
        /*009e*/ 	.short	(.L_955 - .L_954)
.L_954:
        /*00a0*/ 	.word	0x00000000
        /*00a4*/ 	.short	0x0002
        /*00a6*/ 	.short	0x0010
        /*00a8*/ 	.byte	0x00, 0xf0, 0x21, 0x00


	//----- nvinfo : EIATTR_KPARAM_INFO
	.align		4
.L_955:
        /*00ac*/ 	.byte	0x04, 0x17
        /*00ae*/ 	.short	(.L_957 - .L_956)
.L_956:
        /*00b0*/ 	.word	0x00000000
        /*00b4*/ 	.short	0x0001
        /*00b6*/ 	.short	0x0008
        /*00b8*/ 	.byte	0x00, 0xf0, 0x21, 0x00


	//----- nvinfo : EIATTR_KPARAM_INFO
	.align		4
.L_957:
        /*00bc*/ 	.byte	0x04, 0x17
        /*00be*/ 	.short	(.L_959 - .L_958)
.L_958:
        /*00c0*/ 	.word	0x00000000
        /*00c4*/ 	.short	0x0000
        /*00c6*/ 	.short	0x0000
        /*00c8*/ 	.byte	0x00, 0xf0, 0x21, 0x00


	//----- nvinfo : EIATTR_MAXREG_COUNT
	.align		4
.L_959:
        /*00cc*/ 	.byte	0x03, 0x1b
        /*00ce*/ 	.short	0x00ff


	//----- nvinfo : EIATTR_MERCURY_ISA_VERSION
	.align		4
        /*00d0*/ 	.byte	0x03, 0x5f
        /*00d2*/ 	.short	0x0000


	//----- nvinfo : EIATTR_EXIT_INSTR_OFFSETS
	.align		4
        /*00d4*/ 	.byte	0x04, 0x1c
        /*00d6*/ 	.short	(.L_961 - .L_960)


	//   ....[0]....
.L_960:
        /*00d8*/ 	.word	0x00000110


	//   ....[1]....
        /*00dc*/ 	.word	0x00000780


	//   ....[2]....
        /*00e0*/ 	.word	0x00000d60


	//   ....[3]....
        /*00e4*/ 	.word	0x00001270


	//----- nvinfo : EIATTR_CRS_STACK_SIZE
	.align		4
.L_961:
        /*00e8*/ 	.byte	0x04, 0x1e
        /*00ea*/ 	.short	(.L_963 - .L_962)
.L_962:
        /*00ec*/ 	.word	0x00000000
.L_963:


//--------------------- .nv.info._ZN17fastertransformer42start_id_embedding_position_lookups_kernelIfLb0ELi1EEEvPT_PiPKS1_S5_NS_18pPromptTuningParamIS1_EEPKiiiiil --------------------------
	.section	.nv.info._ZN17fastertransformer42start_id_embedding_position_lookups_kernelIfLb0ELi1EEEvPT_PiPKS1_S5_NS_18pPromptTuningParamIS1_EEPKiiiiil,"",@"SHT_CUDA_INFO"
	.sectionflags	@""
	.align	4


	//----- nvinfo : EIATTR_CUDA_API_VERSION
	.align		4
        /*0000*/ 	.byte	0x04, 0x37
        /*0002*/ 	.short	(.L_965 - .L_964)
.L_964:
        /*0004*/ 	.word	0x00000082


	//----- nvinfo : EIATTR_SW2861232_WAR
	.align		4
.L_965:
        /*0008*/ 	.byte	0x01, 0x35
	.zero		2


	//----- nvinfo : EIATTR_PARAM_CBANK
	.align		4
        /*000c*/ 	.byte	0x04, 0x0a
        /*000e*/ 	.short	(.L_967 - .L_966)
	.align		4
.L_966:
        /*0010*/ 	.word	index@(.nv.constant0._ZN17fastertransformer42start_id_embedding_position_lookups_kernelIfLb0ELi1EEEvPT_PiPKS1_S5_NS_18pPromptTuningParamIS1_EEPKiiiiil)
        /*0014*/ 	.short	0x0160
        /*0016*/ 	.short	0x0060


	//----- nvinfo : EIATTR_CBANK_PARAM_SIZE
	.align		4
.L_967:
        /*0018*/ 	.byte	0x03, 0x19
        /*001a*/ 	.short	0x0060


	//----- nvinfo : EIATTR_KPARAM_INFO
	.align		4
        /*001c*/ 	.byte	0x04, 0x17
        /*001e*/ 	.short	(.L_969 - .L_968)
.L_968:
        /*0020*/ 	.word	0x00000000
        /*0024*/ 	.short	0x000a
        /*0026*/ 	.short	0x0058
        /*0028*/ 	.byte	0x00, 0xf0, 0x21, 0x00


	//----- nvinfo : EIATTR_KPARAM_INFO
	.align		4
.L_969:
        /*002c*/ 	.byte	0x04, 0x17
        /*002e*/ 	.short	(.L_971 - .L_970)
.L_970:
        /*0030*/ 	.word	0x00000000
        /*0034*/ 	.short	0x0009
        /*0036*/ 	.short	0x0054
        /*0038*/ 	.byte	0x00, 0xf0, 0x11, 0x00


	//----- nvinfo : EIATTR_KPARAM_INFO
	.align		4
.L_971:
        /*003c*/ 	.byte	0x04, 0x17
        /*003e*/ 	.short	(.L_973 - .L_972)
.L_972:
        /*0040*/ 	.word	0x00000000
        /*0044*/ 	.short	0x0008
        /*0046*/ 	.short	0x0050
        /*0048*/ 	.byte	0x00, 0xf0, 0x11, 0x00


	//----- nvinfo : EIATTR_KPARAM_INFO
	.align		4
.L_973:
        /*004c*/ 	.byte	0x04, 0x17
        /*004e*/ 	.short	(.L_975 - .L_974)
.L_974:
        /*0050*/ 	.word	0x00000000
        /*0054*/ 	.short	0x0007
        /*0056*/ 	.short	0x004c
        /*0058*/ 	.byte	0x00, 0xf0, 0x11, 0x00


	//----- nvinfo : EIATTR_KPARAM_INFO
	.align		4
.L_975:
        /*005c*/ 	.byte	0x04, 0x17
        /*005e*/ 	.short	(.L_977 - .L_976)
.L_976:
        /*0060*/ 	.word	0x00000000
        /*0064*/ 	.short	0x0006
        /*0066*/ 	.short	0x0048
        /*0068*/ 	.byte	0x00, 0xf0, 0x11, 0x00


	//----- nvinfo : EIATTR_KPARAM_INFO
	.align		4
.L_977:
        /*006c*/ 	.byte	0x04, 0x17
        /*006e*/ 	.short	(.L_979 - .L_978)
.L_978:
        /*0070*/ 	.word	0x00000000
        /*0074*/ 	.short	0x0005
        /*0076*/ 	.short	0x0040
        /*0078*/ 	.byte	0x00, 0xf0, 0x21, 0x00


	//----- nvinfo : EIATTR_KPARAM_INFO
	.align		4
.L_979:
        /*007c*/ 	.byte	0x04, 0x17
        /*007e*/ 	.short	(.L_981 - .L_980)
.L_980:
        /*0080*/ 	.word	0x00000000
        /*0084*/ 	.short	0x0004
        /*0086*/ 	.short	0x0020
        /*0088*/ 	.byte	0x00, 0xf0, 0x81, 0x00


	//----- nvinfo : EIATTR_KPARAM_INFO
	.align		4
.L_981:
        /*008c*/ 	.byte	0x04, 0x17
        /*008e*/ 	.short	(.L_983 - .L_982)
.L_982:
        /*0090*/ 	.word	0x00000000
        /*0094*/ 	.short	0x0003
        /*0096*/ 	.short	0x0018
        /*0098*/ 	.byte	0x00, 0xf0, 0x21, 0x00


	//----- nvinfo : EIATTR_KPARAM_INFO
	.align		4
.L_983:
        /*009c*/ 	.byte	0x04, 0x17
        /*009e*/ 	.short	(.L_985 - .L_984)
.L_984:
        /*00a0*/ 	.word	0x00000000
        /*00a4*/ 	.short	0x0002
        /*00a6*/ 	.short	0x0010
        /*00a8*/ 	.byte	0x00, 0xf0, 0x21, 0x00


	//----- nvinfo : EIATTR_KPARAM_INFO
	.align		4
.L_985:
        /*00ac*/ 	.byte	0x04, 0x17
        /*00ae*/ 	.short	(.L_987 - .L_986)
.L_986:
        /*00b0*/ 	.word	0x00000000
        /*00b4*/ 	.short	0x0001
        /*00b6*/ 	.short	0x0008
        /*00b8*/ 	.byte	0x00, 0xf0, 0x21, 0x00


	//----- nvinfo : EIATTR_KPARAM_INFO
	.align		4
.L_987:
        /*00bc*/ 	.byte	0x04, 0x17
        /*00be*/ 	.short	(.L_989 - .L_988)
.L_988:
        /*00c0*/ 	.word	0x00000000
        /*00c4*/ 	.short	0x0000
        /*00c6*/ 	.short	0x0000
        /*00c8*/ 	.byte	0x00, 0xf0, 0x21, 0x00


	//----- nvinfo : EIATTR_MAXREG_COUNT
	.align		4
.L_989:
        /*00cc*/ 	.byte	0x03, 0x1b
        /*00ce*/ 	.short	0x00ff


	//----- nvinfo : EIATTR_MERCURY_ISA_VERSION
	.align		4
        /*00d0*/ 	.byte	0x03, 0x5f
        /*00d2*/ 	.short	0x0000


	//----- nvinfo : EIATTR_EXIT_INSTR_OFFSETS
	.align		4
        /*00d4*/ 	.byte	0x04, 0x1c
        /*00d6*/ 	.short	(.L_991 - .L_990)


	//   ....[0]....
.L_990:
        /*00d8*/ 	.word	0x00000110


	//   ....[1]....
        /*00dc*/ 	.word	0x00000870


	//   ....[2]....
        /*00e0*/ 	.word	0x00000f40


	//----- nvinfo : EIATTR_CRS_STACK_SIZE
	.align		4
.L_991:
        /*00e4*/ 	.byte	0x04, 0x1e
        /*00e6*/ 	.short	(.L_993 - .L_992)
.L_992:
        /*00e8*/ 	.word	0x00000000
.L_993:


//--------------------- .nv.info._ZN17fastertransformer42start_id_embedding_position_lookups_kernelIfLb0ELi2EEEvPT_PiPKS1_S5_NS_18pPromptTuningParamIS1_EEPKiiiiil --------------------------
	.section	.nv.info._ZN17fastertransformer42start_id_embedding_position_lookups_kernelIfLb0ELi2EEEvPT_PiPKS1_S5_NS_18pPromptTuningParamIS1_EEPKiiiiil,"",@"SHT_CUDA_INFO"
	.sectionflags	@""
	.align	4


	//----- nvinfo : EIATTR_CUDA_API_VERSION
	.align		4
        /*0000*/ 	.byte	0x04, 0x37
        /*0002*/ 	.short	(.L_995 - .L_994)
.L_994:
        /*0004*/ 	.word	0x00000082


	//----- nvinfo : EIATTR_SW2861232_WAR
	.align		4
.L_995:
        /*0008*/ 	.byte	0x01, 0x35
	.zero		2


	//----- nvinfo : EIATTR_PARAM_CBANK
	.align		4
        /*000c*/ 	.byte	0x04, 0x0a
        /*000e*/ 	.short	(.L_997 - .L_996)
	.align		4
.L_996:
        /*0010*/ 	.word	index@(.nv.constant0._ZN17fastertransformer42start_id_embedding_position_lookups_kernelIfLb0ELi2EEEvPT_PiPKS1_S5_NS_18pPromptTuningParamIS1_EEPKiiiiil)
        /*0014*/ 	.short	0x0160
        /*0016*/ 	.short	0x0060


	//----- nvinfo : EIATTR_CBANK_PARAM_SIZE
	.align		4
.L_997:
        /*0018*/ 	.byte	0x03, 0x19
        /*001a*/ 	.short	0x0060


	//----- nvinfo : EIATTR_KPARAM_INFO
	.align		4
        /*001c*/ 	.byte	0x04, 0x17
        /*001e*/ 	.short	(.L_999 - .L_998)
.L_998:
        /*0020*/ 	.word	0x00000000
        /*0024*/ 	.short	0x000a
        /*0026*/ 	.short	0x0058
        /*0028*/ 	.byte	0x00, 0xf0, 0x21, 0x00


	//----- nvinfo : EIATTR_KPARAM_INFO
	.align		4
.L_999:
        /*002c*/ 	.byte	0x04, 0x17
        /*002e*/ 	.short	(.L_1001 - .L_1000)
.L_1000:
        /*0030*/ 	.word	0x00000000
        /*0034*/ 	.short	0x0009
        /*0036*/ 	.short	0x0054
        /*0038*/ 	.byte	0x00, 0xf0, 0x11, 0x00


	//----- nvinfo : EIATTR_KPARAM_INFO
	.align		4
.L_1001:
        /*003c*/ 	.byte	0x04, 0x17
        /*003e*/ 	.short	(.L_1003 - .L_1002)
.L_1002:
        /*0040*/ 	.word	0x00000000
        /*0044*/ 	.short	0x0008
        /*0046*/ 	.short	0x0050
        /*0048*/ 	.byte	0x00, 0xf0, 0x11, 0x00


	//----- nvinfo : EIATTR_KPARAM_INFO
	.align		4
.L_1003:
        /*004c*/ 	.byte	0x04, 0x17
        /*004e*/ 	.short	(.L_1005 - .L_1004)
.L_1004:
        /*0050*/ 	.word	0x00000000
        /*0054*/ 	.short	0x0007
        /*0056*/ 	.short	0x004c
        /*0058*/ 	.byte	0x00, 0xf0, 0x11, 0x00


	//----- nvinfo : EIATTR_KPARAM_INFO
	.align		4
.L_1005:
        /*005c*/ 	.byte	0x04, 0x17
        /*005e*/ 	.short	(.L_1007 - .L_1006)
.L_1006:
        /*0060*/ 	.word	0x00000000
        /*0064*/ 	.short	0x0006
        /*0066*/ 	.short	0x0048
        /*0068*/ 	.byte	0x00, 0xf0, 0x11, 0x00


	//----- nvinfo : EIATTR_KPARAM_INFO
	.align		4
.L_1007:
        /*006c*/ 	.byte	0x04, 0x17
        /*006e*/ 	.short	(.L_1009 - .L_1008)
.L_1008:
        /*0070*/ 	.word	0x00000000
        /*0074*/ 	.short	0x0005
        /*0076*/ 	.short	0x0040
        /*0078*/ 	.byte	0x00, 0xf0, 0x21, 0x00


	//----- nvinfo : EIATTR_KPARAM_INFO
	.align		4
.L_1009:
        /*007c*/ 	.byte	0x04, 0x17
        /*007e*/ 	.short	(.L_1011 - .L_1010)
.L_1010:
        /*0080*/ 	.word	0x00000000
        /*0084*/ 	.short	0x0004
        /*0086*/ 	.short	0x0020
        /*0088*/ 	.byte	0x00, 0xf0, 0x81, 0x00


	//----- nvinfo : EIATTR_KPARAM_INFO
	.align		4
.L_1011:
        /*008c*/ 	.byte	0x04, 0x17
        /*008e*/ 	.short	(.L_1013 - .L_1012)
.L_1012:
        /*0090*/ 	.word	0x00000000
        /*0094*/ 	.short	0x0003
        /*0096*/ 	.short	0x0018
        /*0098*/ 	.byte	0x00, 0xf0, 0x21, 0x00


	//----- nvinfo : EIATTR_KPARAM_INFO
	.align		4
.L_1013:
        /*009c*/ 	.byte	0x04, 0x17
        /*009e*/ 	.short	(.L_1015 - .L_1014)
.L_1014:
        /*00a0*/ 	.word	0x00000000
        /*00a4*/ 	.short	0x0002
        /*00a6*/ 	.short	0x0010
        /*00a8*/ 	.byte	0x00, 0xf0, 0x21, 0x00


	//----- nvinfo : EIATTR_KPARAM_INFO
	.align		4
.L_1015:
        /*00ac*/ 	.byte	0x04, 0x17
        /*00ae*/ 	.short	(.L_1017 - .L_1016)
.L_1016:
        /*00b0*/ 	.word	0x00000000
        /*00b4*/ 	.short	0x0001
        /*00b6*/ 	.short	0x0008
        /*00b8*/ 	.byte	0x00, 0xf0, 0x21, 0x00


	//----- nvinfo : EIATTR_KPARAM_INFO
	.align		4
.L_1017:
        /*00bc*/ 	.byte	0x04, 0x17
        /*00be*/ 	.short	(.L_1019 - .L_1018)
.L_1018:
        /*00c0*/ 	.word	0x00000000
        /*00c4*/ 	.short	0x0000
        /*00c6*/ 	.short	0x0000
        /*00c8*/ 	.byte	0x00, 0xf0, 0x21, 0x00


	//----- nvinfo : EIATTR_MAXREG_COUNT
	.align		4
.L_1019:
        /*00cc*/ 	.byte	0x03, 0x1b
        /*00ce*/ 	.short	0x00ff


	//----- nvinfo : EIATTR_MERCURY_ISA_VERSION
	.align		4
        /*00d0*/ 	.byte	0x03, 0x5f
        /*00d2*/ 	.short	0x0000


	//----- nvinfo : EIATTR_EXIT_INSTR_OFFSETS
	.align		4
        /*00d4*/ 	.byte	0x04, 0x1c
        /*00d6*/ 	.short	(.L_1021 - .L_1020)


	//   ....[0]....
.L_1020:
        /*00d8*/ 	.word	0x00000110


	//   ....[1]....
        /*00dc*/ 	.word	0x00000870


	//   ....[2]....
        /*00e0*/ 	.word	0x00000f90


	//----- nvinfo : EIATTR_CRS_STACK_SIZE
	.align		4
.L_1021:
        /*00e4*/ 	.byte	0x04, 0x1e
        /*00e6*/ 	.short	(.L_1023 - .L_1022)
.L_1022:
        /*00e8*/ 	.word	0x00000000
.L_1023:


//--------------------- .nv.info._ZN17fastertransformer42start_id_embedding_position_lookups_kernelIfLb1ELi0EEEvPT_PiPKS1_S5_NS_18pPromptTuningParamIS1_EEPKiiiiil --------------------------
	.section	.nv.info._ZN17fastertransformer42start_id_embedding_position_lookups_kernelIfLb1ELi0EEEvPT_PiPKS1_S5_NS_18pPromptTuningParamIS1_EEPKiiiiil,"",@"SHT_CUDA_INFO"
	.sectionflags	@""
	.align	4


	//----- nvinfo : EIATTR_CUDA_API_VERSION
	.align		4
        /*0000*/ 	.byte	0x04, 0x37
        /*0002*/ 	.short	(.L_1025 - .L_1024)
.L_1024:
        /*0004*/ 	.word	0x00000082


	//----- nvinfo : EIATTR_SW2861232_WAR
	.align		4
.L_1025:
        /*0008*/ 	.byte	0x01, 0x35
	.zero		2


	//----- nvinfo : EIATTR_PARAM_CBANK
	.align		4
        /*000c*/ 	.byte	0x04, 0x0a
        /*000e*/ 	.short	(.L_1027 - .L_1026)
	.align		4
.L_1026:
        /*0010*/ 	.word	index@(.nv.constant0._ZN17fastertransformer42start_id_embedding_position_lookups_kernelIfLb1ELi0EEEvPT_PiPKS1_S5_NS_18pPromptTuningParamIS1_EEPKiiiiil)
        /*0014*/ 	.short	0x0160
        /*0016*/ 	.short	0x0060


	//----- nvinfo : EIATTR_CBANK_PARAM_SIZE
	.align		4
.L_1027:
        /*0018*/ 	.byte	0x03, 0x19
        /*001a*/ 	.short	0x0060


	//----- nvinfo : EIATTR_KPARAM_INFO
	.align		4
        /*001c*/ 	.byte	0x04, 0x17
        /*001e*/ 	.short	(.L_1029 - .L_1028)
.L_1028:
        /*0020*/ 	.word	0x00000000
        /*0024*/ 	.short	0x000a
        /*0026*/ 	.short	0x0058
        /*0028*/ 	.byte	0x00, 0xf0, 0x21, 0x00


	//----- nvinfo : EIATTR_KPARAM_INFO
	.align		4
.L_1029:
        /*002c*/ 	.byte	0x04, 0x17
        /*002e*/ 	.short	(.L_1031 - .L_1030)
.L_1030:
        /*0030*/ 	.word	0x00000000
        /*0034*/ 	.short	0x0009
        /*0036*/ 	.short	0x0054
        /*0038*/ 	.byte	0x00, 0xf0, 0x11, 0x00


	//----- nvinfo : EIATTR_KPARAM_INFO
	.align		4
.L_1031:
        /*003c*/ 	.byte	0x04, 0x17
        /*003e*/ 	.short	(.L_1033 - .L_1032)
.L_1032:
        /*0040*/ 	.word	0x00000000
        /*0044*/ 	.short	0x0008
        /*0046*/ 	.short	0x0050
        /*0048*/ 	.byte	0x00, 0xf0, 0x11, 0x00


	//----- nvinfo : EIATTR_KPARAM_INFO
	.align		4
.L_1033:
        /*004c*/ 	.byte	0x04, 0x17
        /*004e*/ 	.short	(.L_1035 - .L_1034)
.L_1034:
        /*0050*/ 	.word	0x00000000
        /*0054*/ 	.short	0x0007
        /*0056*/ 	.short	0x004c
        /*0058*/ 	.byte	0x00, 0xf0, 0x11, 0x00


	//----- nvinfo : EIATTR_KPARAM_INFO
	.align		4
.L_1035:
        /*005c*/ 	.byte	0x04, 0x17
        /*005e*/ 	.short	(.L_1037 - .L_1036)
.L_1036:
        /*0060*/ 	.word	0x00000000
        /*0064*/ 	.short	0x0006
        /*0066*/ 	.short	0x0048
        /*0068*/ 	.byte	0x00, 0xf0, 0x11, 0x00


	//----- nvinfo : EIATTR_KPARAM_INFO
	.align		4
.L_1037:
        /*006c*/ 	.byte	0x04, 0x17
        /*006e*/ 	.short	(.L_1039 - .L_1038)
.L_1038:
        /*0070*/ 	.word	0x00000000
        /*0074*/ 	.short	0x0005
        /*0076*/ 	.short	0x0040
        /*0078*/ 	.byte	0x00, 0xf0, 0x21, 0x00


	//----- nvinfo : EIATTR_KPARAM_INFO
	.align		4
.L_1039:
        /*007c*/ 	.byte	0x04, 0x17
        /*007e*/ 	.short	(.L_1041 - .L_1040)
.L_1040:
        /*0080*/ 	.word	0x00000000
        /*0084*/ 	.short	0x0004
        /*0086*/ 	.short	0x0020
        /*0088*/ 	.byte	0x00, 0xf0, 0x81, 0x00


	//----- nvinfo : EIATTR_KPARAM_INFO
	.align		4
.L_1041:
        /*008c*/ 	.byte	0x04, 0x17
        /*008e*/ 	.short	(.L_1043 - .L_1042)
.L_1042:
        /*0090*/ 	.word	0x00000000
        /*0094*/ 	.short	0x0003
        /*0096*/ 	.short	0x0018
        /*0098*/ 	.byte	0x00, 0xf0, 0x21, 0x00


	//----- nvinfo : EIATTR_KPARAM_INFO
	.align		4
.L_1043:
        /*009c*/ 	.byte	0x04, 0x17
        /*009e*/ 	.short	(.L_1045 - .L_1044)
.L_1044:
        /*00a0*/ 	.word	0x00000000
        /*00a4*/ 	.short	0x0002
        /*00a6*/ 	.short	0x0010
        /*00a8*/ 	.byte	0x00, 0xf0, 0x21, 0x00


	//----- nvinfo : EIATTR_KPARAM_INFO
	.align		4
.L_1045:
        /*00ac*/ 	.byte	0x04, 0x17
        /*00ae*/ 	.short	(.L_1047 - .L_1046)
.L_1046:
        /*00b0*/ 	.word	0x00000000
        /*00b4*/ 	.short	0x0001
        /*00b6*/ 	.short	0x0008
        /*00b8*/ 	.byte	0x00, 0xf0, 0x21, 0x00


	//----- nvinfo : EIATTR_KPARAM_INFO
	.align		4
.L_1047:
        /*00bc*/ 	.byte	0x04, 0x17
        /*00be*/ 	.short	(.L_1049 - .L_1048)
.L_1048:
        /*00c0*/ 	.word	0x00000000
        /*00c4*/ 	.short	0x0000
        /*00c6*/ 	.short	0x0000
        /*00c8*/ 	.byte	0x00, 0xf0, 0x21, 0x00


	//----- nvinfo : EIATTR_MAXREG_COUNT
	.align		4
.L_1049:
        /*00cc*/ 	.byte	0x03, 0x1b
        /*00ce*/ 	.short	0x00ff


	//----- nvinfo : EIATTR_MERCURY_ISA_VERSION
	.align		4
        /*00d0*/ 	.byte	0x03, 0x5f
        /*00d2*/ 	.short	0x0000


	//----- nvinfo : EIATTR_EXIT_INSTR_OFFSETS
	.align		4
        /*00d4*/ 	.byte	0x04, 0x1c
        /*00d6*/ 	.short	(.L_1051 - .L_1050)


	//   ....[0]....
.L_1050:
        /*00d8*/ 	.word	0x00000110


	//   ....[1]....
        /*00dc*/ 	.word	0x00000a50


	//   ....[2]....
        /*00e0*/ 	.word	0x000012f0


	//----- nvinfo : EIATTR_CRS_STACK_SIZE
	.align		4
.L_1051:
        /*00e4*/ 	.byte	0x04, 0x1e
        /*00e6*/ 	.short	(.L_1053 - .L_1052)
.L_1052:
        /*00e8*/ 	.word	0x00000000
.L_1053:


//--------------------- .nv.info._ZN17fastertransformer42start_id_embedding_position_lookups_kernelIfLb1ELi1EEEvPT_PiPKS1_S5_NS_18pPromptTuningParamIS1_EEPKiiiiil --------------------------
	.section	.nv.info._ZN17fastertransformer42start_id_embedding_position_lookups_kernelIfLb1ELi1EEEvPT_PiPKS1_S5_NS_18pPromptTuningParamIS1_EEPKiiiiil,"",@"SHT_CUDA_INFO"
	.sectionflags	@""
	.align	4


	//----- nvinfo : EIATTR_CUDA_API_VERSION
	.align		4
        /*0000*/ 	.byte	0x04, 0x37
        /*0002*/ 	.short	(.L_1055 - .L_1054)
.L_1054:
        /*0004*/ 	.word	0x00000082


	//----- nvinfo : EIATTR_SW2861232_WAR
	.align		4
.L_1055:
        /*0008*/ 	.byte	0x01, 0x35
	.zero		2


	//----- nvinfo : EIATTR_PARAM_CBANK
	.align		4
        /*000c*/ 	.byte	0x04, 0x0a
        /*000e*/ 	.short	(.L_1057 - .L_1056)
	.align		4
.L_1056:
        /*0010*/ 	.word	index@(.nv.constant0._ZN17fastertransformer42start_id_embedding_position_lookups_kernelIfLb1ELi1EEEvPT_PiPKS1_S5_NS_18pPromptTuningParamIS1_EEPKiiiiil)
        /*0014*/ 	.short	0x0160
        /*0016*/ 	.short	0x0060


	//----- nvinfo : EIATTR_CBANK_PARAM_SIZE
	.align		4
.L_1057:
        /*0018*/ 	.byte	0x03, 0x19
        /*001a*/ 	.short	0x0060


	//----- nvinfo : EIATTR_KPARAM_INFO
	.align		4
        /*001c*/ 	.byte	0x04, 0x17
        /*001e*/ 	.short	(.L_1059 - .L_1058)
.L_1058:
        /*0020*/ 	.word	0x00000000
        /*0024*/ 	.short	0x000a
        /*0026*/ 	.short	0x0058
        /*0028*/ 	.byte	0x00, 0xf0, 0x21, 0x00


	//----- nvinfo : EIATTR_KPARAM_INFO
	.align		4
.L_1059:
        /*002c*/ 	.byte	0x04, 0x17
        /*002e*/ 	.short	(.L_1061 - .L_1060)
.L_1060:
        /*0030*/ 	.word	0x00000000
        /*0034*/ 	.short	0x0009
        /*0036*/ 	.short	0x0054
        /*0038*/ 	.byte	0x00, 0xf0, 0x11, 0x00


	//----- nvinfo : EIATTR_KPARAM_INFO
	.align		4
.L_1061:
        /*003c*/ 	.byte	0x04, 0x17
        /*003e*/ 	.short	(.L_1063 - .L_1062)
.L_1062:
        /*0040*/ 	.word	0x00000000
        /*0044*/ 	.short	0x0008
        /*0046*/ 	.short	0x0050
        /*0048*/ 	.byte	0x00, 0xf0, 0x11, 0x00


	//----- nvinfo : EIATTR_KPARAM_INFO
	.align		4
.L_1063:
        /*004c*/ 	.byte	0x04, 0x17
        /*004e*/ 	.short	(.L_1065 - .L_1064)
.L_1064:
        /*0050*/ 	.word	0x00000000
        /*0054*/ 	.short	0x0007
        /*0056*/ 	.short	0x004c
        /*0058*/ 	.byte	0x00, 0xf0, 0x11, 0x00


	//----- nvinfo : EIATTR_KPARAM_INFO
	.align		4
.L_1065:
        /*005c*/ 	.byte	0x04, 0x17
        /*005e*/ 	.short	(.L_1067 - .L_1066)
.L_1066:
        /*0060*/ 	.word	0x00000000
        /*0064*/ 	.short	0x0006
        /*0066*/ 	.short	0x0048
        /*0068*/ 	.byte	0x00, 0xf0, 0x11, 0x00


	//----- nvinfo : EIATTR_KPARAM_INFO
	.align		4
.L_1067:
        /*006c*/ 	.byte	0x04, 0x17
        /*006e*/ 	.short	(.L_1069 - .L_1068)
.L_1068:
        /*0070*/ 	.word	0x00000000
        /*0074*/ 	.short	0x0005
        /*0076*/ 	.short	0x0040
        /*0078*/ 	.byte	0x00, 0xf0, 0x21, 0x00


	//----- nvinfo : EIATTR_KPARAM_INFO
	.align		4
.L_1069:
        /*007c*/ 	.byte	0x04, 0x17
        /*007e*/ 	.short	(.L_1071 - .L_1070)
.L_1070:
        /*0080*/ 	.word	0x00000000
        /*0084*/ 	.short	0x0004
        /*0086*/ 	.short	0x0020
        /*0088*/ 	.byte	0x00, 0xf0, 0x81, 0x00


	//----- nvinfo : EIATTR_KPARAM_INFO
	.align		4
.L_1071:
        /*008c*/ 	.byte	0x04, 0x17
        /*008e*/ 	.short	(.L_1073 - .L_1072)
.L_1072:
        /*0090*/ 	.word	0x00000000
        /*0094*/ 	.short	0x0003
        /*0096*/ 	.short	0x0018
        /*0098*/ 	.byte	0x00, 0xf0, 0x21, 0x00


	//----- nvinfo : EIATTR_KPARAM_INFO
	.align		4
.L_1073:
        /*009c*/ 	.byte	0x04, 0x17
        /*009e*/ 	.short	(.L_1075 - .L_1074)
.L_1074:
        /*00a0*/ 	.word	0x00000000
        /*00a4*/ 	.short	0x0002
        /*00a6*/ 	.short	0x0010
        /*00a8*/ 	.byte	0x00, 0xf0, 0x21, 0x00


	//----- nvinfo : EIATTR_KPARAM_INFO
	.align		4
.L_1075:
        /*00ac*/ 	.byte	0x04, 0x17
        /*00ae*/ 	.short	(.L_1077 - .L_1076)
.L_1076:
        /*00b0*/ 	.word	0x00000000
        /*00b4*/ 	.short	0x0001
        /*00b6*/ 	.short	0x0008
        /*00b8*/ 	.byte	0x00, 0xf0, 0x21, 0x00


	//----- nvinfo : EIATTR_KPARAM_INFO
	.align		4
.L_1077:
        /*00bc*/ 	.byte	0x04, 0x17
        /*00be*/ 	.short	(.L_1079 - .L_1078)
.L_1078:
        /*00c0*/ 	.word	0x00000000
        /*00c4*/ 	.short	0x0000
        /*00c6*/ 	.short	0x0000
        /*00c8*/ 	.byte	0x00, 0xf0, 0x21, 0x00


	//----- nvinfo : EIATTR_MAXREG_COUNT
	.align		4
.L_1079:
        /*00cc*/ 	.byte	0x03, 0x1b
        /*00ce*/ 	.short	0x00ff


	//----- nvinfo : EIATTR_MERCURY_ISA_VERSION
	.align		4
        /*00d0*/ 	.byte	0x03, 0x5f
        /*00d2*/ 	.short	0x0000


	//----- nvinfo : EIATTR_EXIT_INSTR_OFFSETS
	.align		4
        /*00d4*/ 	.byte	0x04, 0x1c
        /*00d6*/ 	.short	(.L_1081 - .L_1080)


	//   ....[0]....
.L_1080:
        /*00d8*/ 	.word	0x00000110


	//   ....[1]....
        /*00dc*/ 	.word	0x00000890


	//   ....[2]....
        /*00e0*/ 	.word	0x00001160


	//----- nvinfo : EIATTR_CRS_STACK_SIZE
	.align		4
.L_1081:
        /*00e4*/ 	.byte	0x04, 0x1e
        /*00e6*/ 	.short	(.L_1083 - .L_1082)
.L_1082:
        /*00e8*/ 	.word	0x00000000
.L_1083:


//--------------------- .nv.info._ZN17fastertransformer42start_id_embedding_position_lookups_kernelIfLb1ELi2EEEvPT_PiPKS1_S5_NS_18pPromptTuningParamIS1_EEPKiiiiil --------------------------
	.section	.nv.info._ZN17fastertransformer42start_id_embedding_position_lookups_kernelIfLb1ELi2EEEvPT_PiPKS1_S5_NS_18pPromptTuningParamIS1_EEPKiiiiil,"",@"SHT_CUDA_INFO"
	.sectionflags	@""
	.align	4


	//----- nvinfo : EIATTR_CUDA_API_VERSION
	.align		4
        /*0000*/ 	.byte	0x04, 0x37
        /*0002*/ 	.short	(.L_1085 - .L_1084)
.L_1084:
        /*0004*/ 	.word	0x00000082


	//----- nvinfo : EIATTR_SW2861232_WAR
	.align		4
.L_1085:
        /*0008*/ 	.byte	0x01, 0x35
	.zero		2


	//----- nvinfo : EIATTR_PARAM_CBANK
	.align		4
        /*000c*/ 	.byte	0x04, 0x0a
        /*000e*/ 	.short	(.L_1087 - .L_1086)
	.align		4
.L_1086:
        /*0010*/ 	.word	index@(.nv.constant0._ZN17fastertransformer42start_id_embedding_position_lookups_kernelIfLb1ELi2EEEvPT_PiPKS1_S5_NS_18pPromptTuningParamIS1_EEPKiiiiil)
        /*0014*/ 	.short	0x0160
        /*0016*/ 	.short	0x0060


	//----- nvinfo : EIATTR_CBANK_PARAM_SIZE
	.align		4
.L_1087:
        /*0018*/ 	.byte	0x03, 0x19
        /*001a*/ 	.short	0x0060


	//----- nvinfo : EIATTR_KPARAM_INFO
	.align		4
        /*001c*/ 	.byte	0x04, 0x17
        /*001e*/ 	.short	(.L_1089 - .L_1088)
.L_1088:
        /*0020*/ 	.word	0x00000000
        /*0024*/ 	.short	0x000a
        /*0026*/ 	.short	0x0058
        /*0028*/ 	.byte	0x00, 0xf0, 0x21, 0x00


	//----- nvinfo : EIATTR_KPARAM_INFO
	.align		4
.L_1089:
        /*002c*/ 	.byte	0x04, 0x17
        /*002e*/ 	.short	(.L_1091 - .L_1090)
.L_1090:
        /*0030*/ 	.word	0x00000000
        /*0034*/ 	.short	0x0009
        /*0036*/ 	.short	0x0054
        /*0038*/ 	.byte	0x00, 0xf0, 0x11, 0x00


	//----- nvinfo : EIATTR_KPARAM_INFO
	.align		4
.L_1091:
        /*003c*/ 	.byte	0x04, 0x17
        /*003e*/ 	.short	(.L_1093 - .L_1092)
.L_1092:
        /*0040*/ 	.word	0x00000000
        /*0044*/ 	.short	0x0008
        /*0046*/ 	.short	0x0050
        /*0048*/ 	.byte	0x00, 0xf0, 0x11, 0x00


	//----- nvinfo : EIATTR_KPARAM_INFO
	.align		4
.L_1093:
        /*004c*/ 	.byte	0x04, 0x17
        /*004e*/ 	.short	(.L_1095 - .L_1094)
.L_1094:
        /*0050*/ 	.word	0x00000000
        /*0054*/ 	.short	0x0007
        /*0056*/ 	.short	0x004c
        /*0058*/ 	.byte	0x00, 0xf0, 0x11, 0x00


	//----- nvinfo : EIATTR_KPARAM_INFO
	.align		4
.L_1095:
        /*005c*/ 	.byte	0x04, 0x17
        /*005e*/ 	.short	(.L_1097 - .L_1096)
.L_1096:
        /*0060*/ 	.word	0x00000000
        /*0064*/ 	.short	0x0006
        /*0066*/ 	.short	0x0048
        /*0068*/ 	.byte	0x00, 0xf0, 0x11, 0x00


	//----- nvinfo : EIATTR_KPARAM_INFO
	.align		4
.L_1097:
        /*006c*/ 	.byte	0x04, 0x17
        /*006e*/ 	.short	(.L_1099 - .L_1098)
.L_1098:
        /*0070*/ 	.word	0x00000000
        /*0074*/ 	.short	0x0005
        /*0076*/ 	.short	0x0040
        /*0078*/ 	.byte	0x00, 0xf0, 0x21, 0x00


	//----- nvinfo : EIATTR_KPARAM_INFO
	.align		4
.L_1099:
        /*007c*/ 	.byte	0x04, 0x17
        /*007e*/ 	.short	(.L_1101 - .L_1100)
.L_1100:
        /*0080*/ 	.word	0x00000000
        /*0084*/ 	.short	0x0004
        /*0086*/ 	.short	0x0020
        /*0088*/ 	.byte	0x00, 0xf0, 0x81, 0x00


	//----- nvinfo : EIATTR_KPARAM_INFO
	.align		4
.L_1101:
        /*008c*/ 	.byte	0x04, 0x17
        /*008e*/ 	.short	(.L_1103 - .L_1102)
.L_1102:
        /*0090*/ 	.word	0x00000000
        /*0094*/ 	.short	0x0003
        /*0096*/ 	.short	0x0018
        /*0098*/ 	.byte	0x00, 0xf0, 0x21, 0x00


	//----- nvinfo : EIATTR_KPARAM_INFO
	.align		4
.L_1103:
        /*009c*/ 	.byte	0x04, 0x17
        /*009e*/ 	.short	(.L_1105 - .L_1104)
.L_1104:
        /*00a0*/ 	.word	0x00000000
        /*00a4*/ 	.short	0x0002
        /*00a6*/ 	.short	0x0010
        /*00a8*/ 	.byte	0x00, 0xf0, 0x21, 0x00


	//----- nvinfo : EIATTR_KPARAM_INFO
	.align		4
.L_1105:
        /*00ac*/ 	.byte	0x04, 0x17
        /*00ae*/ 	.short	(.L_1107 - .L_1106)
.L_1106:
        /*00b0*/ 	.word	0x00000000
        /*00b4*/ 	.short	0x0001
        /*00b6*/ 	.short	0x0008
        /*00b8*/ 	.byte	0x00, 0xf0, 0x21, 0x00


	//----- nvinfo : EIATTR_KPARAM_INFO
	.align		4
.L_1107:
        /*00bc*/ 	.byte	0x04, 0x17
        /*00be*/ 	.short	(.L_1109 - .L_1108)
.L_1108:
        /*00c0*/ 	.word	0x00000000
        /*00c4*/ 	.short	0x0000
        /*00c6*/ 	.short	0x0000
        /*00c8*/ 	.byte	0x00, 0xf0, 0x21, 0x00


	//----- nvinfo : EIATTR_MAXREG_COUNT
	.align		4
.L_1109:
        /*00cc*/ 	.byte	0x03, 0x1b
        /*00ce*/ 	.short	0x00ff


	//----- nvinfo : EIATTR_MERCURY_ISA_VERSION
	.align		4
        /*00d0*/ 	.byte	0x03, 0x5f
        /*00d2*/ 	.short	0x0000


	//----- nvinfo : EIATTR_EXIT_INSTR_OFFSETS
	.align		4
        /*00d4*/ 	.byte	0x04, 0x1c
        /*00d6*/ 	.short	(.L_1111 - .L_1110)


	//   ....[0]....
.L_1110:
        /*00d8*/ 	.word	0x00000110


	//   ....[1]....
        /*00dc*/ 	.word	0x000008b0


	//   ....[2]....
        /*00e0*/ 	.word	0x00001190


	//----- nvinfo : EIATTR_CRS_STACK_SIZE
	.align		4
.L_1111:
        /*00e4*/ 	.byte	0x04, 0x1e
        /*00e6*/ 	.short	(.L_1113 - .L_1112)
.L_1112:
        /*00e8*/ 	.word	0x00000000
.L_1113:


//--------------------- .nv.info._ZN17fastertransformer19mask_padding_tokensILb0EEEvPbPKiS3_mmmm --------------------------
	.section	.nv.info._ZN17fastertransformer19mask_padding_tokensILb0EEEvPbPKiS3_mmmm,"",@"SHT_CUDA_INFO"
	.sectionflags	@""
	.align	4


	//----- nvinfo : EIATTR_CUDA_API_VERSION
	.align		4
        /*0000*/ 	.byte	0x04, 0x37
        /*0002*/ 	.short	(.L_1115 - .L_1114)
.L_1114:
        /*0004*/ 	.word	0x00000082


	//----- nvinfo : EIATTR_SW2861232_WAR
	.align		4
.L_1115:
        /*0008*/ 	.byte	0x01, 0x35
	.zero		2


	//----- nvinfo : EIATTR_PARAM_CBANK
	.align		4
        /*000c*/ 	.byte	0x04, 0x0a
        /*000e*/ 	.short	(.L_1117 - .L_1116)
	.align		4
.L_1116:
        /*0010*/ 	.word	index@(.nv.constant0._ZN17fastertransformer19mask_padding_tokensILb0EEEvPbPKiS3_mmmm)
        /*0014*/ 	.short	0x0160
        /*0016*/ 	.short	0x0038


	//----- nvinfo : EIATTR_CBANK_PARAM_SIZE
	.align		4
.L_1117:
        /*0018*/ 	.byte	0x03, 0x19
        /*001a*/ 	.short	0x0038


	//----- nvinfo : EIATTR_KPARAM_INFO
	.align		4
        /*001c*/ 	.byte	0x04, 0x17
        /*001e*/ 	.short	(.L_1119 - .L_1118)
.L_1118:
        /*0020*/ 	.word	0x00000000
        /*0024*/ 	.short	0x0006
        /*0026*/ 	.short	0x0030
        /*0028*/ 	.byte	0x00, 0xf0, 0x21, 0x00


	//----- nvinfo : EIATTR_KPARAM_INFO
	.align		4
.L_1119:
        /*002c*/ 	.byte	0x04, 0x17
        /*002e*/ 	.short	(.L_1121 - .L_1120)
.L_1120:
        /*0030*/ 	.word	0x00000000
        /*0034*/ 	.short	0x0005
        /*0036*/ 	.short	0x0028
        /*0038*/ 	.byte	0x00, 0xf0, 0x21, 0x00


	//----- nvinfo : EIATTR_KPARAM_INFO
	.align		4
.L_1121:
        /*003c*/ 	.byte	0x04, 0x17
        /*003e*/ 	.short	(.L_1123 - .L_1122)
.L_1122:
        /*0040*/ 	.word	0x00000000
        /*0044*/ 	.short	0x0004
        /*0046*/ 	.short	0x0020
        /*0048*/ 	.byte	0x00, 0xf0, 0x21, 0x00


	//----- nvinfo : EIATTR_KPARAM_INFO
	.align		4
.L_1123:
        /*004c*/ 	.byte	0x04, 0x17
        /*004e*/ 	.short	(.L_1125 - .L_1124)
.L_1124:
        /*0050*/ 	.word	0x00000000
        /*0054*/ 	.short	0x0003
        /*0056*/ 	.short	0x0018
        /*0058*/ 	.byte	0x00, 0xf0, 0x21, 0x00


	//----- nvinfo : EIATTR_KPARAM_INFO
	.align		4
.L_1125:
        /*005c*/ 	.byte	0x04, 0x17
        /*005e*/ 	.short	(.L_1127 - .L_1126)
.L_1126:
        /*0060*/ 	.word	0x00000000
        /*0064*/ 	.short	0x0002
        /*0066*/ 	.short	0x0010
        /*0068*/ 	.byte	0x00, 0xf0, 0x21, 0x00


	//----- nvinfo : EIATTR_KPARAM_INFO
	.align		4
.L_1127:
        /*006c*/ 	.byte	0x04, 0x17
        /*006e*/ 	.short	(.L_1129 - .L_1128)
.L_1128:
        /*0070*/ 	.word	0x00000000
        /*0074*/ 	.short	0x0001
        /*0076*/ 	.short	0x0008
        /*0078*/ 	.byte	0x00, 0xf0, 0x21, 0x00


	//----- nvinfo : EIATTR_KPARAM_INFO
	.align		4
.L_1129:
        /*007c*/ 	.byte	0x04, 0x17
        /*007e*/ 	.short	(.L_1131 - .L_1130)
.L_1130:
        /*0080*/ 	.word	0x00000000
        /*0084*/ 	.short	0x0000
        /*0086*/ 	.short	0x0000
        /*0088*/ 	.byte	0x00, 0xf0, 0x21, 0x00


	//----- nvinfo : EIATTR_MAXREG_COUNT
	.align		4
.L_1131:
        /*008c*/ 	.byte	0x03, 0x1b
        /*008e*/ 	.short	0x00ff


	//----- nvinfo : EIATTR_MERCURY_ISA_VERSION
	.align		4
        /*0090*/ 	.byte	0x03, 0x5f
        /*0092*/ 	.short	0x0000


	//----- nvinfo : EIATTR_EXIT_INSTR_OFFSETS
	.align		4
        /*0094*/ 	.byte	0x04, 0x1c
        /*0096*/ 	.short	(.L_1133 - .L_1132)


	//   ....[0]....
.L_1132:
        /*0098*/ 	.word	0x000002a0


	//   ....[1]....
        /*009c*/ 	.word	0x00000590


	//----- nvinfo : EIATTR_CRS_STACK_SIZE
	.align		4
.L_1133:
        /*00a0*/ 	.byte	0x04, 0x1e
        /*00a2*/ 	.short	(.L_1135 - .L_1134)
.L_1134:
        /*00a4*/ 	.word	0x00000000
.L_1135:


//--------------------- .nv.info._ZN17fastertransformer19mask_padding_tokensILb1EEEvPbPKiS3_mmmm --------------------------
	.section	.nv.info._ZN17fastertransformer19mask_padding_tokensILb1EEEvPbPKiS3_mmmm,"",@"SHT_CUDA_INFO"
	.sectionflags	@""
	.align	4


	//----- nvinfo : EIATTR_CUDA_API_VERSION
	.align		4
        /*0000*/ 	.byte	0x04, 0x37
        /*0002*/ 	.short	(.L_1137 - .L_1136)
.L_1136:
        /*0004*/ 	.word	0x00000082


	//----- nvinfo : EIATTR_SW2861232_WAR
	.align		4
.L_1137:
        /*0008*/ 	.byte	0x01, 0x35
	.zero		2


	//----- nvinfo : EIATTR_PARAM_CBANK
	.align		4
        /*000c*/ 	.byte	0x04, 0x0a
        /*000e*/ 	.short	(.L_1139 - .L_1138)
	.align		4
.L_1138:
        /*0010*/ 	.word	index@(.nv.constant0._ZN17fastertransformer19mask_padding_tokensILb1EEEvPbPKiS3_mmmm)
        /*0014*/ 	.short	0x0160
        /*0016*/ 	.short	0x0038


	//----- nvinfo : EIATTR_CBANK_PARAM_SIZE
	.align		4
.L_1139:
        /*0018*/ 	.byte	0x03, 0x19
        /*001a*/ 	.short	0x0038


	//----- nvinfo : EIATTR_KPARAM_INFO
	.align		4
        /*001c*/ 	.byte	0x04, 0x17
        /*001e*/ 	.short	(.L_1141 - .L_1140)
.L_1140:
        /*0020*/ 	.word	0x00000000
        /*0024*/ 	.short	0x0006
        /*0026*/ 	.short	0x0030
        /*0028*/ 	.byte	0x00, 0xf0, 0x21, 0x00


	//----- nvinfo : EIATTR_KPARAM_INFO
	.align		4
.L_1141:
        /*002c*/ 	.byte	0x04, 0x17
        /*002e*/ 	.short	(.L_1143 - .L_1142)
.L_1142:
        /*0030*/ 	.word	0x00000000
        /*0034*/ 	.short	0x0005
        /*0036*/ 	.short	0x0028
        /*0038*/ 	.byte	0x00, 0xf0, 0x21, 0x00


	//----- nvinfo : EIATTR_KPARAM_INFO
	.align		4
.L_1143:
        /*003c*/ 	.byte	0x04, 0x17
        /*003e*/ 	.short	(.L_1145 - .L_1144)
.L_1144:
        /*0040*/ 	.word	0x00000000
        /*0044*/ 	.short	0x0004
        /*0046*/ 	.short	0x0020
        /*0048*/ 	.byte	0x00, 0xf0, 0x21, 0x00


	//----- nvinfo : EIATTR_KPARAM_INFO
	.align		4
.L_1145:
        /*004c*/ 	.byte	0x04, 0x17
        /*004e*/ 	.short	(.L_1147 - .L_1146)
.L_1146:
        /*0050*/ 	.word	0x00000000
        /*0054*/ 	.short	0x0003
        /*0056*/ 	.short	0x0018
        /*0058*/ 	.byte	0x00, 0xf0, 0x21, 0x00


	//----- nvinfo : EIATTR_KPARAM_INFO
	.align		4
.L_1147:
        /*005c*/ 	.byte	0x04, 0x17
        /*005e*/ 	.short	(.L_1149 - .L_1148)
.L_1148:
        /*0060*/ 	.word	0x00000000
        /*0064*/ 	.short	0x0002
        /*0066*/ 	.short	0x0010
        /*0068*/ 	.byte	0x00, 0xf0, 0x21, 0x00


	//----- nvinfo : EIATTR_KPARAM_INFO
	.align		4
.L_1149:
        /*006c*/ 	.byte	0x04, 0x17
        /*006e*/ 	.short	(.L_1151 - .L_1150)
.L_1150:
        /*0070*/ 	.word	0x00000000
        /*0074*/ 	.short	0x0001
        /*0076*/ 	.short	0x0008
        /*0078*/ 	.byte	0x00, 0xf0, 0x21, 0x00


	//----- nvinfo : EIATTR_KPARAM_INFO
	.align		4
.L_1151:
        /*007c*/ 	.byte	0x04, 0x17
        /*007e*/ 	.short	(.L_1153 - .L_1152)
.L_1152:
        /*0080*/ 	.word	0x00000000
        /*0084*/ 	.short	0x0000
        /*0086*/ 	.short	0x0000
        /*0088*/ 	.byte	0x00, 0xf0, 0x21, 0x00


	//----- nvinfo : EIATTR_MAXREG_COUNT
	.align		4
.L_1153:
        /*008c*/ 	.byte	0x03, 0x1b
        /*008e*/ 	.short	0x00ff


	//----- nvinfo : EIATTR_MERCURY_ISA_VERSION
	.align		4
        /*0090*/ 	.byte	0x03, 0x5f
        /*0092*/ 	.short	0x0000


	//----- nvinfo : EIATTR_EXIT_INSTR_OFFSETS
	.align		4
        /*0094*/ 	.byte	0x04, 0x1c
        /*0096*/ 	.short	(.L_1155 - .L_1154)


	//   ....[0]....
.L_1154:
        /*0098*/ 	.word	0x000002e0


	//   ....[1]....
        /*009c*/ 	.word	0x000005d0


	//----- nvinfo : EIATTR_CRS_STACK_SIZE
	.align		4
.L_1155:
        /*00a0*/ 	.byte	0x04, 0x1e
        /*00a2*/ 	.short	(.L_1157 - .L_1156)
.L_1156:
        /*00a4*/ 	.word	0x00000000
.L_1157:


//--------------------- .nv.info._ZN17fastertransformer20update_padding_countILb0EEEvPiPKiS3_mmmm --------------------------
	.section	.nv.info._ZN17fastertransformer20update_padding_countILb0EEEvPiPKiS3_mmmm,"",@"SHT_CUDA_INFO"
	.sectionflags	@""
	.align	4


	//----- nvinfo : EIATTR_CUDA_API_VERSION
	.align		4
        /*0000*/ 	.byte	0x04, 0x37
        /*0002*/ 	.short	(.L_1159 - .L_1158)
.L_1158:
        /*0004*/ 	.word	0x00000082


	//----- nvinfo : EIATTR_SW2861232_WAR
	.align		4
.L_1159:
        /*0008*/ 	.byte	0x01, 0x35
	.zero		2


	//----- nvinfo : EIATTR_PARAM_CBANK
	.align		4
        /*000c*/ 	.byte	0x04, 0x0a
        /*000e*/ 	.short	(.L_1161 - .L_1160)
	.align		4
.L_1160:
        /*0010*/ 	.word	index@(.nv.constant0._ZN17fastertransformer20update_padding_countILb0EEEvPiPKiS3_mmmm)
        /*0014*/ 	.short	0x0160
        /*0016*/ 	.short	0x0038


	//----- nvinfo : EIATTR_CBANK_PARAM_SIZE
	.align		4
.L_1161:
        /*0018*/ 	.byte	0x03, 0x19
        /*001a*/ 	.short	0x0038


	//----- nvinfo : EIATTR_KPARAM_INFO
	.align		4
        /*001c*/ 	.byte	0x04, 0x17
        /*001e*/ 	.short	(.L_1163 - .L_1162)
.L_1162:
        /*0020*/ 	.word	0x00000000
        /*0024*/ 	.short	0x0006
        /*0026*/ 	.short	0x0030
        /*0028*/ 	.byte	0x00, 0xf0, 0x21, 0x00


	//----- nvinfo : EIATTR_KPARAM_INFO
	.align		4
.L_1163:
        /*002c*/ 	.byte	0x04, 0x17
        /*002e*/ 	.short	(.L_1165 - .L_1164)
.L_1164:
        /*0030*/ 	.word	0x00000000
        /*0034*/ 	.short	0x0005
        /*0036*/ 	.short	0x0028
        /*0038*/ 	.byte	0x00, 0xf0, 0x21, 0x00


	//----- nvinfo : EIATTR_KPARAM_INFO
	.align		4
.L_1165:
        /*003c*/ 	.byte	0x04, 0x17
        /*003e*/ 	.short	(.L_1167 - .L_1166)
.L_1166:
        /*0040*/ 	.word	0x00000000
        /*0044*/ 	.short	0x0004
        /*0046*/ 	.short	0x0020
        /*0048*/ 	.byte	0x00, 0xf0, 0x21, 0x00


	//----- nvinfo : EIATTR_KPARAM_INFO
	.align		4
.L_1167:
        /*004c*/ 	.byte	0x04, 0x17
        /*004e*/ 	.short	(.L_1169 - .L_1168)
.L_1168:
        /*0050*/ 	.word	0x00000000
        /*0054*/ 	.short	0x0003
        /*0056*/ 	.short	0x0018
        /*0058*/ 	.byte	0x00, 0xf0, 0x21, 0x00


	//----- nvinfo : EIATTR_KPARAM_INFO
	.align		4
.L_1169:
        /*005c*/ 	.byte	0x04, 0x17
        /*005e*/ 	.short	(.L_1171 - .L_1170)
.L_1170:
        /*0060*/ 	.word	0x00000000
        /*0064*/ 	.short	0x0002
        /*0066*/ 	.short	0x0010
        /*0068*/ 	.byte	0x00, 0xf0, 0x21, 0x00


	//----- nvinfo : EIATTR_KPARAM_INFO
	.align		4
.L_1171:
        /*006c*/ 	.byte	0x04, 0x17
        /*006e*/ 	.short	(.L_1173 - .L_1172)
.L_1172:
        /*0070*/ 	.word	0x00000000
        /*0074*/ 	.short	0x0001
        /*0076*/ 	.short	0x0008
        /*0078*/ 	.byte	0x00, 0xf0, 0x21, 0x00


	//----- nvinfo : EIATTR_KPARAM_INFO
	.align		4
.L_1173:
        /*007c*/ 	.byte	0x04, 0x17
        /*007e*/ 	.short	(.L_1175 - .L_1174)
.L_1174:
        /*0080*/ 	.word	0x00000000
        /*0084*/ 	.short	0x0000
        /*0086*/ 	.short	0x0000
        /*0088*/ 	.byte	0x00, 0xf0, 0x21, 0x00


	//----- nvinfo : EIATTR_MAXREG_COUNT
	.align		4
.L_1175:
        /*008c*/ 	.byte	0x03, 0x1b
        /*008e*/ 	.short	0x00ff


	//----- nvinfo : EIATTR_MERCURY_ISA_VERSION
	.align		4
        /*0090*/ 	.byte	0x03, 0x5f
        /*0092*/ 	.short	0x0000


	//----- nvinfo : EIATTR_EXIT_INSTR_OFFSETS
	.align		4
        /*0094*/ 	.byte	0x04, 0x1c
        /*0096*/ 	.short	(.L_1177 - .L_1176)


	//   ....[0]....
.L_1176:
        /*0098*/ 	.word	0x000000e0


	//   ....[1]....
        /*009c*/ 	.word	0x00000340


	//----- nvinfo : EIATTR_CRS_STACK_SIZE
	.align		4
.L_1177:
        /*00a0*/ 	.byte	0x04, 0x1e
        /*00a2*/ 	.short	(.L_1179 - .L_1178)
.L_1178:
        /*00a4*/ 	.word	0x00000000
.L_1179:


//--------------------- .nv.info._ZN17fastertransformer20update_padding_countILb1EEEvPiPKiS3_mmmm --------------------------
	.section	.nv.info._ZN17fastertransformer20update_padding_countILb1EEEvPiPKiS3_mmmm,"",@"SHT_CUDA_INFO"
	.sectionflags	@""
	.align	4


	//----- nvinfo : EIATTR_CUDA_API_VERSION
	.align		4
        /*0000*/ 	.byte	0x04, 0x37
        /*0002*/ 	.short	(.L_1181 - .L_1180)
.L_1180:
        /*0004*/ 	.word	0x00000082


	//----- nvinfo : EIATTR_SW2861232_WAR
	.align		4
.L_1181:
        /*0008*/ 	.byte	0x01, 0x35
	.zero		2


	//----- nvinfo : EIATTR_PARAM_CBANK
	.align		4
        /*000c*/ 	.byte	0x04, 0x0a
        /*000e*/ 	.short	(.L_1183 - .L_1182)
	.align		4
.L_1182:
        /*0010*/ 	.word	index@(.nv.constant0._ZN17fastertransformer20update_padding_countILb1EEEvPiPKiS3_mmmm)
        /*0014*/ 	.short	0x0160
        /*0016*/ 	.short	0x0038


	//----- nvinfo : EIATTR_CBANK_PARAM_SIZE
	.align		4
.L_1183:
        /*0018*/ 	.byte	0x03, 0x19
        /*001a*/ 	.short	0x0038


	//----- nvinfo : EIATTR_KPARAM_INFO
	.align		4
        /*001c*/ 	.byte	0x04, 0x17
        /*001e*/ 	.short	(.L_1185 - .L_1184)
.L_1184:
        /*0020*/ 	.word	0x00000000
        /*0024*/ 	.short	0x0006
        /*0026*/ 	.short	0x0030
        /*0028*/ 	.byte	0x00, 0xf0, 0x21, 0x00


	//----- nvinfo : EIATTR_KPARAM_INFO
	.align		4
.L_1185:
        /*002c*/ 	.byte	0x04, 0x17
        /*002e*/ 	.short	(.L_1187 - .L_1186)
.L_1186:
        /*0030*/ 	.word	0x00000000
        /*0034*/ 	.short	0x0005
        /*0036*/ 	.short	0x0028
        /*0038*/ 	.byte	0x00, 0xf0, 0x21, 0x00


	//----- nvinfo : EIATTR_KPARAM_INFO
	.align		4
.L_1187:
        /*003c*/ 	.byte	0x04, 0x17
        /*003e*/ 	.short	(.L_1189 - .L_1188)
.L_1188:
        /*0040*/ 	.word	0x00000000
        /*0044*/ 	.short	0x0004
        /*0046*/ 	.short	0x0020
        /*0048*/ 	.byte	0x00, 0xf0, 0x21, 0x00


	//----- nvinfo : EIATTR_KPARAM_INFO
	.align		4
.L_1189:
        /*004c*/ 	.byte	0x04, 0x17
        /*004e*/ 	.short	(.L_1191 - .L_1190)
.L_1190:
        /*0050*/ 	.word	0x00000000
        /*0054*/ 	.short	0x0003
        /*0056*/ 	.short	0x0018
        /*0058*/ 	.byte	0x00, 0xf0, 0x21, 0x00


	//----- nvinfo : EIATTR_KPARAM_INFO
	.align		4
.L_1191:
        /*005c*/ 	.byte	0x04, 0x17
        /*005e*/ 	.short	(.L_1193 - .L_1192)
.L_1192:
        /*0060*/ 	.word	0x00000000
        /*0064*/ 	.short	0x0002
        /*0066*/ 	.short	0x0010
        /*0068*/ 	.byte	0x00, 0xf0, 0x21, 0x00


	//----- nvinfo : EIATTR_KPARAM_INFO
	.align		4
.L_1193:
        /*006c*/ 	.byte	0x04, 0x17
        /*006e*/ 	.short	(.L_1195 - .L_1194)
.L_1194:
        /*0070*/ 	.word	0x00000000
        /*0074*/ 	.short	0x0001
        /*0076*/ 	.short	0x0008
        /*0078*/ 	.byte	0x00, 0xf0, 0x21, 0x00


	//----- nvinfo : EIATTR_KPARAM_INFO
	.align		4
.L_1195:
        /*007c*/ 	.byte	0x04, 0x17
        /*007e*/ 	.short	(.L_1197 - .L_1196)
.L_1196:
        /*0080*/ 	.word	0x00000000
        /*0084*/ 	.short	0x0000
        /*0086*/ 	.short	0x0000
        /*0088*/ 	.byte	0x00, 0xf0, 0x21, 0x00


	//----- nvinfo : EIATTR_MAXREG_COUNT
	.align		4
.L_1197:
        /*008c*/ 	.byte	0x03, 0x1b
        /*008e*/ 	.short	0x00ff


	//----- nvinfo : EIATTR_MERCURY_ISA_VERSION
	.align		4
        /*0090*/ 	.byte	0x03, 0x5f
        /*0092*/ 	.short	0x0000


	//----- nvinfo : EIATTR_EXIT_INSTR_OFFSETS
	.align		4
        /*0094*/ 	.byte	0x04, 0x1c
        /*0096*/ 	.short	(.L_1199 - .L_1198)


	//   ....[0]....
.L_1198:
        /*0098*/ 	.word	0x000000e0


	//   ....[1]....
        /*009c*/ 	.word	0x000003d0


	//----- nvinfo : EIATTR_CRS_STACK_SIZE
	.align		4
.L_1199:
        /*00a0*/ 	.byte	0x04, 0x1e
        /*00a2*/ 	.short	(.L_1201 - .L_1200)
.L_1200:
        /*00a4*/ 	.word	0x00000000
.L_1201:


//--------------------- .nv.info._ZN17fastertransformer17find_context_dupsILi256EEEvPiPKimm --------------------------
	.section	.nv.info._ZN17fastertransformer17find_context_dupsILi256EEEvPiPKimm,"",@"SHT_CUDA_INFO"
	.sectionflags	@""
	.align	4


	//----- nvinfo : EIATTR_CUDA_API_VERSION
	.align		4
        /*0000*/ 	.byte	0x04, 0x37
        /*0002*/ 	.short	(.L_1203 - .L_1202)
.L_1202:
        /*0004*/ 	.word	0x00000082


	//----- nvinfo : EIATTR_SW2861232_WAR
	.align		4
.L_1203:
        /*0008*/ 	.byte	0x01, 0x35
	.zero		2


	//----- nvinfo : EIATTR_PARAM_CBANK
	.align		4
        /*000c*/ 	.byte	0x04, 0x0a
        /*000e*/ 	.short	(.L_1205 - .L_1204)
	.align		4
.L_1204:
        /*0010*/ 	.word	index@(.nv.constant0._ZN17fastertransformer17find_context_dupsILi256EEEvPiPKimm)
        /*0014*/ 	.short	0x0160
        /*0016*/ 	.short	0x0020


	//----- nvinfo : EIATTR_CBANK_PARAM_SIZE
	.align		4
.L_1205:
        /*0018*/ 	.byte	0x03, 0x19
        /*001a*/ 	.short	0x0020


	//----- nvinfo : EIATTR_KPARAM_INFO
	.align		4
        /*001c*/ 	.byte	0x04, 0x17
        /*001e*/ 	.short	(.L_1207 - .L_1206)
.L_1206:
        /*0020*/ 	.word	0x00000000
        /*0024*/ 	.short	0x0003
        /*0026*/ 	.short	0x0018
        /*0028*/ 	.byte	0x00, 0xf0, 0x21, 0x00


	//----- nvinfo : EIATTR_KPARAM_INFO
	.align		4
.L_1207:
        /*002c*/ 	.byte	0x04, 0x17
        /*002e*/ 	.short	(.L_1209 - .L_1208)
.L_1208:
        /*0030*/ 	.word	0x00000000
        /*0034*/ 	.short	0x0002
        /*0036*/ 	.short	0x0010
        /*0038*/ 	.byte	0x00, 0xf0, 0x21, 0x00


	//----- nvinfo : EIATTR_KPARAM_INFO
	.align		4
.L_1209:
        /*003c*/ 	.byte	0x04, 0x17
        /*003e*/ 	.short	(.L_1211 - .L_1210)
.L_1210:
        /*0040*/ 	.word	0x00000000
        /*0044*/ 	.short	0x0001
        /*0046*/ 	.short	0x0008
        /*0048*/ 	.byte	0x00, 0xf0, 0x21, 0x00


	//----- nvinfo : EIATTR_KPARAM_INFO
	.align		4
.L_1211:
        /*004c*/ 	.byte	0x04, 0x17
        /*004e*/ 	.short	(.L_1213 - .L_1212)
.L_1212:
        /*0050*/ 	.word	0x00000000
        /*0054*/ 	.short	0x0000
        /*0056*/ 	.short	0x0000
        /*0058*/ 	.byte	0x00, 0xf0, 0x21, 0x00


	//----- nvinfo : EIATTR_MAXREG_COUNT
	.align		4
.L_1213:
        /*005c*/ 	.byte	0x03, 0x1b
        /*005e*/ 	.short	0x00ff


	//----- nvinfo : EIATTR_NUM_BARRIERS
	.align		4
        /*0060*/ 	.byte	0x02, 0x4c
        /*0062*/ 	.byte	0x01
	.zero		1


	//----- nvinfo : EIATTR_MERCURY_ISA_VERSION
	.align		4
        /*0064*/ 	.byte	0x03, 0x5f
        /*0066*/ 	.short	0x0000


	//----- nvinfo : EIATTR_INT_WARP_WIDE_INSTR_OFFSETS
	.align		4
        /*0068*/ 	.byte	0x04, 0x31
        /*006a*/ 	.short	(.L_1215 - .L_1214)


	//   ....[0]....
.L_1214:
        /*006c*/ 	.word	0x00000550


	//   ....[1]....
        /*0070*/ 	.word	0x00000560


	//----- nvinfo : EIATTR_COOP_GROUP_MASK_REGIDS
	.align		4
.L_1215:
        /*0074*/ 	.byte	0x04, 0x29
        /*0076*/ 	.short	(.L_1217 - .L_1216)


	//   ....[0]....
.L_1216:
        /*0078*/ 	.word	0xffffffff


	//   ....[1]....
        /*007c*/ 	.word	0xffffffff


	//----- nvinfo : EIATTR_COOP_GROUP_INSTR_OFFSETS
	.align		4
.L_1217:
        /*0080*/ 	.byte	0x04, 0x28
        /*0082*/ 	.short	(.L_1219 - .L_1218)


	//   ....[0]....
.L_1218:
        /*0084*/ 	.word	0x00000360


	//   ....[1]....
        /*0088*/ 	.word	0x00000380


	//----- nvinfo : EIATTR_EXIT_INSTR_OFFSETS
	.align		4
.L_1219:
        /*008c*/ 	.byte	0x04, 0x1c
        /*008e*/ 	.short	(.L_1221 - .L_1220)


	//   ....[0]....
.L_1220:
        /*0090*/ 	.word	0x00000530


	//   ....[1]....
        /*0094*/ 	.word	0x000005d0


	//----- nvinfo : EIATTR_CRS_STACK_SIZE
	.align		4
.L_1221:
        /*0098*/ 	.byte	0x04, 0x1e
        /*009a*/ 	.short	(.L_1223 - .L_1222)
.L_1222:
        /*009c*/ 	.word	0x00000000
.L_1223:


//--------------------- .nv.info._ZN17fastertransformer17find_context_dupsILi128EEEvPiPKimm --------------------------
	.section	.nv.info._ZN17fastertransformer17find_context_dupsILi128EEEvPiPKimm,"",@"SHT_CUDA_INFO"
	.sectionflags	@""
	.align	4


	//----- nvinfo : EIATTR_CUDA_API_VERSION
	.align		4
        /*0000*/ 	.byte	0x04, 0x37
        /*0002*/ 	.short	(.L_1225 - .L_1224)
.L_1224:
        /*0004*/ 	.word	0x00000082


	//----- nvinfo : EIATTR_SW2861232_WAR
	.align		4
.L_1225:
        /*0008*/ 	.byte	0x01, 0x35
	.zero		2


	//----- nvinfo : EIATTR_PARAM_CBANK
	.align		4
        /*000c*/ 	.byte	0x04, 0x0a
        /*000e*/ 	.short	(.L_1227 - .L_1226)
	.align		4
.L_1226:
        /*0010*/ 	.word	index@(.nv.constant0._ZN17fastertransformer17find_context_dupsILi128EEEvPiPKimm)
        /*0014*/ 	.short	0x0160
        /*0016*/ 	.short	0x0020


	//----- nvinfo : EIATTR_CBANK_PARAM_SIZE
	.align		4
.L_1227:
        /*0018*/ 	.byte	0x03, 0x19
        /*001a*/ 	.short	0x0020


	//----- nvinfo : EIATTR_KPARAM_INFO
	.align		4
        /*001c*/ 	.byte	0x04, 0x17
        /*001e*/ 	.short	(.L_1229 - .L_1228)
.L_1228:
        /*0020*/ 	.word	0x00000000
        /*0024*/ 	.short	0x0003
        /*0026*/ 	.short	0x0018
        /*0028*/ 	.byte	0x00, 0xf0, 0x21, 0x00


	//----- nvinfo : EIATTR_KPARAM_INFO
	.align		4
.L_1229:
        /*002c*/ 	.byte	0x04, 0x17
        /*002e*/ 	.short	(.L_1231 - .L_1230)
.L_1230:
        /*0030*/ 	.word	0x00000000
        /*0034*/ 	.short	0x0002
        /*0036*/ 	.short	0x0010
        /*0038*/ 	.byte	0x00, 0xf0, 0x21, 0x00


	//----- nvinfo : EIATTR_KPARAM_INFO
	.align		4
.L_1231:
        /*003c*/ 	.byte	0x04, 0x17
        /*003e*/ 	.short	(.L_1233 - .L_1232)
.L_1232:
        /*0040*/ 	.word	0x00000000
        /*0044*/ 	.short	0x0001
        /*0046*/ 	.short	0x0008
        /*0048*/ 	.byte	0x00, 0xf0, 0x21, 0x00


	//----- nvinfo : EIATTR_KPARAM_INFO
	.align		4
.L_1233:
        /*004c*/ 	.byte	0x04, 0x17
        /*004e*/ 	.short	(.L_1235 - .L_1234)
.L_1234:
        /*0050*/ 	.word	0x00000000
        /*0054*/ 	.short	0x0000
        /*0056*/ 	.short	0x0000
        /*0058*/ 	.byte	0x00, 0xf0, 0x21, 0x00


	//----- nvinfo : EIATTR_MAXREG_COUNT
	.align		4
.L_1235:
        /*005c*/ 	.byte	0x03, 0x1b
        /*005e*/ 	.short	0x00ff


	//----- nvinfo : EIATTR_NUM_BARRIERS
	.align		4
        /*0060*/ 	.byte	0x02, 0x4c
        /*0062*/ 	.byte	0x01
	.zero		1


	//----- nvinfo : EIATTR_MERCURY_ISA_VERSION
	.align		4
        /*0064*/ 	.byte	0x03, 0x5f
        /*0066*/ 	.short	0x0000


	//----- nvinfo : EIATTR_INT_WARP_WIDE_INSTR_OFFSETS
	.align		4
        /*0068*/ 	.byte	0x04, 0x31
        /*006a*/ 	.short	(.L_1237 - .L_1236)


	//   ....[0]....
.L_1236:
        /*006c*/ 	.word	0x00000510


	//   ....[1]....
        /*0070*/ 	.word	0x00000520


	//----- nvinfo : EIATTR_COOP_GROUP_MASK_REGIDS
	.align		4
.L_1237:
        /*0074*/ 	.byte	0x04, 0x29
        /*0076*/ 	.short	(.L_1239 - .L_1238)


	//   ....[0]....
.L_1238:
        /*0078*/ 	.word	0xffffffff


	//   ....[1]....
        /*007c*/ 	.word	0xffffffff


	//----- nvinfo : EIATTR_COOP_GROUP_INSTR_OFFSETS
	.align		4
.L_1239:
        /*0080*/ 	.byte	0x04, 0x28
        /*0082*/ 	.short	(.L_1241 - .L_1240)


	//   ....[0]....
.L_1240:
        /*0084*/ 	.word	0x00000360


	//   ....[1]....
        /*0088*/ 	.word	0x00000380


	//----- nvinfo : EIATTR_EXIT_INSTR_OFFSETS
	.align		4
.L_1241:
        /*008c*/ 	.byte	0x04, 0x1c
        /*008e*/ 	.short	(.L_1243 - .L_1242)


	//   ....[0]....
.L_1242:
        /*0090*/ 	.word	0x000004f0


	//   ....[1]....
        /*0094*/ 	.word	0x00000590


	//----- nvinfo : EIATTR_CRS_STACK_SIZE
	.align		4
.L_1243:
        /*0098*/ 	.byte	0x04, 0x1e
        /*009a*/ 	.short	(.L_1245 - .L_1244)
.L_1244:
        /*009c*/ 	.word	0x00000000
.L_1245:


//--------------------- .nv.info._ZN17fastertransformer20init_shared_contextsEPim --------------------------
	.section	.nv.info._ZN17fastertransformer20init_shared_contextsEPim,"",@"SHT_CUDA_INFO"
	.sectionflags	@""
	.align	4


	//----- nvinfo : EIATTR_CUDA_API_VERSION
	.align		4
        /*0000*/ 	.byte	0x04, 0x37
        /*0002*/ 	.short	(.L_1247 - .L_1246)
.L_1246:
        /*0004*/ 	.word	0x00000082


	//----- nvinfo : EIATTR_SW2861232_WAR
	.align		4
.L_1247:
        /*0008*/ 	.byte	0x01, 0x35
	.zero		2


	//----- nvinfo : EIATTR_PARAM_CBANK
	.align		4
        /*000c*/ 	.byte	0x04, 0x0a
        /*000e*/ 	.short	(.L_1249 - .L_1248)
	.align		4
.L_1248:
        /*0010*/ 	.word	index@(.nv.constant0._ZN17fastertransformer20init_shared_contextsEPim)
        /*0014*/ 	.short	0x0160
        /*0016*/ 	.short	0x0010


	//----- nvinfo : EIATTR_CBANK_PARAM_SIZE
	.align		4
.L_1249:
        /*0018*/ 	.byte	0x03, 0x19
        /*001a*/ 	.short	0x0010


	//----- nvinfo : EIATTR_KPARAM_INFO
	.align		4
        /*001c*/ 	.byte	0x04, 0x17
        /*001e*/ 	.short	(.L_1251 - .L_1250)
.L_1250:
        /*0020*/ 	.word	0x00000000
        /*0024*/ 	.short	0x0001
        /*0026*/ 	.short	0x0008
        /*0028*/ 	.byte	0x00, 0xf0, 0x21, 0x00


	//----- nvinfo : EIATTR_KPARAM_INFO
	.align		4
.L_1251:
        /*002c*/ 	.byte	0x04, 0x17
        /*002e*/ 	.short	(.L_1253 - .L_1252)
.L_1252:
        /*0030*/ 	.word	0x00000000
        /*0034*/ 	.short	0x0000
        /*0036*/ 	.short	0x0000
        /*0038*/ 	.byte	0x00, 0xf0, 0x21, 0x00


	//----- nvinfo : EIATTR_MAXREG_COUNT
	.align		4
.L_1253:
        /*003c*/ 	.byte	0x03, 0x1b
        /*003e*/ 	.short	0x00ff


	//----- nvinfo : EIATTR_MERCURY_ISA_VERSION
	.align		4
        /*0040*/ 	.byte	0x03, 0x5f
        /*0042*/ 	.short	0x0000


	//----- nvinfo : EIATTR_EXIT_INSTR_OFFSETS
	.align		4
        /*0044*/ 	.byte	0x04, 0x1c
        /*0046*/ 	.short	(.L_1255 - .L_1254)


	//   ....[0]....
.L_1254:
        /*0048*/ 	.word	0x00000070


	//   ....[1]....
        /*004c*/ 	.word	0x000000c0
.L_1255:


//--------------------- .nv.info._ZN17fastertransformer21generate_dups_indicesEPiS0_S0_PKimmm --------------------------
	.section	.nv.info._ZN17fastertransformer21generate_dups_indicesEPiS0_S0_PKimmm,"",@"SHT_CUDA_INFO"
	.sectionflags	@""
	.align	4


	//----- nvinfo : EIATTR_CUDA_API_VERSION
	.align		4
        /*0000*/ 	.byte	0x04, 0x37
        /*0002*/ 	.short	(.L_1257 - .L_1256)
.L_1256:
        /*0004*/ 	.word	0x00000082


	//----- nvinfo : EIATTR_SW2861232_WAR
	.align		4
.L_1257:
        /*0008*/ 	.byte	0x01, 0x35
	.zero		2


	//----- nvinfo : EIATTR_PARAM_CBANK
	.align		4
        /*000c*/ 	.byte	0x04, 0x0a
        /*000e*/ 	.short	(.L_1259 - .L_1258)
	.align		4
.L_1258:
        /*0010*/ 	.word	index@(.nv.constant0._ZN17fastertransformer21generate_dups_indicesEPiS0_S0_PKimmm)
        /*0014*/ 	.short	0x0160
        /*0016*/ 	.short	0x0038


	//----- nvinfo : EIATTR_CBANK_PARAM_SIZE
	.align		4
.L_1259:
        /*0018*/ 	.byte	0x03, 0x19
        /*001a*/ 	.short	0x0038


	//----- nvinfo : EIATTR_KPARAM_INFO
	.align		4
        /*001c*/ 	.byte	0x04, 0x17
        /*001e*/ 	.short	(.L_1261 - .L_1260)
.L_1260:
        /*0020*/ 	.word	0x00000000
        /*0024*/ 	.short	0x0006
        /*0026*/ 	.short	0x0030
        /*0028*/ 	.byte	0x00, 0xf0, 0x21, 0x00


	//----- nvinfo : EIATTR_KPARAM_INFO
	.align		4
.L_1261:
        /*002c*/ 	.byte	0x04, 0x17
        /*002e*/ 	.short	(.L_1263 - .L_1262)
.L_1262:
        /*0030*/ 	.word	0x00000000
        /*0034*/ 	.short	0x0005
        /*0036*/ 	.short	0x0028
        /*0038*/ 	.byte	0x00, 0xf0, 0x21, 0x00


	//----- nvinfo : EIATTR_KPARAM_INFO
	.align		4
.L_1263:
        /*003c*/ 	.byte	0x04, 0x17
        /*003e*/ 	.short	(.L_1265 - .L_1264)
.L_1264:
        /*0040*/ 	.word	0x00000000
        /*0044*/ 	.short	0x0004
        /*0046*/ 	.short	0x0020
        /*0048*/ 	.byte	0x00, 0xf0, 0x21, 0x00


	//----- nvinfo : EIATTR_KPARAM_INFO
	.align		4
.L_1265:
        /*004c*/ 	.byte	0x04, 0x17
        /*004e*/ 	.short	(.L_1267 - .L_1266)
.L_1266:
        /*0050*/ 	.word	0x00000000
        /*0054*/ 	.short	0x0003
        /*0056*/ 	.short	0x0018
        /*0058*/ 	.byte	0x00, 0xf0, 0x21, 0x00


	//----- nvinfo : EIATTR_KPARAM_INFO
	.align		4
.L_1267:
        /*005c*/ 	.byte	0x04, 0x17
        /*005e*/ 	.short	(.L_1269 - .L_1268)
.L_1268:
        /*0060*/ 	.word	0x00000000
        /*0064*/ 	.short	0x0002
        /*0066*/ 	.short	0x0010
        /*0068*/ 	.byte	0x00, 0xf0, 0x21, 0x00


	//----- nvinfo : EIATTR_KPARAM_INFO
	.align		4
.L_1269:
        /*006c*/ 	.byte	0x04, 0x17
        /*006e*/ 	.short	(.L_1271 - .L_1270)
.L_1270:
        /*0070*/ 	.word	0x00000000
        /*0074*/ 	.short	0x0001
        /*0076*/ 	.short	0x0008
        /*0078*/ 	.byte	0x00, 0xf0, 0x21, 0x00


	//----- nvinfo : EIATTR_KPARAM_INFO
	.align		4
.L_1271:
        /*007c*/ 	.byte	0x04, 0x17
        /*007e*/ 	.short	(.L_1273 - .L_1272)
.L_1272:
        /*0080*/ 	.word	0x00000000
        /*0084*/ 	.short	0x0000
        /*0086*/ 	.short	0x0000
        /*0088*/ 	.byte	0x00, 0xf0, 0x21, 0x00


	//----- nvinfo : EIATTR_MAXREG_COUNT
	.align		4
.L_1273:
        /*008c*/ 	.byte	0x03, 0x1b
        /*008e*/ 	.short	0x00ff


	//----- nvinfo : EIATTR_NUM_BARRIERS
	.align		4
        /*0090*/ 	.byte	0x02, 0x4c
        /*0092*/ 	.byte	0x01
	.zero		1


	//----- nvinfo : EIATTR_MERCURY_ISA_VERSION
	.align		4
        /*0094*/ 	.byte	0x03, 0x5f
        /*0096*/ 	.short	0x0000


	//----- nvinfo : EIATTR_UNUSED_LOAD_BYTE_OFFSET
	.align		4
        /*0098*/ 	.byte	0x04, 0x44
        /*009a*/ 	.short	(.L_1275 - .L_1274)


	//   ....[0]....
.L_1274:
        /*009c*/ 	.word	0x00000590
        /*00a0*/ 	.word	0x00000fff


	//----- nvinfo : EIATTR_COOP_GROUP_MASK_REGIDS
	.align		4
.L_1275:
        /*00a4*/ 	.byte	0x04, 0x29
        /*00a6*/ 	.short	(.L_1277 - .L_1276)


	//   ....[0]....
.L_1276:
        /*00a8*/ 	.word	0xffffffff


	//   ....[1]....
        /*00ac*/ 	.word	0xffffffff


	//   ....[2]....
        /*00b0*/ 	.word	0xffffffff


	//   ....[3]....
        /*00b4*/ 	.word	0xffffffff


	//   ....[4]....
        /*00b8*/ 	.word	0xffffffff


	//   ....[5]....
        /*00bc*/ 	.word	0xffffffff


	//   ....[6]....
        /*00c0*/ 	.word	0xffffffff


	//   ....[7]....
        /*00c4*/ 	.word	0xffffffff


	//   ....[8]....
        /*00c8*/ 	.word	0xffffffff


	//   ....[9]....
        /*00cc*/ 	.word	0xffffffff


	//----- nvinfo : EIATTR_COOP_GROUP_INSTR_OFFSETS
	.align		4
.L_1277:
        /*00d0*/ 	.byte	0x04, 0x28
        /*00d2*/ 	.short	(.L_1279 - .L_1278)


	//   ....[0]....
.L_1278:
        /*00d4*/ 	.word	0x000003d0


	//   ....[1]....
        /*00d8*/ 	.word	0x00000410


	//   ....[2]....
        /*00dc*/ 	.word	0x00000430


	//   ....[3]....
        /*00e0*/ 	.word	0x00000450


	//   ....[4]....
        /*00e4*/ 	.word	0x00000470


	//   ....[5]....
        /*00e8*/ 	.word	0x00001110


	//   ....[6]....
        /*00ec*/ 	.word	0x000011a0


	//   ....[7]....
        /*00f0*/ 	.word	0x00001220


	//   ....[8]....
        /*00f4*/ 	.word	0x000012a0


	//   ....[9]....
        /*00f8*/ 	.word	0x00001320


	//----- nvinfo : EIATTR_EXIT_INSTR_OFFSETS
	.align		4
.L_1279:
        /*00fc*/ 	.byte	0x04, 0x1c
        /*00fe*/ 	.short	(.L_1281 - .L_1280)


	//   ....[0]....
.L_1280:
        /*0100*/ 	.word	0x00001060


	//   ....[1]....
        /*0104*/ 	.word	0x000010b0


	//----- nvinfo : EIATTR_CRS_STACK_SIZE
	.align		4
.L_1281:
        /*0108*/ 	.byte	0x04, 0x1e
        /*010a*/ 	.short	(.L_1283 - .L_1282)
.L_1282:
        /*010c*/ 	.word	0x00000000
.L_1283:


//--------------------- .nv.info._ZN17fastertransformer19tileGptPromptInputsILb0EEEvPiS1_S1_PKiS3_S3_i --------------------------
	.section	.nv.info._ZN17fastertransformer19tileGptPromptInputsILb0EEEvPiS1_S1_PKiS3_S3_i,"",@"SHT_CUDA_INFO"
	.sectionflags	@""
	.align	4


	//----- nvinfo : EIATTR_CUDA_API_VERSION
	.align		4
        /*0000*/ 	.byte	0x04, 0x37
        /*0002*/ 	.short	(.L_1285 - .L_1284)
.L_1284:
        /*0004*/ 	.word	0x00000082


	//----- nvinfo : EIATTR_SW2861232_WAR
	.align		4
.L_1285:
        /*0008*/ 	.byte	0x01, 0x35
	.zero		2


	//----- nvinfo : EIATTR_PARAM_CBANK
	.align		4
        /*000c*/ 	.byte	0x04, 0x0a
        /*000e*/ 	.short	(.L_1287 - .L_1286)
	.align		4
.L_1286:
        /*0010*/ 	.word	index@(.nv.constant0._ZN17fastertransformer19tileGptPromptInputsILb0EEEvPiS1_S1_PKiS3_S3_i)
        /*0014*/ 	.short	0x0160
        /*0016*/ 	.short	0x0034


	//----- nvinfo : EIATTR_CBANK_PARAM_SIZE
	.align		4
.L_1287:
        /*0018*/ 	.byte	0x03, 0x19
        /*001a*/ 	.short	0x0034


	//----- nvinfo : EIATTR_KPARAM_INFO
	.align		4
        /*001c*/ 	.byte	0x04, 0x17
        /*001e*/ 	.short	(.L_1289 - .L_1288)
.L_1288:
        /*0020*/ 	.word	0x00000000
        /*0024*/ 	.short	0x0006
        /*0026*/ 	.short	0x0030
        /*0028*/ 	.byte	0x00, 0xf0, 0x11, 0x00


	//----- nvinfo : EIATTR_KPARAM_INFO
	.align		4
.L_1289:
        /*002c*/ 	.byte	0x04, 0x17
        /*002e*/ 	.short	(.L_1291 - .L_1290)
.L_1290:
        /*0030*/ 	.word	0x00000000
        /*0034*/ 	.short	0x0005
        /*0036*/ 	.short	0x0028
        /*0038*/ 	.byte	0x00, 0xf0, 0x21, 0x00


	//----- nvinfo : EIATTR_KPARAM_INFO
	.align		4
.L_1291:
        /*003c*/ 	.byte	0x04, 0x17
        /*003e*/ 	.short	(.L_1293 - .L_1292)
.L_1292:
        /*0040*/ 	.word	0x00000000
        /*0044*/ 	.short	0x0004
        /*0046*/ 	.short	0x0020
        /*0048*/ 	.byte	0x00, 0xf0, 0x21, 0x00


	//----- nvinfo : EIATTR_KPARAM_INFO
	.align		4
.L_1293:
        /*004c*/ 	.byte	0x04, 0x17
        /*004e*/ 	.short	(.L_1295 - .L_1294)
.L_1294:
        /*0050*/ 	.word	0x00000000
        /*0054*/ 	.short	0x0003
        /*0056*/ 	.short	0x0018
        /*0058*/ 	.byte	0x00, 0xf0, 0x21, 0x00


	//----- nvinfo : EIATTR_KPARAM_INFO
	.align		4
.L_1295:
        /*005c*/ 	.byte	0x04, 0x17
        /*005e*/ 	.short	(.L_1297 - .L_1296)
.L_1296:
        /*0060*/ 	.word	0x00000000
        /*0064*/ 	.short	0x0002
        /*0066*/ 	.short	0x0010
        /*0068*/ 	.byte	0x00, 0xf0, 0x21, 0x00


	//----- nvinfo : EIATTR_KPARAM_INFO
	.align		4
.L_1297:
        /*006c*/ 	.byte	0x04, 0x17
        /*006e*/ 	.short	(.L_1299 - .L_1298)
.L_1298:
        /*0070*/ 	.word	0x00000000
        /*0074*/ 	.short	0x0001
        /*0076*/ 	.short	0x0008
        /*0078*/ 	.byte	0x00, 0xf0, 0x21, 0x00


	//----- nvinfo : EIATTR_KPARAM_INFO
	.align		4
.L_1299:
        /*007c*/ 	.byte	0x04, 0x17
        /*007e*/ 	.short	(.L_1301 - .L_1300)
.L_1300:
        /*0080*/ 	.word	0x00000000
        /*0084*/ 	.short	0x0000
        /*0086*/ 	.short	0x0000
        /*0088*/ 	.byte	0x00, 0xf0, 0x21, 0x00


	//----- nvinfo : EIATTR_MAXREG_COUNT
	.align		4
.L_1301:
        /*008c*/ 	.byte	0x03, 0x1b
        /*008e*/ 	.short	0x00ff


	//----- nvinfo : EIATTR_MERCURY_ISA_VERSION
	.align		4
        /*0090*/ 	.byte	0x03, 0x5f
        /*0092*/ 	.short	0x0000


	//----- nvinfo : EIATTR_EXIT_INSTR_OFFSETS
	.align		4
        /*0094*/ 	.byte	0x04, 0x1c
        /*0096*/ 	.short	(.L_1303 - .L_1302)


	//   ....[0]....
.L_1302:
        /*0098*/ 	.word	0x00000100


	//   ....[1]....
        /*009c*/ 	.word	0x000001e0


	//----- nvinfo : EIATTR_CRS_STACK_SIZE
	.align		4
.L_1303:
        /*00a0*/ 	.byte	0x04, 0x1e
        /*00a2*/ 	.short	(.L_1305 - .L_1304)
.L_1304:
        /*00a4*/ 	.word	0x00000000
.L_1305:


//--------------------- .nv.info._ZN17fastertransformer19tileGptPromptInputsILb1EEEvPiS1_S1_PKiS3_S3_i --------------------------
	.section	.nv.info._ZN17fastertransformer19tileGptPromptInputsILb1EEEvPiS1_S1_PKiS3_S3_i,"",@"SHT_CUDA_INFO"
	.sectionflags	@""
	.align	4


	//----- nvinfo : EIATTR_CUDA_API_VERSION
	.align		4
        /*0000*/ 	.byte	0x04, 0x37
        /*0002*/ 	.short	(.L_1307 - .L_1306)
.L_1306:
        /*0004*/ 	.word	0x00000082


	//----- nvinfo : EIATTR_SW2861232_WAR
	.align		4
.L_1307:
        /*0008*/ 	.byte	0x01, 0x35
	.zero		2


	//----- nvinfo : EIATTR_PARAM_CBANK
	.align		4
        /*000c*/ 	.byte	0x04, 0x0a
        /*000e*/ 	.short	(.L_1309 - .L_1308)
	.align		4
.L_1308:
        /*0010*/ 	.word	index@(.nv.constant0._ZN17fastertransformer19tileGptPromptInputsILb1EEEvPiS1_S1_PKiS3_S3_i)
        /*0014*/ 	.short	0x0160
        /*0016*/ 	.short	0x0034


	//----- nvinfo : EIATTR_CBANK_PARAM_SIZE
	.align		4
.L_1309:
        /*0018*/ 	.byte	0x03, 0x19
        /*001a*/ 	.short	0x0034


	//----- nvinfo : EIATTR_KPARAM_INFO
	.align		4
        /*001c*/ 	.byte	0x04, 0x17
        /*001e*/ 	.short	(.L_1311 - .L_1310)
.L_1310:
        /*0020*/ 	.word	0x00000000
        /*0024*/ 	.short	0x0006
        /*0026*/ 	.short	0x0030
        /*0028*/ 	.byte	0x00, 0xf0, 0x11, 0x00


	//----- nvinfo : EIATTR_KPARAM_INFO
	.align		4
.L_1311:
        /*002c*/ 	.byte	0x04, 0x17
        /*002e*/ 	.short	(.L_1313 - .L_1312)
.L_1312:
        /*0030*/ 	.word	0x00000000
        /*0034*/ 	.short	0x0005
        /*0036*/ 	.short	0x0028
        /*0038*/ 	.byte	0x00, 0xf0, 0x21, 0x00


	//----- nvinfo : EIATTR_KPARAM_INFO
	.align		4
.L_1313:
        /*003c*/ 	.byte	0x04, 0x17
        /*003e*/ 	.short	(.L_1315 - .L_1314)
.L_1314:
        /*0040*/ 	.word	0x00000000
        /*0044*/ 	.short	0x0004
        /*0046*/ 	.short	0x0020
        /*0048*/ 	.byte	0x00, 0xf0, 0x21, 0x00


	//----- nvinfo : EIATTR_KPARAM_INFO
	.align		4
.L_1315:
        /*004c*/ 	.byte	0x04, 0x17
        /*004e*/ 	.short	(.L_1317 - .L_1316)
.L_1316:
        /*0050*/ 	.word	0x00000000
        /*0054*/ 	.short	0x0003
        /*0056*/ 	.short	0x0018
        /*0058*/ 	.byte	0x00, 0xf0, 0x21, 0x00


	//----- nvinfo : EIATTR_KPARAM_INFO
	.align		4
.L_1317:
        /*005c*/ 	.byte	0x04, 0x17
        /*005e*/ 	.short	(.L_1319 - .L_1318)
.L_1318:
        /*0060*/ 	.word	0x00000000
        /*0064*/ 	.short	0x0002
        /*0066*/ 	.short	0x0010
        /*0068*/ 	.byte	0x00, 0xf0, 0x21, 0x00


	//----- nvinfo : EIATTR_KPARAM_INFO
	.align		4
.L_1319:
        /*006c*/ 	.byte	0x04, 0x17
        /*006e*/ 	.short	(.L_1321 - .L_1320)
.L_1320:
        /*0070*/ 	.word	0x00000000
        /*0074*/ 	.short	0x0001
        /*0076*/ 	.short	0x0008
        /*0078*/ 	.byte	0x00, 0xf0, 0x21, 0x00


	//----- nvinfo : EIATTR_KPARAM_INFO
	.align		4
.L_1321:
        /*007c*/ 	.byte	0x04, 0x17
        /*007e*/ 	.short	(.L_1323 - .L_1322)
.L_1322:
        /*0080*/ 	.word	0x00000000
        /*0084*/ 	.short	0x0000
        /*0086*/ 	.short	0x0000
        /*0088*/ 	.byte	0x00, 0xf0, 0x21, 0x00


	//----- nvinfo : EIATTR_MAXREG_COUNT
	.align		4
.L_1323:
        /*008c*/ 	.byte	0x03, 0x1b
        /*008e*/ 	.short	0x00ff


	//----- nvinfo : EIATTR_MERCURY_ISA_VERSION
	.align		4
        /*0090*/ 	.byte	0x03, 0x5f
        /*0092*/ 	.short	0x0000


	//----- nvinfo : EIATTR_EXIT_INSTR_OFFSETS
	.align		4
        /*0094*/ 	.byte	0x04, 0x1c
        /*0096*/ 	.short	(.L_1325 - .L_1324)


	//   ....[0]....
.L_1324:
        /*0098*/ 	.word	0x00000140


	//   ....[1]....
        /*009c*/ 	.word	0x00000220


	//----- nvinfo : EIATTR_CRS_STACK_SIZE
	.align		4
.L_1325:
        /*00a0*/ 	.byte	0x04, 0x1e
        /*00a2*/ 	.short	(.L_1327 - .L_1326)
.L_1326:
        /*00a4*/ 	.word	0x00000000
.L_1327:


//--------------------- .nv.info._ZN3cub17CUB_300001_SM_8006detail11EmptyKernelIvEEvv --------------------------
	.section	.nv.info._ZN3cub17CUB_300001_SM_8006detail11EmptyKernelIvEEvv,"",@"SHT_CUDA_INFO"
	.sectionflags	@""
	.align	4


	//----- nvinfo : EIATTR_CUDA_API_VERSION
	.align		4
        /*0000*/ 	.byte	0x04, 0x37
        /*0002*/ 	.short	(.L_1329 - .L_1328)
.L_1328:
        /*0004*/ 	.word	0x00000082


	//----- nvinfo : EIATTR_SW2861232_WAR
	.align		4
.L_1329:
        /*0008*/ 	.byte	0x01, 0x35
	.zero		2


	//----- nvinfo : EIATTR_MAXREG_COUNT
	.align		4
        /*000c*/ 	.byte	0x03, 0x1b
        /*000e*/ 	.short	0x00ff


	//----- nvinfo : EIATTR_MERCURY_ISA_VERSION
	.align		4
        /*0010*/ 	.byte	0x03, 0x5f
        /*0012*/ 	.short	0x0000


	//----- nvinfo : EIATTR_EXIT_INSTR_OFFSETS
	.align		4
        /*0014*/ 	.byte	0x04, 0x1c
        /*0016*/ 	.short	(.L_1331 - .L_1330)


	//   ....[0]....
.L_1330:
        /*0018*/ 	.word	0x00000010
.L_1331:


//--------------------- .nv.callgraph             --------------------------
	.section	.nv.callgraph,"",@"SHT_CUDA_CALLGRAPH"
	.align	4
	.sectionentsize	8
	.align		4
        /*0000*/ 	.word	0x00000000
	.align		4
        /*0004*/ 	.word	0xffffffff
	.align		4
        /*0008*/ 	.word	0x00000000
	.align		4
        /*000c*/ 	.word	0xfffffffe
	.align		4
        /*0010*/ 	.word	0x00000000
	.align		4
        /*0014*/ 	.word	0xfffffffd
	.align		4
        /*0018*/ 	.word	0x00000000
	.align		4
        /*001c*/ 	.word	0xfffffffc


//--------------------- .nv.rel.action            --------------------------
	.section	.nv.rel.action,"",@"SHT_CUDA_RELOCINFO"
	.align	8
	.sectionentsize	8
        /*0000*/ 	.byte	0x73, 0x00, 0x00, 0x00, 0x00, 0x00, 0x00, 0x00, 0x00, 0x00, 0x00, 0x11, 0x25, 0x00, 0x05, 0x36


//--------------------- .nv.constant4             --------------------------
	.section	.nv.constant4,"a",@progbits
	.align	8
	.align		8
.nv.constant4:
        /*0000*/ 	.dword	_ZN45_INTERNAL_a6ca4d3c_14_gpt_kernels_cu_cabe7fe14cuda3std3__45__cpo5beginE
	.align		8
        /*0008*/ 	.dword	_ZN45_INTERNAL_a6ca4d3c_14_gpt_kernels_cu_cabe7fe14cuda3std3__45__cpo3endE
	.align		8
        /*0010*/ 	.dword	_ZN45_INTERNAL_a6ca4d3c_14_gpt_kernels_cu_cabe7fe14cuda3std3__45__cpo6cbeginE
	.align		8
        /*0018*/ 	.dword	_ZN45_INTERNAL_a6ca4d3c_14_gpt_kernels_cu_cabe7fe14cuda3std3__45__cpo4cendE
	.align		8
        /*0020*/ 	.dword	_ZN45_INTERNAL_a6ca4d3c_14_gpt_kernels_cu_cabe7fe14cuda3std3__45__cpo6rbeginE
	.align		8
        /*0028*/ 	.dword	_ZN45_INTERNAL_a6ca4d3c_14_gpt_kernels_cu_cabe7fe14cuda3std3__45__cpo4rendE
	.align		8
        /*0030*/ 	.dword	_ZN45_INTERNAL_a6ca4d3c_14_gpt_kernels_cu_cabe7fe14cuda3std3__45__cpo7crbeginE
	.align		8
        /*0038*/ 	.dword	_ZN45_INTERNAL_a6ca4d3c_14_gpt_kernels_cu_cabe7fe14cuda3std3__45__cpo5crendE
	.align		8
        /*0040*/ 	.dword	_ZN45_INTERNAL_a6ca4d3c_14_gpt_kernels_cu_cabe7fe14cuda3std3__447_GLOBAL__N__a6ca4d3c_14_gpt_kernels_cu_cabe7fe16ignoreE
	.align		8
        /*0048*/ 	.dword	_ZN45_INTERNAL_a6ca4d3c_14_gpt_kernels_cu_cabe7fe14cuda3std3__419piecewise_constructE
	.align		8
        /*0050*/ 	.dword	_ZN45_INTERNAL_a6ca4d3c_14_gpt_kernels_cu_cabe7fe14cuda3std3__48in_placeE
	.align		8
        /*0058*/ 	.dword	_ZN45_INTERNAL_a6ca4d3c_14_gpt_kernels_cu_cabe7fe14cuda3std3__420unreachable_sentinelE
	.align		8
        /*0060*/ 	.dword	_ZN45_INTERNAL_a6ca4d3c_14_gpt_kernels_cu_cabe7fe14cuda3std3__47nulloptE
	.align		8
        /*0068*/ 	.dword	_ZN45_INTERNAL_a6ca4d3c_14_gpt_kernels_cu_cabe7fe14cuda3std3__48unexpectE
	.align		8
        /*0070*/ 	.dword	_ZN45_INTERNAL_a6ca4d3c_14_gpt_kernels_cu_cabe7fe14cuda3std6ranges3__45__cpo4swapE
	.align		8
        /*0078*/ 	.dword	_ZN45_INTERNAL_a6ca4d3c_14_gpt_kernels_cu_cabe7fe14cuda3std6ranges3__45__cpo9iter_moveE
	.align		8
        /*0080*/ 	.dword	_ZN45_INTERNAL_a6ca4d3c_14_gpt_kernels_cu_cabe7fe14cuda3std6ranges3__45__cpo5beginE
	.align		8
        /*0088*/ 	.dword	_ZN45_INTERNAL_a6ca4d3c_14_gpt_kernels_cu_cabe7fe14cuda3std6ranges3__45__cpo3endE
	.align		8
        /*0090*/ 	.dword	_ZN45_INTERNAL_a6ca4d3c_14_gpt_kernels_cu_cabe7fe14cuda3std6ranges3__45__cpo6cbeginE
	.align		8
        /*0098*/ 	.dword	_ZN45_INTERNAL_a6ca4d3c_14_gpt_kernels_cu_cabe7fe14cuda3std6ranges3__45__cpo4cendE
	.align		8
        /*00a0*/ 	.dword	_ZN45_INTERNAL_a6ca4d3c_14_gpt_kernels_cu_cabe7fe14cuda3std6ranges3__45__cpo7advanceE
	.align		8
        /*00a8*/ 	.dword	_ZN45_INTERNAL_a6ca4d3c_14_gpt_kernels_cu_cabe7fe14cuda3std6ranges3__45__cpo9iter_swapE
	.align		8
        /*00b0*/ 	.dword	_ZN45_INTERNAL_a6ca4d3c_14_gpt_kernels_cu_cabe7fe14cuda3std6ranges3__45__cpo4nextE
	.align		8
        /*00b8*/ 	.dword	_ZN45_INTERNAL_a6ca4d3c_14_gpt_kernels_cu_cabe7fe14cuda3std6ranges3__45__cpo4prevE
	.align		8
        /*00c0*/ 	.dword	_ZN45_INTERNAL_a6ca4d3c_14_gpt_kernels_cu_cabe7fe14cuda3std6ranges3__45__cpo4dataE
	.align		8
        /*00c8*/ 	.dword	_ZN45_INTERNAL_a6ca4d3c_14_gpt_kernels_cu_cabe7fe14cuda3std6ranges3__45__cpo5cdataE
	.align		8
        /*00d0*/ 	.dword	_ZN45_INTERNAL_a6ca4d3c_14_gpt_kernels_cu_cabe7fe14cuda3std6ranges3__45__cpo4sizeE
	.align		8
        /*00d8*/ 	.dword	_ZN45_INTERNAL_a6ca4d3c_14_gpt_kernels_cu_cabe7fe14cuda3std6ranges3__45__cpo5ssizeE
	.align		8
        /*00e0*/ 	.dword	_ZN45_INTERNAL_a6ca4d3c_14_gpt_kernels_cu_cabe7fe14cuda3std6ranges3__45__cpo8distanceE
	.align		8
        /*00e8*/ 	.dword	_ZN45_INTERNAL_a6ca4d3c_14_gpt_kernels_cu_cabe7fe16thrust23THRUST_300001_SM_800_NS6system6detail10sequential3seqE
	.align		8
        /*00f0*/ 	.dword	_ZN45_INTERNAL_a6ca4d3c_14_gpt_kernels_cu_cabe7fe16thrust23THRUST_300001_SM_800_NS12placeholders2_1E
	.align		8
        /*00f8*/ 	.dword	_ZN45_INTERNAL_a6ca4d3c_14_gpt_kernels_cu_cabe7fe16thrust23THRUST_300001_SM_800_NS12placeholders2_2E
	.align		8
        /*0100*/ 	.dword	_ZN45_INTERNAL_a6ca4d3c_14_gpt_kernels_cu_cabe7fe16thrust23THRUST_300001_SM_800_NS12placeholders2_3E
	.align		8
        /*0108*/ 	.dword	_ZN45_INTERNAL_a6ca4d3c_14_gpt_kernels_cu_cabe7fe16thrust23THRUST_300001_SM_800_NS12placeholders2_4E
	.align		8
        /*0110*/ 	.dword	_ZN45_INTERNAL_a6ca4d3c_14_gpt_kernels_cu_cabe7fe16thrust23THRUST_300001_SM_800_NS12placeholders2_5E
	.align		8
        /*0118*/ 	.dword	_ZN45_INTERNAL_a6ca4d3c_14_gpt_kernels_cu_cabe7fe16thrust23THRUST_300001_SM_800_NS12placeholders2_6E
	.align		8
        /*0120*/ 	.dword	_ZN45_INTERNAL_a6ca4d3c_14_gpt_kernels_cu_cabe7fe16thrust23THRUST_300001_SM_800_NS12placeholders2_7E
	.align		8
        /*0128*/ 	.dword	_ZN45_INTERNAL_a6ca4d3c_14_gpt_kernels_cu_cabe7fe16thrust23THRUST_300001_SM_800_NS12placeholders2_8E
	.align		8
        /*0130*/ 	.dword	_ZN45_INTERNAL_a6ca4d3c_14_gpt_kernels_cu_cabe7fe16thrust23THRUST_300001_SM_800_NS12placeholders2_9E
	.align		8
        /*0138*/ 	.dword	_ZN45_INTERNAL_a6ca4d3c_14_gpt_kernels_cu_cabe7fe16thrust23THRUST_300001_SM_800_NS12placeholders3_10E


//--------------------- .nv.constant0._ZN17fastertransformer20sum_length_dimensionIfEEvPfPKT_mmm --------------------------
	.section	.nv.constant0._ZN17fastertransformer20sum_length_dimensionIfEEvPfPKT_mmm,"a",@progbits
	.sectionflags	@""
	.align	4
.nv.constant0._ZN17fastertransformer20sum_length_dimensionIfEEvPfPKT_mmm:
	.zero		392


//--------------------- .nv.constant0._ZN17fastertransformer20sum_length_dimensionI6__halfEEvPfPKT_mmm --------------------------
	.section	.nv.constant0._ZN17fastertransformer20sum_length_dimensionI6__halfEEvPfPKT_mmm,"a",@progbits
	.sectionflags	@""
	.align	4
.nv.constant0._ZN17fastertransformer20sum_length_dimensionI6__halfEEvPfPKT_mmm:
	.zero		392


//--------------------- .nv.constant0._ZN17fastertransformer16uncompact_cachesIfEEvPT_S2_PKS1_S4_PKimmmmmmm --------------------------
	.section	.nv.constant0._ZN17fastertransformer16uncompact_cachesIfEEvPT_S2_PKS1_S4_PKimmmmmmm,"a",@progbits
	.sectionflags	@""
	.align	4
.nv.constant0._ZN17fastertransformer16uncompact_cachesIfEEvPT_S2_PKS1_S4_PKimmmmmmm:
	.zero		448


//--------------------- .nv.constant0._ZN17fastertransformer16uncompact_cachesI6__halfEEvPT_S3_PKS2_S5_PKimmmmmmm --------------------------
	.section	.nv.constant0._ZN17fastertransformer16uncompact_cachesI6__halfEEvPT_S3_PKS2_S5_PKimmmmmmm,"a",@progbits
	.sectionflags	@""
	.align	4
.nv.constant0._ZN17fastertransformer16uncompact_cachesI6__halfEEvPT_S3_PKS2_S5_PKimmmmmmm:
	.zero		448


//--------------------- .nv.constant0._ZN17fastertransformer17uncompact_outputsIfEEvPT_PKS1_PKimm --------------------------
	.section	.nv.constant0._ZN17fastertransformer17uncompact_outputsIfEEvPT_PKS1_PKimm,"a",@progbits
	.sectionflags	@""
	.align	4
.nv.constant0._ZN17fastertransformer17uncompact_outputsIfEEvPT_PKS1_PKimm:
	.zero		392


//--------------------- .nv.constant0._ZN17fastertransformer17uncompact_outputsI6__halfEEvPT_PKS2_PKimm --------------------------
	.section	.nv.constant0._ZN17fastertransformer17uncompact_outputsI6__halfEEvPT_PKS2_PKimm,"a",@progbits
	.sectionflags	@""
	.align	4
.nv.constant0._ZN17fastertransformer17uncompact_outputsI6__halfEEvPT_PKS2_PKimm:
	.zero		392


//--------------------- .nv.constant0._ZN17fastertransformer14compact_inputsIfEEvPT_S2_PiPKS1_S5_PKiS7_mmm --------------------------
	.section	.nv.constant0._ZN17fastertransformer14compact_inputsIfEEvPT_S2_PiPKS1_S5_PKiS7_mmm,"a",@progbits
	.sectionflags	@""
	.align	4
.nv.constant0._ZN17fastertransformer14compact_inputsIfEEvPT_S2_PiPKS1_S5_PKiS7_mmm:
	.zero		432


//--------------------- .nv.constant0._ZN17fastertransformer14compact_inputsI6__halfEEvPT_S3_PiPKS2_S6_PKiS8_mmm --------------------------
	.section	.nv.constant0._ZN17fastertransformer14compact_inputsI6__halfEEvPT_S3_PiPKS2_S6_PKiS8_mmm,"a",@progbits
	.sectionflags	@""
	.align	4
.nv.constant0._ZN17fastertransformer14compact_inputsI6__halfEEvPT_S3_PiPKS2_S6_PKiS8_mmm:
	.zero		432


//--------------------- .nv.constant0._ZN17fastertransformer28lookupHiddenStateOfLastTokenI6__halfEEvPT_PKS2_PKiiii --------------------------
	.section	.nv.constant0._ZN17fastertransformer28lookupHiddenStateOfLastTokenI6__halfEEvPT_PKS2_PKiiii,"a",@progbits
	.sectionflags	@""
	.align	4
.nv.constant0._ZN17fastertransformer28lookupHiddenStateOfLastTokenI6__halfEEvPT_PKS2_PKiiii:
	.zero		388


//--------------------- .nv.constant0._ZN17fastertransformer28lookupHiddenStateOfLastTokenIfEEvPT_PKS1_PKiiii --------------------------
	.section	.nv.constant0._ZN17fastertransformer28lookupHiddenStateOfLastTokenIfEEvPT_PKS1_PKiiii,"a",@progbits
	.sectionflags	@""
	.align	4
.nv.constant0._ZN17fastertransformer28lookupHiddenStateOfLastTokenIfEEvPT_PKS1_PKiiii:
	.zero		388


//--------------------- .nv.constant0._ZN17fastertransformer31buildDecoderAttentionMaskKernelI6__halfLb1EEEvPT_PKiS5_ii --------------------------
	.section	.nv.constant0._ZN17fastertransformer31buildDecoderAttentionMaskKernelI6__halfLb1EEEvPT_PKiS5_ii,"a",@progbits
	.sectionflags	@""
	.align	4
.nv.constant0._ZN17fastertransformer31buildDecoderAttentionMaskKernelI6__halfLb1EEEvPT_PKiS5_ii:
	.zero		384


//--------------------- .nv.constant0._ZN17fastertransformer31buildDecoderAttentionMaskKernelI6__halfLb0EEEvPT_PKiS5_ii --------------------------
	.section	.nv.constant0._ZN17fastertransformer31buildDecoderAttentionMaskKernelI6__halfLb0EEEvPT_PKiS5_ii,"a",@progbits
	.sectionflags	@""
	.align	4
.nv.constant0._ZN17fastertransformer31buildDecoderAttentionMaskKernelI6__halfLb0EEEvPT_PKiS5_ii:
	.zero		384


//--------------------- .nv.constant0._ZN17fastertransformer31buildDecoderAttentionMaskKernelIfLb1EEEvPT_PKiS4_ii --------------------------
	.section	.nv.constant0._ZN17fastertransformer31buildDecoderAttentionMaskKernelIfLb1EEEvPT_PKiS4_ii,"a",@progbits
	.sectionflags	@""
	.align	4
.nv.constant0._ZN17fastertransformer31buildDecoderAttentionMaskKernelIfLb1EEEvPT_PKiS4_ii:
	.zero		384


//--------------------- .nv.constant0._ZN17fastertransformer31buildDecoderAttentionMaskKernelIfLb0EEEvPT_PKiS4_ii --------------------------
	.section	.nv.constant0._ZN17fastertransformer31buildDecoderAttentionMaskKernelIfLb0EEEvPT_PKiS4_ii,"a",@progbits
	.sectionflags	@""
	.align	4
.nv.constant0._ZN17fastertransformer31buildDecoderAttentionMaskKernelIfLb0EEEvPT_PKiS4_ii:
	.zero		384


//--------------------- .nv.constant0._ZN17fastertransformer15transposeAxis01IiEEvPT_S2_PKiii --------------------------
	.section	.nv.constant0._ZN17fastertransformer15transposeAxis01IiEEvPT_S2_PKiii,"a",@progbits
	.sectionflags	@""
	.align	4
.nv.constant0._ZN17fastertransformer15transposeAxis01IiEEvPT_S2_PKiii:
	.zero		384


//--------------------- .nv.constant0._ZN17fastertransformer15transposeAxis01IiEEvPT_S2_iii --------------------------
	.section	.nv.constant0._ZN17fastertransformer15transposeAxis01IiEEvPT_S2_iii,"a",@progbits
	.sectionflags	@""
	.align	4
.nv.constant0._ZN17fastertransformer15transposeAxis01IiEEvPT_S2_iii:
	.zero		380


//--------------------- .nv.constant0._ZN17fastertransformer15transposeAxis01I6__halfEEvPT_S3_iii --------------------------
	.section	.nv.constant0._ZN17fastertransformer15transposeAxis01I6__halfEEvPT_S3_iii,"a",@progbits
	.sectionflags	@""
	.align	4
.nv.constant0._ZN17fastertransformer15transposeAxis01I6__halfEEvPT_S3_iii:
	.zero		380


//--------------------- .nv.constant0._ZN17fastertransformer15transposeAxis01IfEEvPT_S2_iii --------------------------
	.section	.nv.constant0._ZN17fastertransformer15transposeAxis01IfEEvPT_S2_iii,"a",@progbits
	.sectionflags	@""
	.align	4
.nv.constant0._ZN17fastertransformer15transposeAxis01IfEEvPT_S2_iii:
	.zero		380


//--------------------- .nv.constant0._ZN17fastertransformer44inputIdsEmbeddingLookupPosEncodingSoftPromptI6__halfEEvNS_49inputIdsEmbeddingLookupPosEncodingSoftPromptParamIT_EE --------------------------
	.section	.nv.constant0._ZN17fastertransformer44inputIdsEmbeddingLookupPosEncodingSoftPromptI6__halfEEvNS_49inputIdsEmbeddingLookupPosEncodingSoftPromptParamIT_EE,"a",@progbits
	.sectionflags	@""
	.align	4
.nv.constant0._ZN17fastertransformer44inputIdsEmbeddingLookupPosEncodingSoftPromptI6__halfEEvNS_49inputIdsEmbeddingLookupPosEncodingSoftPromptParamIT_EE:
	.zero		448


//--------------------- .nv.constant0._ZN17fastertransformer44inputIdsEmbeddingLookupPosEncodingSoftPromptIfEEvNS_49inputIdsEmbeddingLookupPosEncodingSoftPromptParamIT_EE --------------------------
	.section	.nv.constant0._ZN17fastertransformer44inputIdsEmbeddingLookupPosEncodingSoftPromptIfEEvNS_49inputIdsEmbeddingLookupPosEncodingSoftPromptParamIT_EE,"a",@progbits
	.sectionflags	@""
	.align	4
.nv.constant0._ZN17fastertransformer44inputIdsEmbeddingLookupPosEncodingSoftPromptIfEEvNS_49inputIdsEmbeddingLookupPosEncodingSoftPromptParamIT_EE:
	.zero		448


//--------------------- .nv.constant0._ZN17fastertransformer42start_id_embedding_position_lookups_kernelI6__halfLb0ELi0EEEvPT_PiPKS2_S6_NS_18pPromptTuningParamIS2_EEPKiiiiil --------------------------
	.section	.nv.constant0._ZN17fastertransformer42start_id_embedding_position_lookups_kernelI6__halfLb0ELi0EEEvPT_PiPKS2_S6_NS_18pPromptTuningParamIS2_EEPKiiiiil,"a",@progbits
	.sectionflags	@""
	.align	4
.nv.constant0._ZN17fastertransformer42start_id_embedding_position_lookups_kernelI6__halfLb0ELi0EEEvPT_PiPKS2_S6_NS_18pPromptTuningParamIS2_EEPKiiiiil:
	.zero		448


//--------------------- .nv.constant0._ZN17fastertransformer42start_id_embedding_position_lookups_kernelI6__halfLb0ELi1EEEvPT_PiPKS2_S6_NS_18pPromptTuningParamIS2_EEPKiiiiil --------------------------
	.section	.nv.constant0._ZN17fastertransformer42start_id_embedding_position_lookups_kernelI6__halfLb0ELi1EEEvPT_PiPKS2_S6_NS_18pPromptTuningParamIS2_EEPKiiiiil,"a",@progbits
	.sectionflags	@""
	.align	4
.nv.constant0._ZN17fastertransformer42start_id_embedding_position_lookups_kernelI6__halfLb0ELi1EEEvPT_PiPKS2_S6_NS_18pPromptTuningParamIS2_EEPKiiiiil:
	.zero		448


//--------------------- .nv.constant0._ZN17fastertransformer42start_id_embedding_position_lookups_kernelI6__halfLb0ELi2EEEvPT_PiPKS2_S6_NS_18pPromptTuningParamIS2_EEPKiiiiil --------------------------
	.section	.nv.constant0._ZN17fastertransformer42start_id_embedding_position_lookups_kernelI6__halfLb0ELi2EEEvPT_PiPKS2_S6_NS_18pPromptTuningParamIS2_EEPKiiiiil,"a",@progbits
	.sectionflags	@""
	.align	4
.nv.constant0._ZN17fastertransformer42start_id_embedding_position_lookups_kernelI6__halfLb0ELi2EEEvPT_PiPKS2_S6_NS_18pPromptTuningParamIS2_EEPKiiiiil:
	.zero		448


//--------------------- .nv.constant0._ZN17fastertransformer42start_id_embedding_position_lookups_kernelI6__halfLb1ELi0EEEvPT_PiPKS2_S6_NS_18pPromptTuningParamIS2_EEPKiiiiil --------------------------
	.section	.nv.constant0._ZN17fastertransformer42start_id_embedding_position_lookups_kernelI6__halfLb1ELi0EEEvPT_PiPKS2_S6_NS_18pPromptTuningParamIS2_EEPKiiiiil,"a",@progbits
	.sectionflags	@""
	.align	4
.nv.constant0._ZN17fastertransformer42start_id_embedding_position_lookups_kernelI6__halfLb1ELi0EEEvPT_PiPKS2_S6_NS_18pPromptTuningParamIS2_EEPKiiiiil:
	.zero		448


//--------------------- .nv.constant0._ZN17fastertransformer42start_id_embedding_position_lookups_kernelI6__halfLb1ELi1EEEvPT_PiPKS2_S6_NS_18pPromptTuningParamIS2_EEPKiiiiil --------------------------
	.section	.nv.constant0._ZN17fastertransformer42start_id_embedding_position_lookups_kernelI6__halfLb1ELi1EEEvPT_PiPKS2_S6_NS_18pPromptTuningParamIS2_EEPKiiiiil,"a",@progbits
	.sectionflags	@""
	.align	4
.nv.constant0._ZN17fastertransformer42start_id_embedding_position_lookups_kernelI6__halfLb1ELi1EEEvPT_PiPKS2_S6_NS_18pPromptTuningParamIS2_EEPKiiiiil:
	.zero		448


//--------------------- .nv.constant0._ZN17fastertransformer42start_id_embedding_position_lookups_kernelI6__halfLb1ELi2EEEvPT_PiPKS2_S6_NS_18pPromptTuningParamIS2_EEPKiiiiil --------------------------
	.section	.nv.constant0._ZN17fastertransformer42start_id_embedding_position_lookups_kernelI6__halfLb1ELi2EEEvPT_PiPKS2_S6_NS_18pPromptTuningParamIS2_EEPKiiiiil,"a",@progbits
	.sectionflags	@""
	.align	4
.nv.constant0._ZN17fastertransformer42start_id_embedding_position_lookups_kernelI6__halfLb1ELi2EEEvPT_PiPKS2_S6_NS_18pPromptTuningParamIS2_EEPKiiiiil:
	.zero		448


//--------------------- .nv.constant0._ZN17fastertransformer42start_id_embedding_position_lookups_kernelIfLb0ELi0EEEvPT_PiPKS1_S5_NS_18pPromptTuningParamIS1_EEPKiiiiil --------------------------
	.section	.nv.constant0._ZN17fastertransformer42start_id_embedding_position_lookups_kernelIfLb0ELi0EEEvPT_PiPKS1_S5_NS_18pPromptTuningParamIS1_EEPKiiiiil,"a",@progbits
	.sectionflags	@""
	.align	4
.nv.constant0._ZN17fastertransformer42start_id_embedding_position_lookups_kernelIfLb0ELi0EEEvPT_PiPKS1_S5_NS_18pPromptTuningParamIS1_EEPKiiiiil:
	.zero		448


//--------------------- .nv.constant0._ZN17fastertransformer42start_id_embedding_position_lookups_kernelIfLb0ELi1EEEvPT_PiPKS1_S5_NS_18pPromptTuningParamIS1_EEPKiiiiil --------------------------
	.section	.nv.constant0._ZN17fastertransformer42start_id_embedding_position_lookups_kernelIfLb0ELi1EEEvPT_PiPKS1_S5_NS_18pPromptTuningParamIS1_EEPKiiiiil,"a",@progbits
	.sectionflags	@""
	.align	4
.nv.constant0._ZN17fastertransformer42start_id_embedding_position_lookups_kernelIfLb0ELi1EEEvPT_PiPKS1_S5_NS_18pPromptTuningParamIS1_EEPKiiiiil:
	.zero		448


//--------------------- .nv.constant0._ZN17fastertransformer42start_id_embedding_position_lookups_kernelIfLb0ELi2EEEvPT_PiPKS1_S5_NS_18pPromptTuningParamIS1_EEPKiiiiil --------------------------
	.section	.nv.constant0._ZN17fastertransformer42start_id_embedding_position_lookups_kernelIfLb0ELi2EEEvPT_PiPKS1_S5_NS_18pPromptTuningParamIS1_EEPKiiiiil,"a",@progbits
	.sectionflags	@""
	.align	4
.nv.constant0._ZN17fastertransformer42start_id_embedding_position_lookups_kernelIfLb0ELi2EEEvPT_PiPKS1_S5_NS_18pPromptTuningParamIS1_EEPKiiiiil:
	.zero		448


//--------------------- .nv.constant0._ZN17fastertransformer42start_id_embedding_position_lookups_kernelIfLb1ELi0EEEvPT_PiPKS1_S5_NS_18pPromptTuningParamIS1_EEPKiiiiil --------------------------
	.section	.nv.constant0._ZN17fastertransformer42start_id_embedding_position_lookups_kernelIfLb1ELi0EEEvPT_PiPKS1_S5_NS_18pPromptTuningParamIS1_EEPKiiiiil,"a",@progbits
	.sectionflags	@""
	.align	4
.nv.constant0._ZN17fastertransformer42start_id_embedding_position_lookups_kernelIfLb1ELi0EEEvPT_PiPKS1_S5_NS_18pPromptTuningParamIS1_EEPKiiiiil:
	.zero		448


//--------------------- .nv.constant0._ZN17fastertransformer42start_id_embedding_position_lookups_kernelIfLb1ELi1EEEvPT_PiPKS1_S5_NS_18pPromptTuningParamIS1_EEPKiiiiil --------------------------
	.section	.nv.constant0._ZN17fastertransformer42start_id_embedding_position_lookups_kernelIfLb1ELi1EEEvPT_PiPKS1_S5_NS_18pPromptTuningParamIS1_EEPKiiiiil,"a",@progbits
	.sectionflags	@""
	.align	4
.nv.constant0._ZN17fastertransformer42start_id_embedding_position_lookups_kernelIfLb1ELi1EEEvPT_PiPKS1_S5_NS_18pPromptTuningParamIS1_EEPKiiiiil:
	.zero		448


//--------------------- .nv.constant0._ZN17fastertransformer42start_id_embedding_position_lookups_kernelIfLb1ELi2EEEvPT_PiPKS1_S5_NS_18pPromptTuningParamIS1_EEPKiiiiil --------------------------
	.section	.nv.constant0._ZN17fastertransformer42start_id_embedding_position_lookups_kernelIfLb1ELi2EEEvPT_PiPKS1_S5_NS_18pPromptTuningParamIS1_EEPKiiiiil,"a",@progbits
	.sectionflags	@""
	.align	4
.nv.constant0._ZN17fastertransformer42start_id_embedding_position_lookups_kernelIfLb1ELi2EEEvPT_PiPKS1_S5_NS_18pPromptTuningParamIS1_EEPKiiiiil:
	.zero		448


//--------------------- .nv.constant0._ZN17fastertransformer19mask_padding_tokensILb0EEEvPbPKiS3_mmmm --------------------------
	.section	.nv.constant0._ZN17fastertransformer19mask_padding_tokensILb0EEEvPbPKiS3_mmmm,"a",@progbits
	.sectionflags	@""
	.align	4
.nv.constant0._ZN17fastertransformer19mask_padding_tokensILb0EEEvPbPKiS3_mmmm:
	.zero		408


//--------------------- .nv.constant0._ZN17fastertransformer19mask_padding_tokensILb1EEEvPbPKiS3_mmmm --------------------------
	.section	.nv.constant0._ZN17fastertransformer19mask_padding_tokensILb1EEEvPbPKiS3_mmmm,"a",@progbits
	.sectionflags	@""
	.align	4
.nv.constant0._ZN17fastertransformer19mask_padding_tokensILb1EEEvPbPKiS3_mmmm:
	.zero		408


//--------------------- .nv.constant0._ZN17fastertransformer20update_padding_countILb0EEEvPiPKiS3_mmmm --------------------------
	.section	.nv.constant0._ZN17fastertransformer20update_padding_countILb0EEEvPiPKiS3_mmmm,"a",@progbits
	.sectionflags	@""
	.align	4
.nv.constant0._ZN17fastertransformer20update_padding_countILb0EEEvPiPKiS3_mmmm:
	.zero		408


//--------------------- .nv.constant0._ZN17fastertransformer20update_padding_countILb1EEEvPiPKiS3_mmmm --------------------------
	.section	.nv.constant0._ZN17fastertransformer20update_padding_countILb1EEEvPiPKiS3_mmmm,"a",@progbits
	.sectionflags	@""
	.align	4
.nv.constant0._ZN17fastertransformer20update_padding_countILb1EEEvPiPKiS3_mmmm:
	.zero		408


//--------------------- .nv.constant0._ZN17fastertransformer17find_context_dupsILi256EEEvPiPKimm --------------------------
	.section	.nv.constant0._ZN17fastertransformer17find_context_dupsILi256EEEvPiPKimm,"a",@progbits
	.sectionflags	@""
	.align	4
.nv.constant0._ZN17fastertransformer17find_context_dupsILi256EEEvPiPKimm:
	.zero		384


//--------------------- .nv.constant0._ZN17fastertransformer17find_context_dupsILi128EEEvPiPKimm --------------------------
	.section	.nv.constant0._ZN17fastertransformer17find_context_dupsILi128EEEvPiPKimm,"a",@progbits
	.sectionflags	@""
	.align	4
.nv.constant0._ZN17fastertransformer17find_context_dupsILi128EEEvPiPKimm:
	.zero		384


//--------------------- .nv.constant0._ZN17fastertransformer20init_shared_contextsEPim --------------------------
	.section	.nv.constant0._ZN17fastertransformer20init_shared_contextsEPim,"a",@progbits
	.sectionflags	@""
	.align	4
.nv.constant0._ZN17fastertransformer20init_shared_contextsEPim:
	.zero		368


//--------------------- .nv.constant0._ZN17fastertransformer21generate_dups_indicesEPiS0_S0_PKimmm --------------------------
	.section	.nv.constant0._ZN17fastertransformer21generate_dups_indicesEPiS0_S0_PKimmm,"a",@progbits
	.sectionflags	@""
	.align	4
.nv.constant0._ZN17fastertransformer21generate_dups_indicesEPiS0_S0_PKimmm:
	.zero		408


//--------------------- .nv.constant0._ZN17fastertransformer19tileGptPromptInputsILb0EEEvPiS1_S1_PKiS3_S3_i --------------------------
	.section	.nv.constant0._ZN17fastertransformer19tileGptPromptInputsILb0EEEvPiS1_S1_PKiS3_S3_i,"a",@progbits
	.sectionflags	@""
	.align	4
.nv.constant0._ZN17fastertransformer19tileGptPromptInputsILb0EEEvPiS1_S1_PKiS3_S3_i:
	.zero		404


//--------------------- .nv.constant0._ZN17fastertransformer19tileGptPromptInputsILb1EEEvPiS1_S1_PKiS3_S3_i --------------------------
	.section	.nv.constant0._ZN17fastertransformer19tileGptPromptInputsILb1EEEvPiS1_S1_PKiS3_S3_i,"a",@progbits
	.sectionflags	@""
	.align	4
.nv.constant0._ZN17fastertransformer19tileGptPromptInputsILb1EEEvPiS1_S1_PKiS3_S3_i:
	.zero		404


//--------------------- .nv.constant0._ZN3cub17CUB_300001_SM_8006detail11EmptyKernelIvEEvv --------------------------
	.section	.nv.constant0._ZN3cub17CUB_300001_SM_8006detail11EmptyKernelIvEEvv,"a",@progbits
	.sectionflags	@""
	.align	4
.nv.constant0._ZN3cub17CUB_300001_SM_8006detail11EmptyKernelIvEEvv:
	.zero		352


//--------------------- .text._ZN17fastertransformer20sum_length_dimensionIfEEvPfPKT_mmm --------------------------
	.section	.text._ZN17fastertransformer20sum_length_dimensionIfEEvPfPKT_mmm,"ax",@progbits
	.sectioninfo	@"SHI_REGISTERS=32"
	.align	128
        .global         _ZN17fastertransformer20sum_length_dimensionIfEEvPfPKT_mmm
        .type           _ZN17fastertransformer20sum_length_dimensionIfEEvPfPKT_mmm,@function
        .size           _ZN17fastertransformer20sum_length_dimensionIfEEvPfPKT_mmm,(.L_x_413 - _ZN17fastertransformer20sum_length_dimensionIfEEvPfPKT_mmm)
        .other          _ZN17fastertransformer20sum_length_dimensionIfEEvPfPKT_mmm,@"STO_CUDA_ENTRY STV_DEFAULT"
_ZN17fastertransformer20sum_length_dimensionIfEEvPfPKT_mmm:
.text._ZN17fastertransformer20sum_length_dimensionIfEEvPfPKT_mmm:
[----:B------:R-:W-:Y:S02]  /*0000*/  IMAD.MOV.U32 R1, RZ, RZ, c[0x0][0x28] ;  /* 0x00000a00ff017624 */ /* 0x000fe400078e00ff */
[----:B------:R-:W0:Y:S02]  /*0010*/  S2R R2, SR_TID.X ;  /* 0x0000000000027919 */ /* 0x000e240000002100 */
[----:B0-----:R-:W-:Y:S02]  /*0020*/  ISETP.GE.U32.AND P0, PT, R2, c[0x0][0x180], PT ;  /* 0x0000600002007a0c */ /* 0x001fe40003f06070 */
[----:B------:R-:W-:-:S04]  /*0030*/  SHF.R.S32.HI R3, RZ, 0x1f, R2 ;  /* 0x0000001fff037819 */ /* 0x000fc80000011402 */
[----:B------:R-:W-:-:S13]  /*0040*/  ISETP.GE.U32.AND.EX P0, PT, R3, c[0x0][0x184], PT, P0 ;  /* 0x0000610003007a0c */ /* 0x000fda0003f06100 */
[----:B------:R-:W-:Y:S05]  /*0050*/  @P0 EXIT ;  /* 0x000000000000094d */ /* 0x000fea0003800000 */
[----:B------:R-:W0:Y:S01]  /*0060*/  S2R R0, SR_CTAID.X ;  /* 0x0000000000007919 */ /* 0x000e220000002500 */
[----:B------:R-:W-:Y:S01]  /*0070*/  ISETP.NE.U32.AND P0, PT, RZ, c[0x0][0x178], PT ;  /* 0x00005e00ff007a0c */ /* 0x000fe20003f05070 */
[----:B------:R-:W-:Y:S01]  /*0080*/  ULDC.64 UR8, c[0x0][0x118] ;  /* 0x0000460000087ab9 */ /* 0x000fe20000000a00 */
[----:B------:R-:W-:Y:S02]  /*0090*/  IMAD.MOV.U32 R4, RZ, RZ, R2 ;  /* 0x000000ffff047224 */ /* 0x000fe400078e0002 */
[----:B------:R-:W-:Y:S02]  /*00a0*/  ISETP.NE.AND.EX P0, PT, RZ, c[0x0][0x17c], PT, P0 ;  /* 0x00005f00ff007a0c */ /* 0x000fe40003f05300 */
[----:B0-----:R-:W-:-:S11]  /*00b0*/  SHF.R.S32.HI R5, RZ, 0x1f, R0 ;  /* 0x0000001fff057819 */ /* 0x001fd60000011400 */
[----:B------:R-:W-:Y:S05]  /*00c0*/  @!P0 BRA `(.L_x_0) ;  /* 0x00000f1000008947 */ /* 0x000fea0003800000 */
[----:B------:R-:W-:Y:S01]  /*00d0*/  IMAD.MOV.U32 R9, RZ, RZ, c[0x0][0x178] ;  /* 0x00005e00ff097624 */ /* 0x000fe200078e00ff */
[----:B------:R-:W-:Y:S01]  /*00e0*/  UMOV UR6, 0x2 ;  /* 0x0000000200067882 */ /* 0x000fe20000000000 */
[----:B------:R-:W-:Y:S01]  /*00f0*/  IMAD.MOV.U32 R8, RZ, RZ, c[0x0][0x17c] ;  /* 0x00005f00ff087624 */ /* 0x000fe200078e00ff */
[----:B------:R-:W-:Y:S01]  /*0100*/  ULDC.64 UR4, c[0x0][0x180] ;  /* 0x0000600000047ab9 */ /* 0x000fe20000000a00 */
[C---:B------:R-:W-:Y:S01]  /*0110*/  IMAD R7, R9.reuse, c[0x0][0x184], RZ ;  /* 0x0000610009077a24 */ /* 0x040fe200078e02ff */
[----:B------:R-:W-:Y:S01]  /*0120*/  USHF.L.U64.HI UR5, UR4, UR6, UR5 ;  /* 0x0000000604057299 */ /* 0x000fe20008010205 */
[----:B------:R-:W-:Y:S01]  /*0130*/  IMAD.MOV.U32 R6, RZ, RZ, 0x1 ;  /* 0x00000001ff067424 */ /* 0x000fe200078e00ff */
[----:B------:R-:W-:Y:S01]  /*0140*/  USHF.L.U32 UR4, UR4, 0x2, URZ ;  /* 0x0000000204047899 */ /* 0x000fe2000800063f */
[----:B------:R-:W-:-:S03]  /*0150*/  IMAD.WIDE.U32 R14, R9, c[0x0][0x180], RZ ;  /* 0x00006000090e7a25 */ /* 0x000fc600078e00ff */
[----:B------:R-:W-:Y:S01]  /*0160*/  IADD3 R6, P0, -R6, c[0x0][0x178], RZ ;  /* 0x00005e0006067a10 */ /* 0x000fe20007f1e1ff */
[----:B------:R-:W-:-:S03]  /*0170*/  IMAD R7, R8, c[0x0][0x180], R7 ;  /* 0x0000600008077a24 */ /* 0x000fc600078e0207 */
[----:B------:R-:W-:Y:S01]  /*0180*/  ISETP.GE.U32.AND P1, PT, R6, 0x3, PT ;  /* 0x000000030600780c */ /* 0x000fe20003f26070 */
[----:B------:R-:W-:Y:S01]  /*0190*/  IMAD.IADD R7, R15, 0x1, R7 ;  /* 0x000000010f077824 */ /* 0x000fe200078e0207 */
[----:B------:R-:W-:Y:S02]  /*01a0*/  LOP3.LUT R6, R9, 0x3, RZ, 0xc0, !PT ;  /* 0x0000000309067812 */ /* 0x000fe400078ec0ff */
[----:B------:R-:W-:Y:S01]  /*01b0*/  IADD3.X R8, R8, -0x1, RZ, P0, !PT ;  /* 0xffffffff08087810 */ /* 0x000fe200007fe4ff */
[----:B------:R-:W-:Y:S01]  /*01c0*/  IMAD R9, R7, R0, RZ ;  /* 0x0000000007097224 */ /* 0x000fe200078e02ff */
[----:B------:R-:W-:Y:S02]  /*01d0*/  IADD3 R7, P0, R6, -c[0x0][0x178], RZ ;  /* 0x80005e0006077a10 */ /* 0x000fe40007f1e0ff */
[----:B------:R-:W-:Y:S01]  /*01e0*/  ISETP.GE.U32.AND.EX P1, PT, R8, RZ, PT, P1 ;  /* 0x000000ff0800720c */ /* 0x000fe20003f26110 */
[----:B------:R-:W-:Y:S02]  /*01f0*/  IMAD R9, R5, R14, R9 ;  /* 0x0000000e05097224 */ /* 0x000fe400078e0209 */
[----:B------:R-:W-:-:S04]  /*0200*/  IMAD.WIDE.U32 R14, R14, R0, RZ ;  /* 0x000000000e0e7225 */ /* 0x000fc800078e00ff */
[----:B------:R-:W-:Y:S02]  /*0210*/  IMAD.X R8, RZ, RZ, ~c[0x0][0x17c], P0 ;  /* 0x80005f00ff087624 */ /* 0x000fe400000e06ff */
[----:B------:R-:W-:Y:S02]  /*0220*/  IMAD.IADD R10, R15, 0x1, R9 ;  /* 0x000000010f0a7824 */ /* 0x000fe400078e0209 */
.L_x_7:
[----:B------:R-:W-:Y:S02]  /*0230*/  IMAD.MOV.U32 R18, RZ, RZ, RZ ;  /* 0x000000ffff127224 */ /* 0x000fe400078e00ff */
[----:B------:R-:W-:Y:S01]  /*0240*/  IMAD.MOV.U32 R12, RZ, RZ, RZ ;  /* 0x000000ffff0c7224 */ /* 0x000fe200078e00ff */
[----:B------:R-:W-:Y:S05]  /*0250*/  @!P1 BRA `(.L_x_1) ;  /* 0x0000099000009947 */ /* 0x000fea0003800000 */
[----:B------:R-:W-:Y:S01]  /*0260*/  IADD3 R25, P0, R4, R14, RZ ;  /* 0x0000000e04197210 */ /* 0x000fe20007f1e0ff */
[----:B------:R-:W-:Y:S02]  /*0270*/  IMAD.MOV.U32 R18, RZ, RZ, RZ ;  /* 0x000000ffff127224 */ /* 0x000fe400078e00ff */
[----:B------:R-:W-:Y:S01]  /*0280*/  IMAD.MOV.U32 R11, RZ, RZ, R7 ;  /* 0x000000ffff0b7224 */ /* 0x000fe200078e0007 */
[----:B------:R-:W-:Y:S01]  /*0290*/  LEA R24, P2, R25, c[0x0][0x168], 0x2 ;  /* 0x00005a0019187a11 */ /* 0x000fe200078410ff */
[----:B------:R-:W-:Y:S01]  /*02a0*/  IMAD.X R12, R3, 0x1, R10, P0 ;  /* 0x00000001030c7824 */ /* 0x000fe200000e060a */
[----:B------:R-:W-:Y:S01]  /*02b0*/  ISETP.GE.AND P0, PT, R8, RZ, PT ;  /* 0x000000ff0800720c */ /* 0x000fe20003f06270 */
[----:B------:R-:W-:-:S03]  /*02c0*/  IMAD.MOV.U32 R9, RZ, RZ, R8 ;  /* 0x000000ffff097224 */ /* 0x000fc600078e0008 */
[----:B------:R-:W-:Y:S01]  /*02d0*/  LEA.HI.X R25, R25, c[0x0][0x16c], R12, 0x2, P2 ;  /* 0x00005b0019197a11 */ /* 0x000fe200010f140c */
[----:B------:R-:W-:-:S08]  /*02e0*/  IMAD.MOV.U32 R12, RZ, RZ, RZ ;  /* 0x000000ffff0c7224 */ /* 0x000fd000078e00ff */
[----:B------:R-:W-:Y:S05]  /*02f0*/  @P0 BRA `(.L_x_2) ;  /* 0x0000079000000947 */ /* 0x000fea0003800000 */
[----:B------:R-:W-:-:S04]  /*0300*/  IADD3 R13, P0, RZ, -R11, RZ ;  /* 0x8000000bff0d7210 */ /* 0x000fc80007f1e0ff */
[----:B------:R-:W-:Y:S01]  /*0310*/  ISETP.GT.U32.AND P2, PT, R13, 0xc, PT ;  /* 0x0000000c0d00780c */ /* 0x000fe20003f44070 */
[----:B------:R-:W-:Y:S01]  /*0320*/  IMAD.X R13, RZ, RZ, ~R9, P0 ;  /* 0x000000ffff0d7224 */ /* 0x000fe200000e0e09 */
[----:B------:R-:W-:-:S04]  /*0330*/  PLOP3.LUT P0, PT, PT, PT, PT, 0x80, 0x0 ;  /* 0x000000000000781c */ /* 0x000fc80003f0f070 */
[----:B------:R-:W-:-:S13]  /*0340*/  ISETP.GT.AND.EX P2, PT, R13, RZ, PT, P2 ;  /* 0x000000ff0d00720c */ /* 0x000fda0003f44320 */
[----:B------:R-:W-:Y:S05]  /*0350*/  @!P2 BRA `(.L_x_3) ;  /* 0x000004700000a947 */ /* 0x000fea0003800000 */
[----:B------:R-:W-:Y:S02]  /*0360*/  PLOP3.LUT P0, PT, PT, PT, PT, 0x8, 0x0 ;  /* 0x000000000000781c */ /* 0x000fe40003f0e170 */
.L_x_4:
[----:B------:R-:W-:Y:S01]  /*0370*/  IADD3 R26, P2, R24, UR4, RZ ;  /* 0x00000004181a7c10 */ /* 0x000fe2000ff5e0ff */
[----:B------:R0:W2:Y:S03]  /*0380*/  LDG.E R19, [R24.64] ;  /* 0x0000000818137981 */ /* 0x0000a6000c1e1900 */
[----:B------:R-:W-:Y:S02]  /*0390*/  IADD3.X R27, R25, UR5, RZ, P2, !PT ;  /* 0x00000005191b7c10 */ /* 0x000fe400097fe4ff */
[----:B------:R-:W-:-:S03]  /*03a0*/  IADD3 R16, P2, R26, UR4, RZ ;  /* 0x000000041a107c10 */ /* 0x000fc6000ff5e0ff */
[----:B------:R2:W3:Y:S01]  /*03b0*/  LDG.E R26, [R26.64] ;  /* 0x000000081a1a7981 */ /* 0x0004e2000c1e1900 */
[----:B------:R-:W-:Y:S02]  /*03c0*/  IADD3.X R17, R27, UR5, RZ, P2, !PT ;  /* 0x000000051b117c10 */ /* 0x000fe400097fe4ff */
[----:B------:R-:W-:-:S03]  /*03d0*/  IADD3 R28, P2, R16, UR4, RZ ;  /* 0x00000004101c7c10 */ /* 0x000fc6000ff5e0ff */
[----:B------:R1:W4:Y:S01]  /*03e0*/  LDG.E R21, [R16.64] ;  /* 0x0000000810157981 */ /* 0x000322000c1e1900 */
[----:B------:R-:W-:Y:S02]  /*03f0*/  IADD3.X R29, R17, UR5, RZ, P2, !PT ;  /* 0x00000005111d7c10 */ /* 0x000fe400097fe4ff */
[----:B0-----:R-:W-:-:S04]  /*0400*/  IADD3 R24, P2, R28, UR4, RZ ;  /* 0x000000041c187c10 */ /* 0x001fc8000ff5e0ff */
[----:B------:R-:W-:Y:S02]  /*0410*/  IADD3.X R25, R29, UR5, RZ, P2, !PT ;  /* 0x000000051d197c10 */ /* 0x000fe400097fe4ff */
[----:B------:R-:W-:Y:S01]  /*0420*/  IADD3 R22, P2, R24, UR4, RZ ;  /* 0x0000000418167c10 */ /* 0x000fe2000ff5e0ff */
[----:B-1----:R0:W5:Y:S03]  /*0430*/  LDG.E R17, [R28.64] ;  /* 0x000000081c117981 */ /* 0x002166000c1e1900 */
[----:B------:R-:W-:Y:S01]  /*0440*/  IADD3.X R23, R25, UR5, RZ, P2, !PT ;  /* 0x0000000519177c10 */ /* 0x000fe200097fe4ff */
[----:B------:R1:W5:Y:S04]  /*0450*/  LDG.E R16, [R24.64] ;  /* 0x0000000818107981 */ /* 0x000368000c1e1900 */
[----:B------:R1:W5:Y:S01]  /*0460*/  LDG.E R20, [R22.64] ;  /* 0x0000000816147981 */ /* 0x000362000c1e1900 */
[----:B0-----:R-:W-:-:S04]  /*0470*/  IADD3 R28, P2, R22, UR4, RZ ;  /* 0x00000004161c7c10 */ /* 0x001fc8000ff5e0ff */
[----:B------:R-:W-:Y:S02]  /*0480*/  IADD3.X R29, R23, UR5, RZ, P2, !PT ;  /* 0x00000005171d7c10 */ /* 0x000fe400097fe4ff */
[----:B-1----:R-:W-:-:S03]  /*0490*/  IADD3 R22, P2, R28, UR4, RZ ;  /* 0x000000041c167c10 */ /* 0x002fc6000ff5e0ff */
[----:B------:R0:W5:Y:S01]  /*04a0*/  LDG.E R28, [R28.64] ;  /* 0x000000081c1c7981 */ /* 0x000162000c1e1900 */
[----:B------:R-:W-:-:S05]  /*04b0*/  IADD3.X R23, R29, UR5, RZ, P2, !PT ;  /* 0x000000051d177c10 */ /* 0x000fca00097fe4ff */
[----:B------:R3:W5:Y:S01]  /*04c0*/  LDG.E R13, [R22.64] ;  /* 0x00000008160d7981 */ /* 0x000762000c1e1900 */
[----:B------:R-:W-:-:S04]  /*04d0*/  IADD3 R24, P2, R22, UR4, RZ ;  /* 0x0000000416187c10 */ /* 0x000fc8000ff5e0ff */
[----:B------:R-:W-:Y:S01]  /*04e0*/  IADD3.X R25, R23, UR5, RZ, P2, !PT ;  /* 0x0000000517197c10 */ /* 0x000fe200097fe4ff */
[----:B--2---:R-:W-:Y:S01]  /*04f0*/  FADD.FTZ R27, R19, R18 ;  /* 0x00000012131b7221 */ /* 0x004fe20000010000 */
[----:B------:R-:W-:-:S03]  /*0500*/  IADD3 R18, P2, R24, UR4, RZ ;  /* 0x0000000418127c10 */ /* 0x000fc6000ff5e0ff */
[----:B------:R1:W2:Y:S01]  /*0510*/  LDG.E R24, [R24.64] ;  /* 0x0000000818187981 */ /* 0x0002a2000c1e1900 */
[----:B------:R-:W-:Y:S01]  /*0520*/  IADD3.X R19, R25, UR5, RZ, P2, !PT ;  /* 0x0000000519137c10 */ /* 0x000fe200097fe4ff */
[----:B---3--:R-:W-:Y:S01]  /*0530*/  FADD.FTZ R22, R27, R26 ;  /* 0x0000001a1b167221 */ /* 0x008fe20000010000 */
[----:B------:R-:W-:-:S04]  /*0540*/  IADD3 R26, P2, R18, UR4, RZ ;  /* 0x00000004121a7c10 */ /* 0x000fc8000ff5e0ff */
[----:B------:R-:W-:Y:S01]  /*0550*/  IADD3.X R27, R19, UR5, RZ, P2, !PT ;  /* 0x00000005131b7c10 */ /* 0x000fe200097fe4ff */
[----:B----4-:R-:W-:Y:S01]  /*0560*/  FADD.FTZ R21, R22, R21 ;  /* 0x0000001516157221 */ /* 0x010fe20000010000 */
[----:B------:R-:W-:Y:S01]  /*0570*/  IADD3 R22, P2, R26, UR4, RZ ;  /* 0x000000041a167c10 */ /* 0x000fe2000ff5e0ff */
[----:B-1----:R1:W3:Y:S03]  /*0580*/  LDG.E R25, [R18.64] ;  /* 0x0000000812197981 */ /* 0x0022e6000c1e1900 */
[----:B------:R-:W-:Y:S01]  /*0590*/  IADD3.X R23, R27, UR5, RZ, P2, !PT ;  /* 0x000000051b177c10 */ /* 0x000fe200097fe4ff */
[----:B------:R4:W3:Y:S01]  /*05a0*/  LDG.E R26, [R26.64] ;  /* 0x000000081a1a7981 */ /* 0x0008e2000c1e1900 */
[----:B-----5:R-:W-:Y:S01]  /*05b0*/  FADD.FTZ R17, R21, R17 ;  /* 0x0000001115117221 */ /* 0x020fe20000010000 */
[----:B-1----:R-:W-:-:S03]  /*05c0*/  IADD3 R18, P2, R22, UR4, RZ ;  /* 0x0000000416127c10 */ /* 0x002fc6000ff5e0ff */
[----:B------:R-:W-:Y:S01]  /*05d0*/  FADD.FTZ R21, R17, R16 ;  /* 0x0000001011157221 */ /* 0x000fe20000010000 */
[----:B------:R-:W-:Y:S01]  /*05e0*/  IADD3.X R19, R23, UR5, RZ, P2, !PT ;  /* 0x0000000517137c10 */ /* 0x000fe200097fe4ff */
[----:B----4-:R1:W4:Y:S01]  /*05f0*/  LDG.E R27, [R22.64] ;  /* 0x00000008161b7981 */ /* 0x010322000c1e1900 */
[----:B------:R-:W-:Y:S01]  /*0600*/  IADD3 R16, P2, R18, UR4, RZ ;  /* 0x0000000412107c10 */ /* 0x000fe2000ff5e0ff */
[----:B0-----:R-:W-:Y:S02]  /*0610*/  FADD.FTZ R29, R21, R20 ;  /* 0x00000014151d7221 */ /* 0x001fe40000010000 */
[----:B------:R-:W5:Y:S01]  /*0620*/  LDG.E R18, [R18.64] ;  /* 0x0000000812127981 */ /* 0x000f62000c1e1900 */
[----:B------:R-:W-:Y:S02]  /*0630*/  IADD3.X R17, R19, UR5, RZ, P2, !PT ;  /* 0x0000000513117c10 */ /* 0x000fe400097fe4ff */
[----:B------:R-:W-:-:S03]  /*0640*/  IADD3 R20, P2, R16, UR4, RZ ;  /* 0x0000000410147c10 */ /* 0x000fc6000ff5e0ff */
[----:B------:R-:W5:Y:S01]  /*0650*/  LDG.E R16, [R16.64] ;  /* 0x0000000810107981 */ /* 0x000f62000c1e1900 */
[----:B------:R-:W-:Y:S02]  /*0660*/  IADD3.X R21, R17, UR5, RZ, P2, !PT ;  /* 0x0000000511157c10 */ /* 0x000fe400097fe4ff */
[----:B-1----:R-:W-:Y:S01]  /*0670*/  IADD3 R22, P2, R20, UR4, RZ ;  /* 0x0000000414167c10 */ /* 0x002fe2000ff5e0ff */
[----:B------:R-:W-:Y:S02]  /*0680*/  FADD.FTZ R28, R29, R28 ;  /* 0x0000001c1d1c7221 */ /* 0x000fe40000010000 */
[----:B------:R-:W5:Y:S01]  /*0690*/  LDG.E R20, [R20.64] ;  /* 0x0000000814147981 */ /* 0x000f62000c1e1900 */
[----:B------:R-:W-:Y:S01]  /*06a0*/  IADD3.X R23, R21, UR5, RZ, P2, !PT ;  /* 0x0000000515177c10 */ /* 0x000fe200097fe4ff */
[----:B------:R-:W-:-:S04]  /*06b0*/  FADD.FTZ R29, R28, R13 ;  /* 0x0000000d1c1d7221 */ /* 0x000fc80000010000 */
[----:B------:R-:W5:Y:S01]  /*06c0*/  LDG.E R13, [R22.64] ;  /* 0x00000008160d7981 */ /* 0x000f62000c1e1900 */
[----:B------:R-:W-:-:S05]  /*06d0*/  IADD3 R11, P2, R11, 0x10, RZ ;  /* 0x000000100b0b7810 */ /* 0x000fca0007f5e0ff */
[----:B------:R-:W-:Y:S01]  /*06e0*/  IMAD.X R9, RZ, RZ, R9, P2 ;  /* 0x000000ffff097224 */ /* 0x000fe200010e0609 */
[----:B------:R-:W-:-:S04]  /*06f0*/  ISETP.GE.U32.AND P2, PT, R11, -0xc, PT ;  /* 0xfffffff40b00780c */ /* 0x000fc80003f46070 */
[----:B------:R-:W-:Y:S02]  /*0700*/  ISETP.GE.AND.EX P2, PT, R9, -0x1, PT, P2 ;  /* 0xffffffff0900780c */ /* 0x000fe40003f46320 */
[----:B------:R-:W-:Y:S01]  /*0710*/  IADD3 R12, R12, 0x10, RZ ;  /* 0x000000100c0c7810 */ /* 0x000fe20007ffe0ff */
[----:B--2---:R-:W-:-:S04]  /*0720*/  FADD.FTZ R24, R29, R24 ;  /* 0x000000181d187221 */ /* 0x004fc80000010000 */
[----:B---3--:R-:W-:-:S04]  /*0730*/  FADD.FTZ R25, R24, R25 ;  /* 0x0000001918197221 */ /* 0x008fc80000010000 */
[----:B------:R-:W-:-:S04]  /*0740*/  FADD.FTZ R26, R25, R26 ;  /* 0x0000001a191a7221 */ /* 0x000fc80000010000 */
[----:B----4-:R-:W-:-:S04]  /*0750*/  FADD.FTZ R27, R26, R27 ;  /* 0x0000001b1a1b7221 */ /* 0x010fc80000010000 */
[----:B-----5:R-:W-:Y:S01]  /*0760*/  FADD.FTZ R27, R27, R18 ;  /* 0x000000121b1b7221 */ /* 0x020fe20000010000 */
[----:B------:R-:W-:-:S03]  /*0770*/  IADD3 R24, P3, R22, UR4, RZ ;  /* 0x0000000416187c10 */ /* 0x000fc6000ff7e0ff */
[----:B------:R-:W-:Y:S01]  /*0780*/  FADD.FTZ R27, R27, R16 ;  /* 0x000000101b1b7221 */ /* 0x000fe20000010000 */
[----:B------:R-:W-:-:S03]  /*0790*/  IADD3.X R25, R23, UR5, RZ, P3, !PT ;  /* 0x0000000517197c10 */ /* 0x000fc60009ffe4ff */
[----:B------:R-:W-:-:S04]  /*07a0*/  FADD.FTZ R20, R27, R20 ;  /* 0x000000141b147221 */ /* 0x000fc80000010000 */
[----:B------:R-:W-:Y:S01]  /*07b0*/  FADD.FTZ R18, R20, R13 ;  /* 0x0000000d14127221 */ /* 0x000fe20000010000 */
[----:B------:R-:W-:Y:S05]  /*07c0*/  @!P2 BRA `(.L_x_4) ;  /* 0xfffffba00000a947 */ /* 0x000fea000383ffff */
.L_x_3:
[----:B------:R-:W-:-:S04]  /*07d0*/  IADD3 R13, P3, RZ, -R11, RZ ;  /* 0x8000000bff0d7210 */ /* 0x000fc80007f7e0ff */
[----:B------:R-:W-:Y:S01]  /*07e0*/  ISETP.GT.U32.AND P2, PT, R13, 0x4, PT ;  /* 0x000000040d00780c */ /* 0x000fe20003f44070 */
[----:B------:R-:W-:-:S05]  /*07f0*/  IMAD.X R13, RZ, RZ, ~R9, P3 ;  /* 0x000000ffff0d7224 */ /* 0x000fca00018e0e09 */
[----:B------:R-:W-:-:S13]  /*0800*/  ISETP.GT.AND.EX P2, PT, R13, RZ, PT, P2 ;  /* 0x000000ff0d00720c */ /* 0x000fda0003f44320 */
[----:B------:R-:W-:Y:S05]  /*0810*/  @!P2 BRA `(.L_x_5) ;  /* 0x000002400000a947 */ /* 0x000fea0003800000 */
[----:B------:R-:W-:Y:S01]  /*0820*/  IADD3 R22, P0, R24, UR4, RZ ;  /* 0x0000000418167c10 */ /* 0x000fe2000ff1e0ff */
[----:B------:R0:W2:Y:S03]  /*0830*/  LDG.E R13, [R24.64] ;  /* 0x00000008180d7981 */ /* 0x0000a6000c1e1900 */
[----:B------:R-:W-:Y:S02]  /*0840*/  IADD3.X R23, R25, UR5, RZ, P0, !PT ;  /* 0x0000000519177c10 */ /* 0x000fe400087fe4ff */
[----:B------:R-:W-:-:S03]  /*0850*/  IADD3 R20, P0, R22, UR4, RZ ;  /* 0x0000000416147c10 */ /* 0x000fc6000ff1e0ff */
[----:B------:R1:W3:Y:S01]  /*0860*/  LDG.E R19, [R22.64] ;  /* 0x0000000816137981 */ /* 0x0002e2000c1e1900 */
[----:B------:R-:W-:Y:S02]  /*0870*/  IADD3.X R21, R23, UR5, RZ, P0, !PT ;  /* 0x0000000517157c10 */ /* 0x000fe400087fe4ff */
[----:B------:R-:W-:-:S03]  /*0880*/  IADD3 R16, P0, R20, UR4, RZ ;  /* 0x0000000414107c10 */ /* 0x000fc6000ff1e0ff */
[----:B------:R-:W4:Y:S01]  /*0890*/  LDG.E R20, [R20.64] ;  /* 0x0000000814147981 */ /* 0x000f22000c1e1900 */
[----:B------:R-:W-:Y:S02]  /*08a0*/  IADD3.X R17, R21, UR5, RZ, P0, !PT ;  /* 0x0000000515117c10 */ /* 0x000fe400087fe4ff */
[----:B0-----:R-:W-:-:S03]  /*08b0*/  IADD3 R24, P0, R16, UR4, RZ ;  /* 0x0000000410187c10 */ /* 0x001fc6000ff1e0ff */
[----:B------:R0:W5:Y:S01]  /*08c0*/  LDG.E R16, [R16.64] ;  /* 0x0000000810107981 */ /* 0x000162000c1e1900 */
[----:B------:R-:W-:Y:S02]  /*08d0*/  IADD3.X R25, R17, UR5, RZ, P0, !PT ;  /* 0x0000000511197c10 */ /* 0x000fe400087fe4ff */
[----:B------:R-:W-:-:S03]  /*08e0*/  IADD3 R26, P0, R24, UR4, RZ ;  /* 0x00000004181a7c10 */ /* 0x000fc6000ff1e0ff */
[----:B------:R-:W5:Y:S01]  /*08f0*/  LDG.E R24, [R24.64] ;  /* 0x0000000818187981 */ /* 0x000f62000c1e1900 */
[----:B------:R-:W-:Y:S02]  /*0900*/  IADD3.X R27, R25, UR5, RZ, P0, !PT ;  /* 0x00000005191b7c10 */ /* 0x000fe400087fe4ff */
[----:B------:R-:W-:-:S03]  /*0910*/  IADD3 R28, P0, R26, UR4, RZ ;  /* 0x000000041a1c7c10 */ /* 0x000fc6000ff1e0ff */
[----:B------:R-:W5:Y:S01]  /*0920*/  LDG.E R26, [R26.64] ;  /* 0x000000081a1a7981 */ /* 0x000f62000c1e1900 */
[----:B------:R-:W-:Y:S02]  /*0930*/  IADD3.X R29, R27, UR5, RZ, P0, !PT ;  /* 0x000000051b1d7c10 */ /* 0x000fe400087fe4ff */
[----:B-1----:R-:W-:-:S03]  /*0940*/  IADD3 R22, P0, R28, UR4, RZ ;  /* 0x000000041c167c10 */ /* 0x002fc6000ff1e0ff */
[----:B------:R-:W5:Y:S01]  /*0950*/  LDG.E R28, [R28.64] ;  /* 0x000000081c1c7981 */ /* 0x000f62000c1e1900 */
[----:B------:R-:W-:-:S05]  /*0960*/  IADD3.X R23, R29, UR5, RZ, P0, !PT ;  /* 0x000000051d177c10 */ /* 0x000fca00087fe4ff */
[----:B0-----:R-:W5:Y:S01]  /*0970*/  LDG.E R17, [R22.64] ;  /* 0x0000000816117981 */ /* 0x001f62000c1e1900 */
[----:B------:R-:W-:Y:S02]  /*0980*/  IADD3 R11, P3, R11, 0x8, RZ ;  /* 0x000000080b0b7810 */ /* 0x000fe40007f7e0ff */
[----:B------:R-:W-:Y:S02]  /*0990*/  PLOP3.LUT P0, PT, PT, PT, PT, 0x8, 0x0 ;  /* 0x000000000000781c */ /* 0x000fe40003f0e170 */
[----:B------:R-:W-:Y:S01]  /*09a0*/  IADD3 R12, R12, 0x8, RZ ;  /* 0x000000080c0c7810 */ /* 0x000fe20007ffe0ff */
[----:B------:R-:W-:Y:S02]  /*09b0*/  IMAD.X R9, RZ, RZ, R9, P3 ;  /* 0x000000ffff097224 */ /* 0x000fe400018e0609 */
[----:B--2---:R-:W-:-:S04]  /*09c0*/  FADD.FTZ R18, R18, R13 ;  /* 0x0000000d12127221 */ /* 0x004fc80000010000 */
[----:B---3--:R-:W-:-:S04]  /*09d0*/  FADD.FTZ R19, R18, R19 ;  /* 0x0000001312137221 */ /* 0x008fc80000010000 */
[----:B----4-:R-:W-:-:S04]  /*09e0*/  FADD.FTZ R19, R19, R20 ;  /* 0x0000001413137221 */ /* 0x010fc80000010000 */
[----:B-----5:R-:W-:-:S04]  /*09f0*/  FADD.FTZ R19, R19, R16 ;  /* 0x0000001013137221 */ /* 0x020fc80000010000 */
[----:B------:R-:W-:Y:S01]  /*0a00*/  FADD.FTZ R19, R19, R24 ;  /* 0x0000001813137221 */ /* 0x000fe20000010000 */
[----:B------:R-:W-:-:S03]  /*0a10*/  IADD3 R24, P2, R22, UR4, RZ ;  /* 0x0000000416187c10 */ /* 0x000fc6000ff5e0ff */
[----:B------:R-:W-:Y:S01]  /*0a20*/  FADD.FTZ R19, R19, R26 ;  /* 0x0000001a13137221 */ /* 0x000fe20000010000 */
[----:B------:R-:W-:-:S03]  /*0a30*/  IADD3.X R25, R23, UR5, RZ, P2, !PT ;  /* 0x0000000517197c10 */ /* 0x000fc600097fe4ff */
[----:B------:R-:W-:-:S04]  /*0a40*/  FADD.FTZ R18, R19, R28 ;  /* 0x0000001c13127221 */ /* 0x000fc80000010000 */
[----:B------:R-:W-:Y:S02]  /*0a50*/  FADD.FTZ R18, R18, R17 ;  /* 0x0000001112127221 */ /* 0x000fe40000010000 */
.L_x_5:
[----:B------:R-:W-:-:S04]  /*0a60*/  ISETP.NE.U32.AND P2, PT, R11, RZ, PT ;  /* 0x000000ff0b00720c */ /* 0x000fc80003f45070 */
[----:B------:R-:W-:-:S13]  /*0a70*/  ISETP.NE.OR.EX P0, PT, R9, RZ, P0, P2 ;  /* 0x000000ff0900720c */ /* 0x000fda0000705720 */
[----:B------:R-:W-:Y:S05]  /*0a80*/  @!P0 BRA `(.L_x_1) ;  /* 0x0000016000008947 */ /* 0x000fea0003800000 */
.L_x_2:
[----:B------:R-:W-:-:S04]  /*0a90*/  IADD3 R20, P0, R24, UR4, RZ ;  /* 0x0000000418147c10 */ /* 0x000fc8000ff1e0ff */
[----:B------:R-:W-:Y:S02]  /*0aa0*/  IADD3.X R21, R25, UR5, RZ, P0, !PT ;  /* 0x0000000519157c10 */ /* 0x000fe400087fe4ff */
[----:B------:R-:W-:Y:S01]  /*0ab0*/  IADD3 R16, P0, R20, UR4, RZ ;  /* 0x0000000414107c10 */ /* 0x000fe2000ff1e0ff */
[----:B------:R0:W2:Y:S03]  /*0ac0*/  LDG.E R25, [R24.64] ;  /* 0x0000000818197981 */ /* 0x0000a6000c1e1900 */
[----:B------:R-:W-:Y:S02]  /*0ad0*/  IADD3.X R17, R21, UR5, RZ, P0, !PT ;  /* 0x0000000515117c10 */ /* 0x000fe400087fe4ff */
[----:B------:R-:W-:Y:S01]  /*0ae0*/  IADD3 R22, P0, R16, UR4, RZ ;  /* 0x0000000410167c10 */ /* 0x000fe2000ff1e0ff */
[----:B------:R-:W3:Y:S03]  /*0af0*/  LDG.E R21, [R20.64] ;  /* 0x0000000814157981 */ /* 0x000ee6000c1e1900 */
[----:B------:R-:W-:-:S02]  /*0b00*/  IADD3.X R23, R17, UR5, RZ, P0, !PT ;  /* 0x0000000511177c10 */ /* 0x000fc400087fe4ff */
[----:B------:R-:W4:Y:S04]  /*0b10*/  LDG.E R17, [R16.64] ;  /* 0x0000000810117981 */ /* 0x000f28000c1e1900 */
[----:B------:R-:W5:Y:S01]  /*0b20*/  LDG.E R13, [R22.64] ;  /* 0x00000008160d7981 */ /* 0x000f62000c1e1900 */
[----:B------:R-:W-:Y:S02]  /*0b30*/  IADD3 R11, P0, R11, 0x4, RZ ;  /* 0x000000040b0b7810 */ /* 0x000fe40007f1e0ff */
[----:B0-----:R-:W-:Y:S02]  /*0b40*/  IADD3 R24, P2, R22, UR4, RZ ;  /* 0x0000000416187c10 */ /* 0x001fe4000ff5e0ff */
[----:B------:R-:W-:Y:S01]  /*0b50*/  IADD3 R12, R12, 0x4, RZ ;  /* 0x000000040c0c7810 */ /* 0x000fe20007ffe0ff */
[----:B------:R-:W-:Y:S01]  /*0b60*/  IMAD.X R9, RZ, RZ, R9, P0 ;  /* 0x000000ffff097224 */ /* 0x000fe200000e0609 */
[----:B------:R-:W-:-:S04]  /*0b70*/  ISETP.NE.U32.AND P0, PT, R11, RZ, PT ;  /* 0x000000ff0b00720c */ /* 0x000fc80003f05070 */
[----:B------:R-:W-:Y:S01]  /*0b80*/  ISETP.NE.AND.EX P0, PT, R9, RZ, PT, P0 ;  /* 0x000000ff0900720c */ /* 0x000fe20003f05300 */
[----:B--2---:R-:W-:Y:S01]  /*0b90*/  FADD.FTZ R18, R25, R18 ;  /* 0x0000001219127221 */ /* 0x004fe20000010000 */
[----:B------:R-:W-:-:S03]  /*0ba0*/  IADD3.X R25, R23, UR5, RZ, P2, !PT ;  /* 0x0000000517197c10 */ /* 0x000fc600097fe4ff */
[----:B---3--:R-:W-:-:S04]  /*0bb0*/  FADD.FTZ R18, R18, R21 ;  /* 0x0000001512127221 */ /* 0x008fc80000010000 */
[----:B----4-:R-:W-:-:S04]  /*0bc0*/  FADD.FTZ R18, R18, R17 ;  /* 0x0000001112127221 */ /* 0x010fc80000010000 */
[----:B-----5:R-:W-:Y:S01]  /*0bd0*/  FADD.FTZ R18, R18, R13 ;  /* 0x0000000d12127221 */ /* 0x020fe20000010000 */
[----:B------:R-:W-:Y:S05]  /*0be0*/  @P0 BRA `(.L_x_2) ;  /* 0xfffffea000000947 */ /* 0x000fea000383ffff */
.L_x_1:
[----:B------:R-:W-:-:S04]  /*0bf0*/  ISETP.NE.U32.AND P0, PT, R6, RZ, PT ;  /* 0x000000ff0600720c */ /* 0x000fc80003f05070 */
[----:B------:R-:W-:-:S13]  /*0c00*/  ISETP.NE.AND.EX P0, PT, RZ, RZ, PT, P0 ;  /* 0x000000ffff00720c */ /* 0x000fda0003f05300 */
[----:B------:R-:W-:Y:S05]  /*0c10*/  @!P0 BRA `(.L_x_6) ;  /* 0x000002c000008947 */ /* 0x000fea0003800000 */
[----:B------:R-:W-:Y:S01]  /*0c20*/  SHF.R.S32.HI R13, RZ, 0x1f, R12 ;  /* 0x0000001fff0d7819 */ /* 0x000fe2000001140c */
[----:B------:R-:W-:Y:S02]  /*0c30*/  IMAD R9, R5, c[0x0][0x178], RZ ;  /* 0x00005e0005097a24 */ /* 0x000fe400078e02ff */
[----:B------:R-:W-:Y:S02]  /*0c40*/  IMAD.MOV.U32 R16, RZ, RZ, R4 ;  /* 0x000000ffff107224 */ /* 0x000fe400078e0004 */
[C---:B------:R-:W-:Y:S02]  /*0c50*/  IMAD R9, R0.reuse, c[0x0][0x17c], R9 ;  /* 0x00005f0000097a24 */ /* 0x040fe400078e0209 */
[----:B------:R-:W-:-:S04]  /*0c60*/  IMAD.WIDE.U32 R20, R0, c[0x0][0x178], R12 ;  /* 0x00005e0000147a25 */ /* 0x000fc800078e000c */
[----:B------:R-:W-:Y:S02]  /*0c70*/  IMAD.IADD R11, R21, 0x1, R9 ;  /* 0x00000001150b7824 */ /* 0x000fe400078e0209 */
[----:B------:R-:W-:Y:S02]  /*0c80*/  IMAD.MOV.U32 R17, RZ, RZ, R3 ;  /* 0x000000ffff117224 */ /* 0x000fe400078e0003 */
[----:B------:R-:W-:Y:S02]  /*0c90*/  IMAD R11, R11, c[0x0][0x180], RZ ;  /* 0x000060000b0b7a24 */ /* 0x000fe400078e02ff */
[----:B------:R-:W-:-:S04]  /*0ca0*/  IMAD.WIDE.U32 R22, R20, c[0x0][0x180], R16 ;  /* 0x0000600014167a25 */ /* 0x000fc800078e0010 */
[----:B------:R-:W-:Y:S01]  /*0cb0*/  IMAD R11, R20, c[0x0][0x184], R11 ;  /* 0x00006100140b7a24 */ /* 0x000fe200078e020b */
[----:B------:R-:W-:-:S03]  /*0cc0*/  LEA R20, P0, R22, c[0x0][0x168], 0x2 ;  /* 0x00005a0016147a11 */ /* 0x000fc600078010ff */
[----:B------:R-:W-:-:S05]  /*0cd0*/  IMAD.IADD R11, R23, 0x1, R11 ;  /* 0x00000001170b7824 */ /* 0x000fca00078e020b */
[----:B------:R-:W-:-:S06]  /*0ce0*/  LEA.HI.X R21, R22, c[0x0][0x16c], R11, 0x2, P0 ;  /* 0x00005b0016157a11 */ /* 0x000fcc00000f140b */
[----:B------:R-:W2:Y:S01]  /*0cf0*/  LDG.E R21, [R20.64] ;  /* 0x0000000814157981 */ /* 0x000ea2000c1e1900 */
[----:B------:R-:W-:-:S04]  /*0d00*/  ISETP.NE.U32.AND P0, PT, R6, 0x1, PT ;  /* 0x000000010600780c */ /* 0x000fc80003f05070 */
[----:B------:R-:W-:Y:S01]  /*0d10*/  ISETP.NE.AND.EX P0, PT, RZ, RZ, PT, P0 ;  /* 0x000000ffff00720c */ /* 0x000fe20003f05300 */
[----:B--2---:R-:W-:-:S12]  /*0d20*/  FADD.FTZ R18, R18, R21 ;  /* 0x0000001512127221 */ /* 0x004fd80000010000 */
[----:B------:R-:W-:Y:S05]  /*0d30*/  @!P0 BRA `(.L_x_6) ;  /* 0x000001a000008947 */ /* 0x000fea0003800000 */
[----:B------:R-:W-:Y:S02]  /*0d40*/  ISETP.NE.U32.AND P0, PT, R6, 0x2, PT ;  /* 0x000000020600780c */ /* 0x000fe40003f05070 */
[----:B------:R-:W-:Y:S02]  /*0d50*/  IADD3 R20, R12, 0x1, RZ ;  /* 0x000000010c147810 */ /* 0x000fe40007ffe0ff */
[----:B------:R-:W-:Y:S02]  /*0d60*/  ISETP.NE.AND.EX P0, PT, RZ, RZ, PT, P0 ;  /* 0x000000ffff00720c */ /* 0x000fe40003f05300 */
[----:B------:R-:W-:-:S05]  /*0d70*/  SHF.R.S32.HI R21, RZ, 0x1f, R20 ;  /* 0x0000001fff157819 */ /* 0x000fca0000011414 */
[----:B------:R-:W-:-:S04]  /*0d80*/  IMAD.WIDE.U32 R20, R0, c[0x0][0x178], R20 ;  /* 0x00005e0000147a25 */ /* 0x000fc800078e0014 */
[----:B------:R-:W-:Y:S02]  /*0d90*/  IMAD.IADD R11, R9, 0x1, R21 ;  /* 0x00000001090b7824 */ /* 0x000fe400078e0215 */
[----:B------:R-:W-:Y:S01]  /*0da0*/  @P0 IADD3 R12, R12, 0x2, RZ ;  /* 0x000000020c0c0810 */ /* 0x000fe20007ffe0ff */
[----:B------:R-:W-:-:S03]  /*0db0*/  IMAD.WIDE.U32 R22, R20, c[0x0][0x180], R16 ;  /* 0x0000600014167a25 */ /* 0x000fc600078e0010 */
[----:B------:R-:W-:Y:S01]  /*0dc0*/  @P0 SHF.R.S32.HI R13, RZ, 0x1f, R12 ;  /* 0x0000001fff0d0819 */ /* 0x000fe2000001140c */
[----:B------:R-:W-:-:S04]  /*0dd0*/  IMAD R11, R11, c[0x0][0x180], RZ ;  /* 0x000060000b0b7a24 */ /* 0x000fc800078e02ff */
[----:B------:R-:W-:-:S04]  /*0de0*/  @P0 IMAD.WIDE.U32 R12, R0, c[0x0][0x178], R12 ;  /* 0x00005e00000c0a25 */ /* 0x000fc800078e000c */
[----:B------:R-:W-:Y:S02]  /*0df0*/  @P0 IMAD.IADD R9, R9, 0x1, R13 ;  /* 0x0000000109090824 */ /* 0x000fe400078e020d */
[----:B------:R-:W-:-:S04]  /*0e00*/  @P0 IMAD.WIDE.U32 R16, R12, c[0x0][0x180], R16 ;  /* 0x000060000c100a25 */ /* 0x000fc800078e0010 */
[----:B------:R-:W-:Y:S02]  /*0e10*/  @P0 IMAD R13, R9, c[0x0][0x180], RZ ;  /* 0x00006000090d0a24 */ /* 0x000fe400078e02ff */
[----:B------:R-:W-:Y:S01]  /*0e20*/  IMAD R9, R20, c[0x0][0x184], R11 ;  /* 0x0000610014097a24 */ /* 0x000fe200078e020b */
[----:B------:R-:W-:Y:S01]  /*0e30*/  LEA R20, P2, R22, c[0x0][0x168], 0x2 ;  /* 0x00005a0016147a11 */ /* 0x000fe200078410ff */
[----:B------:R-:W-:Y:S01]  /*0e40*/  @P0 IMAD R13, R12, c[0x0][0x184], R13 ;  /* 0x000061000c0d0a24 */ /* 0x000fe200078e020d */
[----:B------:R-:W-:Y:S01]  /*0e50*/  @P0 LEA R12, P3, R16, c[0x0][0x168], 0x2 ;  /* 0x00005a00100c0a11 */ /* 0x000fe200078610ff */
[----:B------:R-:W-:-:S05]  /*0e60*/  IMAD.IADD R9, R23, 0x1, R9 ;  /* 0x0000000117097824 */ /* 0x000fca00078e0209 */
[----:B------:R-:W-:Y:S01]  /*0e70*/  LEA.HI.X R21, R22, c[0x0][0x16c], R9, 0x2, P2 ;  /* 0x00005b0016157a11 */ /* 0x000fe200010f1409 */
[----:B------:R-:W-:-:S05]  /*0e80*/  @P0 IMAD.IADD R9, R17, 0x1, R13 ;  /* 0x0000000111090824 */ /* 0x000fca00078e020d */
[----:B------:R-:W-:Y:S01]  /*0e90*/  @P0 LEA.HI.X R13, R16, c[0x0][0x16c], R9, 0x2, P3 ;  /* 0x00005b00100d0a11 */ /* 0x000fe200018f1409 */
[----:B------:R-:W2:Y:S05]  /*0ea0*/  LDG.E R21, [R20.64] ;  /* 0x0000000814157981 */ /* 0x000eaa000c1e1900 */
[----:B------:R-:W3:Y:S01]  /*0eb0*/  @P0 LDG.E R13, [R12.64] ;  /* 0x000000080c0d0981 */ /* 0x000ee2000c1e1900 */
[----:B--2---:R-:W-:-:S04]  /*0ec0*/  FADD.FTZ R18, R18, R21 ;  /* 0x0000001512127221 */ /* 0x004fc80000010000 */
[----:B---3--:R-:W-:Y:S02]  /*0ed0*/  @P0 FADD.FTZ R18, R18, R13 ;  /* 0x0000000d12120221 */ /* 0x008fe40000010000 */
.L_x_6:
[----:B------:R-:W-:Y:S02]  /*0ee0*/  IMAD R9, R5, c[0x0][0x180], RZ ;  /* 0x0000600005097a24 */ /* 0x000fe400078e02ff */
[----:B------:R-:W-:Y:S01]  /*0ef0*/  IMAD.MOV.U32 R12, RZ, RZ, R4 ;  /* 0x000000ffff0c7224 */ /* 0x000fe200078e0004 */
[----:B------:R-:W-:Y:S01]  /*0f00*/  IADD3 R4, R2, c[0x0][0x0], RZ ;  /* 0x0000000002047a10 */ /* 0x000fe20007ffe0ff */
[----:B------:R-:W-:Y:S02]  /*0f10*/  IMAD.MOV.U32 R13, RZ, RZ, R3 ;  /* 0x000000ffff0d7224 */ /* 0x000fe400078e0003 */
[C---:B------:R-:W-:Y:S02]  /*0f20*/  IMAD R3, R0.reuse, c[0x0][0x184], R9 ;  /* 0x0000610000037a24 */ /* 0x040fe400078e0209 */
[----:B------:R-:W-:-:S04]  /*0f30*/  IMAD.WIDE.U32 R12, R0, c[0x0][0x180], R12 ;  /* 0x00006000000c7a25 */ /* 0x000fc800078e000c */
[----:B------:R-:W-:Y:S01]  /*0f40*/  IMAD.IADD R3, R13, 0x1, R3 ;  /* 0x000000010d037824 */ /* 0x000fe200078e0203 */
[----:B------:R-:W-:Y:S01]  /*0f50*/  LEA R16, P0, R12, c[0x0][0x160], 0x2 ;  /* 0x000058000c107a11 */ /* 0x000fe200078010ff */
[----:B------:R-:W-:-:S03]  /*0f60*/  IMAD.MOV.U32 R2, RZ, RZ, R4 ;  /* 0x000000ffff027224 */ /* 0x000fc600078e0004 */
[----:B------:R-:W-:Y:S02]  /*0f70*/  LEA.HI.X R17, R12, c[0x0][0x164], R3, 0x2, P0 ;  /* 0x000059000c117a11 */ /* 0x000fe400000f1403 */
[----:B------:R-:W-:Y:S02]  /*0f80*/  ISETP.GE.U32.AND P0, PT, R4, c[0x0][0x180], PT ;  /* 0x0000600004007a0c */ /* 0x000fe40003f06070 */
[----:B------:R-:W-:Y:S01]  /*0f90*/  SHF.R.S32.HI R3, RZ, 0x1f, R4 ;  /* 0x0000001fff037819 */ /* 0x000fe20000011404 */
[----:B------:R0:W-:Y:S03]  /*0fa0*/  STG.E [R16.64], R18 ;  /* 0x0000001210007986 */ /* 0x0001e6000c101908 */
[----:B------:R-:W-:-:S13]  /*0fb0*/  ISETP.GE.U32.AND.EX P0, PT, R3, c[0x0][0x184], PT, P0 ;  /* 0x0000610003007a0c */ /* 0x000fda0003f06100 */
[----:B0-----:R-:W-:Y:S05]  /*0fc0*/  @!P0 BRA `(.L_x_7) ;  /* 0xfffff26000008947 */ /* 0x001fea000383ffff */
[----:B------:R-:W-:Y:S05]  /*0fd0*/  EXIT ;  /* 0x000000000000794d */ /* 0x000fea0003800000 */
.L_x_0:
[----:B------:R-:W-:-:S04]  /*0fe0*/  IMAD R5, R5, c[0x0][0x180], RZ ;  /* 0x0000600005057a24 */ /* 0x000fc800078e02ff */
[----:B------:R-:W-:Y:S02]  /*0ff0*/  IMAD R9, R0, c[0x0][0x184], R5 ;  /* 0x0000610000097a24 */ /* 0x000fe400078e0205 */
.L_x_8:
[----:B------:R-:W-:-:S04]  /*1000*/  IMAD.MOV.U32 R5, RZ, RZ, R3 ;  /* 0x000000ffff057224 */ /* 0x000fc800078e0003 */
[----:B------:R-:W-:-:S04]  /*1010*/  IMAD.WIDE.U32 R4, R0, c[0x0][0x180], R4 ;  /* 0x0000600000047a25 */ /* 0x000fc800078e0004 */
[----:B------:R-:W-:Y:S01]  /*1020*/  IMAD.IADD R3, R9, 0x1, R5 ;  /* 0x0000000109037824 */ /* 0x000fe200078e0205 */
[----:B------:R-:W-:-:S04]  /*1030*/  LEA R6, P0, R4, c[0x0][0x160], 0x2 ;  /* 0x0000580004067a11 */ /* 0x000fc800078010ff */
[----:B------:R-:W-:Y:S02]  /*1040*/  LEA.HI.X R7, R4, c[0x0][0x164], R3, 0x2, P0 ;  /* 0x0000590004077a11 */ /* 0x000fe400000f1403 */
[----:B------:R-:W-:-:S03]  /*1050*/  IADD3 R4, R2, c[0x0][0x0], RZ ;  /* 0x0000000002047a10 */ /* 0x000fc60007ffe0ff */
[----:B------:R0:W-:Y:S01]  /*1060*/  STG.E [R6.64], RZ ;  /* 0x000000ff06007986 */ /* 0x0001e2000c101908 */
[----:B------:R-:W-:Y:S01]  /*1070*/  ISETP.GE.U32.AND P0, PT, R4, c[0x0][0x180], PT ;  /* 0x0000600004007a0c */ /* 0x000fe20003f06070 */
[--C-:B------:R-:W-:Y:S01]  /*1080*/  IMAD.MOV.U32 R2, RZ, RZ, R4.reuse ;  /* 0x000000ffff027224 */ /* 0x100fe200078e0004 */
[----:B------:R-:W-:-:S04]  /*1090*/  SHF.R.S32.HI R3, RZ, 0x1f, R4 ;  /* 0x0000001fff037819 */ /* 0x000fc80000011404 */
[----:B------:R-:W-:-:S13]  /*10a0*/  ISETP.GE.U32.AND.EX P0, PT, R3, c[0x0][0x184], PT, P0 ;  /* 0x0000610003007a0c */ /* 0x000fda0003f06100 */
[----:B0-----:R-:W-:Y:S05]  /*10b0*/  @!P0 BRA `(.L_x_8) ;  /* 0xffffff4000008947 */ /* 0x001fea000383ffff */
[----:B------:R-:W-:Y:S05]  /*10c0*/  EXIT ;  /* 0x000000000000794d */ /* 0x000fea0003800000 */
.L_x_9:
[----:B------:R-:W-:-:S00]  /*10d0*/  BRA `(.L_x_9) ;  /* 0xfffffff000007947 */ /* 0x000fc0000383ffff */
[----:B------:R-:W-:-:S00]  /*10e0*/  NOP ;  /* 0x0000000000007918 */ /* 0x000fc00000000000 */
        /* <DEDUP_REMOVED lines=9> */
.L_x_413:


//--------------------- .text._ZN17fastertransformer20sum_length_dimensionI6__halfEEvPfPKT_mmm --------------------------
	.section	.text._ZN17fastertransformer20sum_length_dimensionI6__halfEEvPfPKT_mmm,"ax",@progbits
	.sectioninfo	@"SHI_REGISTERS=32"
	.align	128
        .global         _ZN17fastertransformer20sum_length_dimensionI6__halfEEvPfPKT_mmm
        .type           _ZN17fastertransformer20sum_length_dimensionI6__halfEEvPfPKT_mmm,@function
        .size           _ZN17fastertransformer20sum_length_dimensionI6__halfEEvPfPKT_mmm,(.L_x_414 - _ZN17fastertransformer20sum_length_dimensionI6__halfEEvPfPKT_mmm)
        .other          _ZN17fastertransformer20sum_length_dimensionI6__halfEEvPfPKT_mmm,@"STO_CUDA_ENTRY STV_DEFAULT"
_ZN17fastertransformer20sum_length_dimensionI6__halfEEvPfPKT_mmm:
.text._ZN17fastertransformer20sum_length_dimensionI6__halfEEvPfPKT_mmm:
        /* <DEDUP_REMOVED lines=35> */
.L_x_18:
        /* <DEDUP_REMOVED lines=20> */
.L_x_14:
[----:B------:R-:W-:Y:S01]  /*0370*/  IADD3 R16, P2, R20, UR4, RZ ;  /* 0x0000000414107c10 */ /* 0x000fe2000ff5e0ff */
[----:B------:R0:W2:Y:S03]  /*0380*/  LDG.E.U16 R19, [R20.64] ;  /* 0x0000000814137981 */ /* 0x0000a6000c1e1500 */
[----:B------:R-:W-:Y:S02]  /*0390*/  IADD3.X R17, R21, UR5, RZ, P2, !PT ;  /* 0x0000000515117c10 */ /* 0x000fe400097fe4ff */
[----:B------:R-:W-:-:S03]  /*03a0*/  IADD3 R26, P2, R16, UR4, RZ ;  /* 0x00000004101a7c10 */ /* 0x000fc6000ff5e0ff */
[----:B------:R1:W3:Y:S01]  /*03b0*/  LDG.E.U16 R16, [R16.64] ;  /* 0x0000000810107981 */ /* 0x0002e2000c1e1500 */
[----:B------:R-:W-:Y:S02]  /*03c0*/  IADD3.X R27, R17, UR5, RZ, P2, !PT ;  /* 0x00000005111b7c10 */ /* 0x000fe400097fe4ff */
[----:B------:R-:W-:-:S04]  /*03d0*/  IADD3 R22, P2, R26, UR4, RZ ;  /* 0x000000041a167c10 */ /* 0x000fc8000ff5e0ff */
[----:B------:R-:W-:Y:S01]  /*03e0*/  IADD3.X R23, R27, UR5, RZ, P2, !PT ;  /* 0x000000051b177c10 */ /* 0x000fe200097fe4ff */
[----:B-1----:R1:W4:Y:S01]  /*03f0*/  LDG.E.U16 R17, [R26.64] ;  /* 0x000000081a117981 */ /* 0x002322000c1e1500 */
[----:B------:R-:W-:-:S03]  /*0400*/  IADD3 R24, P2, R22, UR4, RZ ;  /* 0x0000000416187c10 */ /* 0x000fc6000ff5e0ff */
[----:B------:R5:W4:Y:S01]  /*0410*/  LDG.E.U16 R22, [R22.64] ;  /* 0x0000000816167981 */ /* 0x000b22000c1e1500 */
[----:B------:R-:W-:Y:S02]  /*0420*/  IADD3.X R25, R23, UR5, RZ, P2, !PT ;  /* 0x0000000517197c10 */ /* 0x000fe400097fe4ff */
[----:B------:R-:W-:-:S03]  /*0430*/  IADD3 R28, P2, R24, UR4, RZ ;  /* 0x00000004181c7c10 */ /* 0x000fc6000ff5e0ff */
[----:B0-----:R0:W4:Y:S01]  /*0440*/  LDG.E.U16 R20, [R24.64] ;  /* 0x0000000818147981 */ /* 0x001122000c1e1500 */
[----:B------:R-:W-:-:S05]  /*0450*/  IADD3.X R29, R25, UR5, RZ, P2, !PT ;  /* 0x00000005191d7c10 */ /* 0x000fca00097fe4ff */
[----:B------:R1:W4:Y:S01]  /*0460*/  LDG.E.U16 R21, [R28.64] ;  /* 0x000000081c157981 */ /* 0x000322000c1e1500 */
[----:B0-----:R-:W-:-:S04]  /*0470*/  IADD3 R24, P2, R28, UR4, RZ ;  /* 0x000000041c187c10 */ /* 0x001fc8000ff5e0ff */
[----:B------:R-:W-:Y:S02]  /*0480*/  IADD3.X R25, R29, UR5, RZ, P2, !PT ;  /* 0x000000051d197c10 */ /* 0x000fe400097fe4ff */
[----:B-1----:R-:W-:-:S03]  /*0490*/  IADD3 R26, P2, R24, UR4, RZ ;  /* 0x00000004181a7c10 */ /* 0x002fc6000ff5e0ff */
[----:B-----5:R0:W5:Y:S01]  /*04a0*/  LDG.E.U16 R23, [R24.64] ;  /* 0x0000000818177981 */ /* 0x020162000c1e1500 */
[----:B------:R-:W-:-:S05]  /*04b0*/  IADD3.X R27, R25, UR5, RZ, P2, !PT ;  /* 0x00000005191b7c10 */ /* 0x000fca00097fe4ff */
[----:B------:R1:W5:Y:S01]  /*04c0*/  LDG.E.U16 R13, [R26.64] ;  /* 0x000000081a0d7981 */ /* 0x000362000c1e1500 */
[----:B--2---:R-:W-:-:S05]  /*04d0*/  HADD2.F32 R19, -RZ, R19.H0_H0 ;  /* 0x20000013ff137230 */ /* 0x004fca0000004100 */
[----:B0-----:R-:W-:Y:S01]  /*04e0*/  FADD.FTZ R24, R19, R18 ;  /* 0x0000001213187221 */ /* 0x001fe20000010000 */
[----:B------:R-:W-:Y:S01]  /*04f0*/  IADD3 R18, P2, R26, UR4, RZ ;  /* 0x000000041a127c10 */ /* 0x000fe2000ff5e0ff */
[----:B---3--:R-:W-:-:S03]  /*0500*/  HADD2.F32 R16, -RZ, R16.H0_H0 ;  /* 0x20000010ff107230 */ /* 0x008fc60000004100 */
[----:B------:R-:W-:Y:S02]  /*0510*/  IADD3.X R19, R27, UR5, RZ, P2, !PT ;  /* 0x000000051b137c10 */ /* 0x000fe400097fe4ff */
[----:B------:R-:W-:Y:S01]  /*0520*/  FADD.FTZ R28, R24, R16 ;  /* 0x00000010181c7221 */ /* 0x000fe20000010000 */
[----:B------:R-:W-:Y:S02]  /*0530*/  IADD3 R16, P2, R18, UR4, RZ ;  /* 0x0000000412107c10 */ /* 0x000fe4000ff5e0ff */
[----:B------:R0:W2:Y:S01]  /*0540*/  LDG.E.U16 R24, [R18.64] ;  /* 0x0000000812187981 */ /* 0x0000a2000c1e1500 */
[----:B----4-:R-:W-:Y:S01]  /*0550*/  HADD2.F32 R29, -RZ, R17.H0_H0 ;  /* 0x20000011ff1d7230 */ /* 0x010fe20000004100 */
[----:B------:R-:W-:-:S04]  /*0560*/  IADD3.X R17, R19, UR5, RZ, P2, !PT ;  /* 0x0000000513117c10 */ /* 0x000fc800097fe4ff */
[----:B-1----:R-:W-:Y:S01]  /*0570*/  FADD.FTZ R26, R28, R29 ;  /* 0x0000001d1c1a7221 */ /* 0x002fe20000010000 */
[----:B------:R-:W-:Y:S01]  /*0580*/  IADD3 R28, P2, R16, UR4, RZ ;  /* 0x00000004101c7c10 */ /* 0x000fe2000ff5e0ff */
[----:B------:R-:W-:Y:S01]  /*0590*/  HADD2.F32 R27, -RZ, R22.H0_H0 ;  /* 0x20000016ff1b7230 */ /* 0x000fe20000004100 */
[----:B------:R1:W3:Y:S02]  /*05a0*/  LDG.E.U16 R25, [R16.64] ;  /* 0x0000000810197981 */ /* 0x0002e4000c1e1500 */
[----:B------:R-:W-:Y:S02]  /*05b0*/  IADD3.X R29, R17, UR5, RZ, P2, !PT ;  /* 0x00000005111d7c10 */ /* 0x000fe400097fe4ff */
[----:B0-----:R-:W-:Y:S01]  /*05c0*/  IADD3 R18, P2, R28, UR4, RZ ;  /* 0x000000041c127c10 */ /* 0x001fe2000ff5e0ff */
[----:B------:R-:W-:Y:S01]  /*05d0*/  FADD.FTZ R22, R26, R27 ;  /* 0x0000001b1a167221 */ /* 0x000fe20000010000 */
[----:B------:R-:W-:Y:S01]  /*05e0*/  HADD2.F32 R27, -RZ, R20.H0_H0 ;  /* 0x20000014ff1b7230 */ /* 0x000fe20000004100 */
[----:B------:R5:W4:Y:S01]  /*05f0*/  LDG.E.U16 R26, [R28.64] ;  /* 0x000000081c1a7981 */ /* 0x000b22000c1e1500 */
[----:B------:R-:W-:-:S02]  /*0600*/  IADD3.X R19, R29, UR5, RZ, P2, !PT ;  /* 0x000000051d137c10 */ /* 0x000fc400097fe4ff */
[----:B-1----:R-:W-:Y:S01]  /*0610*/  IADD3 R16, P2, R18, UR4, RZ ;  /* 0x0000000412107c10 */ /* 0x002fe2000ff5e0ff */
[----:B------:R-:W-:Y:S02]  /*0620*/  FADD.FTZ R22, R22, R27 ;  /* 0x0000001b16167221 */ /* 0x000fe40000010000 */
[----:B------:R0:W4:Y:S01]  /*0630*/  LDG.E.U16 R27, [R18.64] ;  /* 0x00000008121b7981 */ /* 0x000122000c1e1500 */
[----:B------:R-:W-:Y:S02]  /*0640*/  IADD3.X R17, R19, UR5, RZ, P2, !PT ;  /* 0x0000000513117c10 */ /* 0x000fe400097fe4ff */
[----:B------:R-:W-:-:S03]  /*0650*/  IADD3 R20, P2, R16, UR4, RZ ;  /* 0x0000000410147c10 */ /* 0x000fc6000ff5e0ff */
[----:B------:R4:W4:Y:S01]  /*0660*/  LDG.E.U16 R16, [R16.64] ;  /* 0x0000000810107981 */ /* 0x000922000c1e1500 */
[----:B0-----:R-:W-:Y:S01]  /*0670*/  HADD2.F32 R19, -RZ, R21.H0_H0 ;  /* 0x20000015ff137230 */ /* 0x001fe20000004100 */
[----:B------:R-:W-:-:S04]  /*0680*/  IADD3.X R21, R17, UR5, RZ, P2, !PT ;  /* 0x0000000511157c10 */ /* 0x000fc800097fe4ff */
[----:B------:R-:W-:Y:S01]  /*0690*/  FADD.FTZ R19, R22, R19 ;  /* 0x0000001316137221 */ /* 0x000fe20000010000 */
[----:B------:R-:W-:Y:S01]  /*06a0*/  IADD3 R22, P2, R20, UR4, RZ ;  /* 0x0000000414167c10 */ /* 0x000fe2000ff5e0ff */
[----:B-----5:R-:W-:Y:S01]  /*06b0*/  HADD2.F32 R29, -RZ, R23.H0_H0 ;  /* 0x20000017ff1d7230 */ /* 0x020fe20000004100 */
[----:B------:R0:W5:Y:S02]  /*06c0*/  LDG.E.U16 R28, [R20.64] ;  /* 0x00000008141c7981 */ /* 0x000164000c1e1500 */
[----:B------:R-:W-:Y:S02]  /*06d0*/  IADD3.X R23, R21, UR5, RZ, P2, !PT ;  /* 0x0000000515177c10 */ /* 0x000fe400097fe4ff */
[----:B------:R-:W-:Y:S01]  /*06e0*/  IADD3 R18, P2, R22, UR4, RZ ;  /* 0x0000000416127c10 */ /* 0x000fe2000ff5e0ff */
[----:B------:R-:W-:Y:S01]  /*06f0*/  FADD.FTZ R29, R19, R29 ;  /* 0x0000001d131d7221 */ /* 0x000fe20000010000 */
[----:B------:R-:W-:Y:S01]  /*0700*/  HADD2.F32 R13, -RZ, R13.H0_H0 ;  /* 0x2000000dff0d7230 */ /* 0x000fe20000004100 */
[----:B------:R-:W5:Y:S01]  /*0710*/  LDG.E.U16 R22, [R22.64] ;  /* 0x0000000816167981 */ /* 0x000f62000c1e1500 */
[----:B------:R-:W-:-:S03]  /*0720*/  IADD3.X R19, R23, UR5, RZ, P2, !PT ;  /* 0x0000000517137c10 */ /* 0x000fc600097fe4ff */
[----:B------:R-:W-:Y:S02]  /*0730*/  FADD.FTZ R29, R29, R13 ;  /* 0x0000000d1d1d7221 */ /* 0x000fe40000010000 */
[----:B------:R-:W5:Y:S01]  /*0740*/  LDG.E.U16 R13, [R18.64] ;  /* 0x00000008120d7981 */ /* 0x000f62000c1e1500 */
[----:B------:R-:W-:-:S05]  /*0750*/  IADD3 R11, P2, R11, 0x10, RZ ;  /* 0x000000100b0b7810 */ /* 0x000fca0007f5e0ff */
[----:B------:R-:W-:Y:S01]  /*0760*/  IMAD.X R9, RZ, RZ, R9, P2 ;  /* 0x000000ffff097224 */ /* 0x000fe200010e0609 */
[----:B------:R-:W-:-:S04]  /*0770*/  ISETP.GE.U32.AND P2, PT, R11, -0xc, PT ;  /* 0xfffffff40b00780c */ /* 0x000fc80003f46070 */
[----:B------:R-:W-:Y:S02]  /*0780*/  ISETP.GE.AND.EX P2, PT, R9, -0x1, PT, P2 ;  /* 0xffffffff0900780c */ /* 0x000fe40003f46320 */
[----:B------:R-:W-:Y:S01]  /*0790*/  IADD3 R12, R12, 0x10, RZ ;  /* 0x000000100c0c7810 */ /* 0x000fe20007ffe0ff */
[----:B--2---:R-:W-:-:S05]  /*07a0*/  HADD2.F32 R24, -RZ, R24.H0_H0 ;  /* 0x20000018ff187230 */ /* 0x004fca0000004100 */
[----:B------:R-:W-:Y:S01]  /*07b0*/  FADD.FTZ R24, R29, R24 ;  /* 0x000000181d187221 */ /* 0x000fe20000010000 */
[----:B---3--:R-:W-:-:S05]  /*07c0*/  HADD2.F32 R25, -RZ, R25.H0_H0 ;  /* 0x20000019ff197230 */ /* 0x008fca0000004100 */
[----:B------:R-:W-:Y:S01]  /*07d0*/  FADD.FTZ R24, R24, R25 ;  /* 0x0000001918187221 */ /* 0x000fe20000010000 */
[----:B----4-:R-:W-:-:S05]  /*07e0*/  HADD2.F32 R17, -RZ, R26.H0_H0 ;  /* 0x2000001aff117230 */ /* 0x010fca0000004100 */
[----:B------:R-:W-:Y:S01]  /*07f0*/  FADD.FTZ R17, R24, R17 ;  /* 0x0000001118117221 */ /* 0x000fe20000010000 */
[----:B0-----:R-:W-:-:S05]  /*0800*/  HADD2.F32 R20, -RZ, R27.H0_H0 ;  /* 0x2000001bff147230 */ /* 0x001fca0000004100 */
[----:B------:R-:W-:Y:S01]  /*0810*/  FADD.FTZ R17, R17, R20 ;  /* 0x0000001411117221 */ /* 0x000fe20000010000 */
[----:B------:R-:W-:-:S05]  /*0820*/  HADD2.F32 R16, -RZ, R16.H0_H0 ;  /* 0x20000010ff107230 */ /* 0x000fca0000004100 */
[----:B------:R-:W-:Y:S01]  /*0830*/  FADD.FTZ R16, R17, R16 ;  /* 0x0000001011107221 */ /* 0x000fe20000010000 */
[----:B-----5:R-:W-:Y:S01]  /*0840*/  HADD2.F32 R21, -RZ, R28.H0_H0 ;  /* 0x2000001cff157230 */ /* 0x020fe20000004100 */
[----:B------:R-:W-:-:S04]  /*0850*/  IADD3 R20, P3, R18, UR4, RZ ;  /* 0x0000000412147c10 */ /* 0x000fc8000ff7e0ff */
[----:B------:R-:W-:Y:S01]  /*0860*/  FADD.FTZ R16, R16, R21 ;  /* 0x0000001510107221 */ /* 0x000fe20000010000 */
[----:B------:R-:W-:Y:S01]  /*0870*/  HADD2.F32 R17, -RZ, R22.H0_H0 ;  /* 0x20000016ff117230 */ /* 0x000fe20000004100 */
[----:B------:R-:W-:-:S04]  /*0880*/  IADD3.X R21, R19, UR5, RZ, P3, !PT ;  /* 0x0000000513157c10 */ /* 0x000fc80009ffe4ff */
[----:B------:R-:W-:Y:S01]  /*0890*/  FADD.FTZ R16, R16, R17 ;  /* 0x0000001110107221 */ /* 0x000fe20000010000 */
[----:B------:R-:W-:-:S05]  /*08a0*/  HADD2.F32 R13, -RZ, R13.H0_H0 ;  /* 0x2000000dff0d7230 */ /* 0x000fca0000004100 */
[----:B------:R-:W-:Y:S01]  /*08b0*/  FADD.FTZ R18, R16, R13 ;  /* 0x0000000d10127221 */ /* 0x000fe20000010000 */
[----:B------:R-:W-:Y:S05]  /*08c0*/  @!P2 BRA `(.L_x_14) ;  /* 0xfffffaa00000a947 */ /* 0x000fea000383ffff */
.L_x_13:
[----:B------:R-:W-:-:S04]  /*08d0*/  IADD3 R13, P3, RZ, -R11, RZ ;  /* 0x8000000bff0d7210 */ /* 0x000fc80007f7e0ff */
[----:B------:R-:W-:Y:S01]  /*08e0*/  ISETP.GT.U32.AND P2, PT, R13, 0x4, PT ;  /* 0x000000040d00780c */ /* 0x000fe20003f44070 */
[----:B------:R-:W-:-:S05]  /*08f0*/  IMAD.X R13, RZ, RZ, ~R9, P3 ;  /* 0x000000ffff0d7224 */ /* 0x000fca00018e0e09 */
[----:B------:R-:W-:-:S13]  /*0900*/  ISETP.GT.AND.EX P2, PT, R13, RZ, PT, P2 ;  /* 0x000000ff0d00720c */ /* 0x000fda0003f44320 */
[----:B------:R-:W-:Y:S05]  /*0910*/  @!P2 BRA `(.L_x_15) ;  /* 0x000002e00000a947 */ /* 0x000fea0003800000 */
[----:B------:R-:W-:Y:S01]  /*0920*/  IADD3 R24, P0, R20, UR4, RZ ;  /* 0x0000000414187c10 */ /* 0x000fe2000ff1e0ff */
[----:B------:R-:W-:Y:S02]  /*0930*/  IMAD.MOV.U32 R28, RZ, RZ, R20 ;  /* 0x000000ffff1c7224 */ /* 0x000fe400078e0014 */
[----:B------:R-:W-:Y:S01]  /*0940*/  IMAD.MOV.U32 R29, RZ, RZ, R21 ;  /* 0x000000ffff1d7224 */ /* 0x000fe200078e0015 */
[----:B------:R-:W-:Y:S02]  /*0950*/  IADD3.X R25, R21, UR5, RZ, P0, !PT ;  /* 0x0000000515197c10 */ /* 0x000fe400087fe4ff */
[----:B------:R-:W-:Y:S02]  /*0960*/  IADD3 R22, P0, R24, UR4, RZ ;  /* 0x0000000418167c10 */ /* 0x000fe4000ff1e0ff */
[----:B------:R0:W2:Y:S02]  /*0970*/  LDG.E.U16 R13, [R28.64] ;  /* 0x000000081c0d7981 */ /* 0x0000a4000c1e1500 */
[----:B------:R-:W-:-:S02]  /*0980*/  IADD3.X R23, R25, UR5, RZ, P0, !PT ;  /* 0x0000000519177c10 */ /* 0x000fc400087fe4ff */
[----:B------:R-:W-:Y:S01]  /*0990*/  IADD3 R20, P0, R22, UR4, RZ ;  /* 0x0000000416147c10 */ /* 0x000fe2000ff1e0ff */
[----:B------:R1:W3:Y:S03]  /*09a0*/  LDG.E.U16 R24, [R24.64] ;  /* 0x0000000818187981 */ /* 0x0002e6000c1e1500 */
[----:B------:R-:W-:Y:S01]  /*09b0*/  IADD3.X R21, R23, UR5, RZ, P0, !PT ;  /* 0x0000000517157c10 */ /* 0x000fe200087fe4ff */
[----:B------:R4:W5:Y:S01]  /*09c0*/  LDG.E.U16 R19, [R22.64] ;  /* 0x0000000816137981 */ /* 0x000962000c1e1500 */
[----:B------:R-:W-:-:S03]  /*09d0*/  IADD3 R16, P0, R20, UR4, RZ ;  /* 0x0000000414107c10 */ /* 0x000fc6000ff1e0ff */
[----:B------:R-:W5:Y:S01]  /*09e0*/  LDG.E.U16 R20, [R20.64] ;  /* 0x0000000814147981 */ /* 0x000f62000c1e1500 */
[----:B------:R-:W-:Y:S02]  /*09f0*/  IADD3.X R17, R21, UR5, RZ, P0, !PT ;  /* 0x0000000515117c10 */ /* 0x000fe400087fe4ff */
[----:B------:R-:W-:-:S03]  /*0a00*/  IADD3 R26, P0, R16, UR4, RZ ;  /* 0x00000004101a7c10 */ /* 0x000fc6000ff1e0ff */
[----:B------:R1:W5:Y:S01]  /*0a10*/  LDG.E.U16 R16, [R16.64] ;  /* 0x0000000810107981 */ /* 0x000362000c1e1500 */
[----:B------:R-:W-:Y:S02]  /*0a20*/  IADD3.X R27, R17, UR5, RZ, P0, !PT ;  /* 0x00000005111b7c10 */ /* 0x000fe400087fe4ff */
[----:B0-----:R-:W-:-:S03]  /*0a30*/  IADD3 R28, P0, R26, UR4, RZ ;  /* 0x000000041a1c7c10 */ /* 0x001fc6000ff1e0ff */
[----:B------:R-:W5:Y:S01]  /*0a40*/  LDG.E.U16 R26, [R26.64] ;  /* 0x000000081a1a7981 */ /* 0x000f62000c1e1500 */
[----:B------:R-:W-:Y:S02]  /*0a50*/  IADD3.X R29, R27, UR5, RZ, P0, !PT ;  /* 0x000000051b1d7c10 */ /* 0x000fe400087fe4ff */
[----:B----4-:R-:W-:-:S03]  /*0a60*/  IADD3 R22, P0, R28, UR4, RZ ;  /* 0x000000041c167c10 */ /* 0x010fc6000ff1e0ff */
[----:B-1----:R-:W4:Y:S01]  /*0a70*/  LDG.E.U16 R25, [R28.64] ;  /* 0x000000081c197981 */ /* 0x002f22000c1e1500 */
[----:B------:R-:W-:-:S05]  /*0a80*/  IADD3.X R23, R29, UR5, RZ, P0, !PT ;  /* 0x000000051d177c10 */ /* 0x000fca00087fe4ff */
[----:B------:R-:W4:Y:S01]  /*0a90*/  LDG.E.U16 R17, [R22.64] ;  /* 0x0000000816117981 */ /* 0x000f22000c1e1500 */
[----:B------:R-:W-:Y:S02]  /*0aa0*/  IADD3 R11, P3, R11, 0x8, RZ ;  /* 0x000000080b0b7810 */ /* 0x000fe40007f7e0ff */
[----:B------:R-:W-:Y:S02]  /*0ab0*/  PLOP3.LUT P0, PT, PT, PT, PT, 0x8, 0x0 ;  /* 0x000000000000781c */ /* 0x000fe40003f0e170 */
[----:B------:R-:W-:Y:S01]  /*0ac0*/  IADD3 R12, R12, 0x8, RZ ;  /* 0x000000080c0c7810 */ /* 0x000fe20007ffe0ff */
[----:B------:R-:W-:Y:S01]  /*0ad0*/  IMAD.X R9, RZ, RZ, R9, P3 ;  /* 0x000000ffff097224 */ /* 0x000fe200018e0609 */
[----:B--2---:R-:W-:Y:S02]  /*0ae0*/  HADD2.F32 R13, -RZ, R13.H0_H0 ;  /* 0x2000000dff0d7230 */ /* 0x004fe40000004100 */
[----:B---3--:R-:W-:-:S03]  /*0af0*/  HADD2.F32 R24, -RZ, R24.H0_H0 ;  /* 0x20000018ff187230 */ /* 0x008fc60000004100 */
[----:B------:R-:W-:Y:S01]  /*0b00*/  FADD.FTZ R13, R18, R13 ;  /* 0x0000000d120d7221 */ /* 0x000fe20000010000 */
[----:B-----5:R-:W-:-:S03]  /*0b10*/  HADD2.F32 R18, -RZ, R19.H0_H0 ;  /* 0x20000013ff127230 */ /* 0x020fc60000004100 */
[----:B------:R-:W-:Y:S01]  /*0b20*/  FADD.FTZ R13, R13, R24 ;  /* 0x000000180d0d7221 */ /* 0x000fe20000010000 */
[----:B------:R-:W-:-:S03]  /*0b30*/  HADD2.F32 R20, -RZ, R20.H0_H0 ;  /* 0x20000014ff147230 */ /* 0x000fc60000004100 */
[----:B------:R-:W-:-:S04]  /*0b40*/  FADD.FTZ R13, R13, R18 ;  /* 0x000000120d0d7221 */ /* 0x000fc80000010000 */
[----:B------:R-:W-:Y:S01]  /*0b50*/  FADD.FTZ R13, R13, R20 ;  /* 0x000000140d0d7221 */ /* 0x000fe20000010000 */
[----:B------:R-:W-:-:S05]  /*0b60*/  HADD2.F32 R16, -RZ, R16.H0_H0 ;  /* 0x20000010ff107230 */ /* 0x000fca0000004100 */
[----:B------:R-:W-:Y:S01]  /*0b70*/  FADD.FTZ R13, R13, R16 ;  /* 0x000000100d0d7221 */ /* 0x000fe20000010000 */
[----:B------:R-:W-:Y:S01]  /*0b80*/  HADD2.F32 R26, -RZ, R26.H0_H0 ;  /* 0x2000001aff1a7230 */ /* 0x000fe20000004100 */
[----:B------:R-:W-:-:S04]  /*0b90*/  IADD3 R20, P2, R22, UR4, RZ ;  /* 0x0000000416147c10 */ /* 0x000fc8000ff5e0ff */
[----:B------:R-:W-:Y:S01]  /*0ba0*/  FADD.FTZ R13, R13, R26 ;  /* 0x0000001a0d0d7221 */ /* 0x000fe20000010000 */
[----:B----4-:R-:W-:Y:S01]  /*0bb0*/  HADD2.F32 R16, -RZ, R25.H0_H0 ;  /* 0x20000019ff107230 */ /* 0x010fe20000004100 */
[----:B------:R-:W-:-:S04]  /*0bc0*/  IADD3.X R21, R23, UR5, RZ, P2, !PT ;  /* 0x0000000517157c10 */ /* 0x000fc800097fe4ff */
[----:B------:R-:W-:Y:S01]  /*0bd0*/  FADD.FTZ R13, R13, R16 ;  /* 0x000000100d0d7221 */ /* 0x000fe20000010000 */
[----:B------:R-:W-:-:S05]  /*0be0*/  HADD2.F32 R18, -RZ, R17.H0_H0 ;  /* 0x20000011ff127230 */ /* 0x000fca0000004100 */
[----:B------:R-:W-:Y:S02]  /*0bf0*/  FADD.FTZ R18, R13, R18 ;  /* 0x000000120d127221 */ /* 0x000fe40000010000 */
.L_x_15:
[----:B------:R-:W-:-:S04]  /*0c00*/  ISETP.NE.U32.AND P2, PT, R11, RZ, PT ;  /* 0x000000ff0b00720c */ /* 0x000fc80003f45070 */
[----:B------:R-:W-:-:S13]  /*0c10*/  ISETP.NE.OR.EX P0, PT, R9, RZ, P0, P2 ;  /* 0x000000ff0900720c */ /* 0x000fda0000705720 */
[----:B------:R-:W-:Y:S05]  /*0c20*/  @!P0 BRA `(.L_x_11) ;  /* 0x000001a000008947 */ /* 0x000fea0003800000 */
.L_x_12:
[----:B------:R-:W-:Y:S02]  /*0c30*/  IADD3 R24, P0, R20, UR4, RZ ;  /* 0x0000000414187c10 */ /* 0x000fe4000ff1e0ff */
[----:B------:R-:W2:Y:S02]  /*0c40*/  LDG.E.U16 R20, [R20.64] ;  /* 0x0000000814147981 */ /* 0x000ea4000c1e1500 */
[----:B------:R-:W-:Y:S02]  /*0c50*/  IADD3.X R25, R21, UR5, RZ, P0, !PT ;  /* 0x0000000515197c10 */ /* 0x000fe400087fe4ff */
[----:B------:R-:W-:-:S03]  /*0c60*/  IADD3 R22, P0, R24, UR4, RZ ;  /* 0x0000000418167c10 */ /* 0x000fc6000ff1e0ff */
[----:B------:R-:W3:Y:S01]  /*0c70*/  LDG.E.U16 R24, [R24.64] ;  /* 0x0000000818187981 */ /* 0x000ee2000c1e1500 */
[----:B------:R-:W-:Y:S02]  /*0c80*/  IADD3.X R23, R25, UR5, RZ, P0, !PT ;  /* 0x0000000519177c10 */ /* 0x000fe400087fe4ff */
[----:B------:R-:W-:-:S03]  /*0c90*/  IADD3 R16, P0, R22, UR4, RZ ;  /* 0x0000000416107c10 */ /* 0x000fc6000ff1e0ff */
[----:B------:R-:W4:Y:S01]  /*0ca0*/  LDG.E.U16 R19, [R22.64] ;  /* 0x0000000816137981 */ /* 0x000f22000c1e1500 */
[----:B------:R-:W-:-:S05]  /*0cb0*/  IADD3.X R17, R23, UR5, RZ, P0, !PT ;  /* 0x0000000517117c10 */ /* 0x000fca00087fe4ff */
[----:B------:R-:W5:Y:S01]  /*0cc0*/  LDG.E.U16 R27, [R16.64] ;  /* 0x00000008101b7981 */ /* 0x000f62000c1e1500 */
[----:B------:R-:W-:-:S05]  /*0cd0*/  IADD3 R11, P0, R11, 0x4, RZ ;  /* 0x000000040b0b7810 */ /* 0x000fca0007f1e0ff */
[----:B------:R-:W-:Y:S01]  /*0ce0*/  IMAD.X R9, RZ, RZ, R9, P0 ;  /* 0x000000ffff097224 */ /* 0x000fe200000e0609 */
[----:B------:R-:W-:-:S04]  /*0cf0*/  ISETP.NE.U32.AND P0, PT, R11, RZ, PT ;  /* 0x000000ff0b00720c */ /* 0x000fc80003f05070 */
[----:B------:R-:W-:Y:S02]  /*0d00*/  ISETP.NE.AND.EX P0, PT, R9, RZ, PT, P0 ;  /* 0x000000ff0900720c */ /* 0x000fe40003f05300 */
[----:B------:R-:W-:Y:S01]  /*0d10*/  IADD3 R12, R12, 0x4, RZ ;  /* 0x000000040c0c7810 */ /* 0x000fe20007ffe0ff */
[----:B--2---:R-:W-:-:S05]  /*0d20*/  HADD2.F32 R13, -RZ, R20.H0_H0 ;  /* 0x20000014ff0d7230 */ /* 0x004fca0000004100 */
[----:B------:R-:W-:Y:S01]  /*0d30*/  FADD.FTZ R13, R13, R18 ;  /* 0x000000120d0d7221 */ /* 0x000fe20000010000 */
[----:B---3--:R-:W-:Y:S01]  /*0d40*/  HADD2.F32 R26, -RZ, R24.H0_H0 ;  /* 0x20000018ff1a7230 */ /* 0x008fe20000004100 */
[----:B------:R-:W-:-:S04]  /*0d50*/  IADD3 R20, P2, R16, UR4, RZ ;  /* 0x0000000410147c10 */ /* 0x000fc8000ff5e0ff */
[----:B------:R-:W-:Y:S01]  /*0d60*/  FADD.FTZ R13, R13, R26 ;  /* 0x0000001a0d0d7221 */ /* 0x000fe20000010000 */
[----:B----4-:R-:W-:Y:S01]  /*0d70*/  HADD2.F32 R18, -RZ, R19.H0_H0 ;  /* 0x20000013ff127230 */ /* 0x010fe20000004100 */
[----:B------:R-:W-:-:S04]  /*0d80*/  IADD3.X R21, R17, UR5, RZ, P2, !PT ;  /* 0x0000000511157c10 */ /* 0x000fc800097fe4ff */
[----:B------:R-:W-:Y:S01]  /*0d90*/  FADD.FTZ R18, R13, R18 ;  /* 0x000000120d127221 */ /* 0x000fe20000010000 */
[----:B-----5:R-:W-:-:S05]  /*0da0*/  HADD2.F32 R27, -RZ, R27.H0_H0 ;  /* 0x2000001bff1b7230 */ /* 0x020fca0000004100 */
[----:B------:R-:W-:Y:S01]  /*0db0*/  FADD.FTZ R18, R18, R27 ;  /* 0x0000001b12127221 */ /* 0x000fe20000010000 */
[----:B------:R-:W-:Y:S05]  /*0dc0*/  @P0 BRA `(.L_x_12) ;  /* 0xfffffe6000000947 */ /* 0x000fea000383ffff */
.L_x_11:
        /* <DEDUP_REMOVED lines=15> */
[----:B------:R-:W-:-:S05]  /*0ec0*/  LEA.HI.X R21, R22, c[0x0][0x16c], R11, 0x1, P0 ;  /* 0x00005b0016157a11 */ /* 0x000fca00000f0c0b */
[----:B------:R-:W2:Y:S01]  /*0ed0*/  LDG.E.U16 R20, [R20.64] ;  /* 0x0000000814147981 */ /* 0x000ea2000c1e1500 */
[----:B------:R-:W-:-:S04]  /*0ee0*/  ISETP.NE.U32.AND P0, PT, R6, 0x1, PT ;  /* 0x000000010600780c */ /* 0x000fc80003f05070 */
[----:B------:R-:W-:Y:S01]  /*0ef0*/  ISETP.NE.AND.EX P0, PT, RZ, RZ, PT, P0 ;  /* 0x000000ffff00720c */ /* 0x000fe20003f05300 */
[----:B--2---:R-:W-:-:S05]  /*0f00*/  HADD2.F32 R11, -RZ, R20.H0_H0 ;  /* 0x20000014ff0b7230 */ /* 0x004fca0000004100 */
[----:B------:R-:W-:-:S07]  /*0f10*/  FADD.FTZ R18, R18, R11 ;  /* 0x0000000b12127221 */ /* 0x000fce0000010000 */
        /* <DEDUP_REMOVED lines=21> */
[----:B------:R-:W-:-:S04]  /*1070*/  @P0 IMAD.IADD R9, R17, 0x1, R13 ;  /* 0x0000000111090824 */ /* 0x000fc800078e020d */
[----:B------:R-:W2:Y:S01]  /*1080*/  LDG.E.U16 R20, [R20.64] ;  /* 0x0000000814147981 */ /* 0x000ea2000c1e1500 */
[----:B------:R-:W-:-:S05]  /*1090*/  @P0 LEA.HI.X R13, R16, c[0x0][0x16c], R9, 0x1, P3 ;  /* 0x00005b00100d0a11 */ /* 0x000fca00018f0c09 */
[----:B------:R-:W3:Y:S01]  /*10a0*/  @P0 LDG.E.U16 R12, [R12.64] ;  /* 0x000000080c0c0981 */ /* 0x000ee2000c1e1500 */
[----:B--2---:R-:W-:-:S05]  /*10b0*/  HADD2.F32 R9, -RZ, R20.H0_H0 ;  /* 0x20000014ff097230 */ /* 0x004fca0000004100 */
[----:B------:R-:W-:Y:S01]  /*10c0*/  FADD.FTZ R18, R18, R9 ;  /* 0x0000000912127221 */ /* 0x000fe20000010000 */
[----:B---3--:R-:W-:-:S05]  /*10d0*/  @P0 HADD2.F32 R11, -RZ, R12.H0_H0 ;  /* 0x2000000cff0b0230 */ /* 0x008fca0000004100 */
[----:B------:R-:W-:Y:S02]  /*10e0*/  @P0 FADD.FTZ R18, R18, R11 ;  /* 0x0000000b12120221 */ /* 0x000fe40000010000 */
.L_x_16:
        /* <DEDUP_REMOVED lines=14> */
[----:B0-----:R-:W-:Y:S01]  /*11d0*/  @P0 CALL.REL.NOINC `(.L_x_17) ;  /* 0x0000001000000944 */ /* 0x001fe20003c00000 */
[----:B------:R-:W-:Y:S05]  /*11e0*/  BRA `(.L_x_18) ;  /* 0xfffff04000007947 */ /* 0x000fea000383ffff */
.L_x_17:
[----:B------:R-:W-:Y:S05]  /*11f0*/  EXIT ;  /* 0x000000000000794d */ /* 0x000fea0003800000 */
.L_x_10:
[----:B------:R-:W-:-:S04]  /*1200*/  IMAD R5, R5, c[0x0][0x180], RZ ;  /* 0x0000600005057a24 */ /* 0x000fc800078e02ff */
[----:B------:R-:W-:Y:S02]  /*1210*/  IMAD R9, R0, c[0x0][0x184], R5 ;  /* 0x0000610000097a24 */ /* 0x000fe400078e0205 */
.L_x_19:
        /* <DEDUP_REMOVED lines=13> */
.L_x_20:
        /* <DEDUP_REMOVED lines=9> */
.L_x_414:


//--------------------- .text._ZN17fastertransformer16uncompact_cachesIfEEvPT_S2_PKS1_S4_PKimmmmmmm --------------------------
	.section	.text._ZN17fastertransformer16uncompact_cachesIfEEvPT_S2_PKS1_S4_PKimmmmmmm,"ax",@progbits
	.sectioninfo	@"SHI_REGISTERS=26"
	.align	128
        .global         _ZN17fastertransformer16uncompact_cachesIfEEvPT_S2_PKS1_S4_PKimmmmmmm
        .type           _ZN17fastertransformer16uncompact_cachesIfEEvPT_S2_PKS1_S4_PKimmmmmmm,@function
        .size           _ZN17fastertransformer16uncompact_cachesIfEEvPT_S2_PKS1_S4_PKimmmmmmm,(.L_x_382 - _ZN17fastertransformer16uncompact_cachesIfEEvPT_S2_PKS1_S4_PKimmmmmmm)
        .other          _ZN17fastertransformer16uncompact_cachesIfEEvPT_S2_PKS1_S4_PKimmmmmmm,@"STO_CUDA_ENTRY STV_DEFAULT"
_ZN17fastertransformer16uncompact_cachesIfEEvPT_S2_PKS1_S4_PKimmmmmmm:
.text._ZN17fastertransformer16uncompact_cachesIfEEvPT_S2_PKS1_S4_PKimmmmmmm:
[----:B------:R-:W-:Y:S02]  /*0000*/  IMAD.MOV.U32 R1, RZ, RZ, c[0x0][0x28] ;  /* 0x00000a00ff017624 */ /* 0x000fe400078e00ff */
[----:B------:R-:W0:Y:S01]  /*0010*/  S2R R9, SR_CTAID.X ;  /* 0x0000000000097919 */ /* 0x000e220000002500 */
[----:B------:R-:W-:Y:S02]  /*0020*/  ULDC UR8, c[0x0][0x190] ;  /* 0x0000640000087ab9 */ /* 0x000fe40000000800 */
[----:B------:R-:W-:Y:S01]  /*0030*/  ULDC UR4, c[0x0][0x1a8] ;  /* 0x00006a0000047ab9 */ /* 0x000fe20000000800 */
[----:B------:R-:W0:Y:S01]  /*0040*/  S2R R0, SR_TID.X ;  /* 0x0000000000007919 */ /* 0x000e220000002100 */
[----:B------:R-:W-:Y:S02]  /*0050*/  UIMAD.WIDE.U32 UR4, UR8, UR4, URZ ;  /* 0x00000004080472a5 */ /* 0x000fe4000f8e003f */
[----:B------:R-:W-:Y:S02]  /*0060*/  ULDC UR6, c[0x0][0x1a0] ;  /* 0x0000680000067ab9 */ /* 0x000fe40000000800 */
[----:B------:R-:W-:Y:S02]  /*0070*/  UIMAD UR6, UR4, UR6, URZ ;  /* 0x00000006040672a4 */ /* 0x000fe4000f8e023f */
[----:B------:R-:W-:-:S02]  /*0080*/  ULDC UR13, c[0x0][0x188] ;  /* 0x00006200000d7ab9 */ /* 0x000fc40000000800 */
[----:B------:R-:W-:-:S04]  /*0090*/  UIMAD UR13, UR6, UR13, URZ ;  /* 0x0000000d060d72a4 */ /* 0x000fc8000f8e023f */
[----:B------:R-:W-:Y:S01]  /*00a0*/  USHF.L.U32 UR17, UR13, 0x1, URZ ;  /* 0x000000010d117899 */ /* 0x000fe2000800063f */
[----:B0-----:R-:W-:-:S05]  /*00b0*/  IMAD R9, R9, c[0x0][0x0], R0 ;  /* 0x0000000009097a24 */ /* 0x001fca00078e0200 */
[----:B------:R-:W-:-:S13]  /*00c0*/  ISETP.GE.AND P0, PT, R9, UR17, PT ;  /* 0x0000001109007c0c */ /* 0x000fda000bf06270 */
[----:B------:R-:W-:Y:S05]  /*00d0*/  @P0 EXIT ;  /* 0x000000000000094d */ /* 0x000fea0003800000 */
[----:B------:R-:W-:Y:S01]  /*00e0*/  UMOV UR12, 0x2 ;  /* 0x00000002000c7882 */ /* 0x000fe20000000000 */
[----:B------:R-:W-:Y:S01]  /*00f0*/  BSSY B2, `(.L_x_21) ;  /* 0x00000fd000027945 */ /* 0x000fe20003800000 */
[----:B------:R-:W-:Y:S01]  /*0100*/  ULDC.64 UR14, c[0x0][0x1a0] ;  /* 0x00006800000e7ab9 */ /* 0x000fe20000000a00 */
[----:B------:R-:W-:Y:S01]  /*0110*/  IMAD.MOV.U32 R14, RZ, RZ, c[0x0][0x1b8] ;  /* 0x00006e00ff0e7624 */ /* 0x000fe200078e00ff */
[----:B------:R-:W-:Y:S02]  /*0120*/  ULDC.64 UR10, c[0x0][0x1a8] ;  /* 0x00006a00000a7ab9 */ /* 0x000fe40000000a00 */
[----:B------:R-:W-:Y:S02]  /*0130*/  ULDC.64 UR18, c[0x0][0x1a8] ;  /* 0x00006a0000127ab9 */ /* 0x000fe40000000a00 */
[----:B------:R-:W-:Y:S02]  /*0140*/  USHF.L.U64.HI UR12, UR14, UR12, UR15 ;  /* 0x0000000c0e0c7299 */ /* 0x000fe4000801020f */
[----:B------:R-:W-:-:S02]  /*0150*/  USHF.L.U32 UR23, UR14, 0x2, URZ ;  /* 0x000000020e177899 */ /* 0x000fc4000800063f */
[----:B------:R-:W-:Y:S02]  /*0160*/  UIMAD.WIDE.U32 UR6, UR14, UR10, URZ ;  /* 0x0000000a0e0672a5 */ /* 0x000fe4000f8e003f */
[----:B------:R-:W-:Y:S02]  /*0170*/  UIMAD UR8, UR8, UR19, URZ ;  /* 0x00000013080872a4 */ /* 0x000fe4000f8e023f */
[----:B------:R-:W-:Y:S02]  /*0180*/  UIMAD UR14, UR14, UR11, URZ ;  /* 0x0000000b0e0e72a4 */ /* 0x000fe4000f8e023f */
[----:B------:R-:W-:Y:S02]  /*0190*/  ULDC.64 UR20, c[0x0][0x198] ;  /* 0x0000660000147ab9 */ /* 0x000fe40000000a00 */
[----:B------:R-:W-:Y:S02]  /*01a0*/  ULDC.64 UR10, c[0x0][0x190] ;  /* 0x00006400000a7ab9 */ /* 0x000fe40000000a00 */
[----:B------:R-:W-:-:S02]  /*01b0*/  UIMAD UR11, UR18, UR11, UR8 ;  /* 0x0000000b120b72a4 */ /* 0x000fc4000f8e0208 */
[----:B------:R-:W-:Y:S02]  /*01c0*/  USHF.R.S32.HI UR8, URZ, 0x1f, UR4 ;  /* 0x0000001f3f087899 */ /* 0x000fe40008011404 */
[----:B------:R-:W-:Y:S02]  /*01d0*/  UIMAD UR16, UR18, UR10, URZ ;  /* 0x0000000a121072a4 */ /* 0x000fe4000f8e023f */
[----:B------:R-:W-:Y:S02]  /*01e0*/  UIMAD UR10, UR8, UR20, URZ ;  /* 0x00000014080a72a4 */ /* 0x000fe4000f8e023f */
[----:B------:R-:W-:Y:S02]  /*01f0*/  USHF.L.U32 UR22, UR20, 0x2, URZ ;  /* 0x0000000214167899 */ /* 0x000fe4000800063f */
[----:B------:R-:W-:Y:S02]  /*0200*/  UIMAD.WIDE.U32 UR8, UR4, UR20, URZ ;  /* 0x00000014040872a5 */ /* 0x000fe4000f8e003f */
[----:B------:R-:W-:-:S02]  /*0210*/  UIMAD UR10, UR4, UR21, UR10 ;  /* 0x00000015040a72a4 */ /* 0x000fc4000f8e020a */
[----:B------:R-:W-:Y:S02]  /*0220*/  UIADD3 UR11, UR5, UR11, URZ ;  /* 0x0000000b050b7290 */ /* 0x000fe4000fffe03f */
[----:B------:R-:W-:Y:S02]  /*0230*/  ULDC.64 UR20, c[0x0][0x1a0] ;  /* 0x0000680000147ab9 */ /* 0x000fe40000000a00 */
[----:B------:R-:W-:Y:S02]  /*0240*/  UIMAD UR14, UR18, UR21, UR14 ;  /* 0x00000015120e72a4 */ /* 0x000fe4000f8e020e */
[----:B------:R-:W-:Y:S02]  /*0250*/  ULDC UR15, c[0x0][0x198] ;  /* 0x00006600000f7ab9 */ /* 0x000fe40000000800 */
[----:B------:R-:W-:Y:S02]  /*0260*/  UIMAD UR15, UR18, UR15, URZ ;  /* 0x0000000f120f72a4 */ /* 0x000fe4000f8e023f */
[----:B------:R-:W-:-:S02]  /*0270*/  USHF.R.U64 UR4, UR4, 0x2, UR11 ;  /* 0x0000000204047899 */ /* 0x000fc4000800120b */
[----:B------:R-:W-:Y:S02]  /*0280*/  UIMAD UR16, UR16, UR20, URZ ;  /* 0x00000014101072a4 */ /* 0x000fe4000f8e023f */
[----:B------:R-:W-:Y:S02]  /*0290*/  UIADD3 UR10, UR9, UR10, URZ ;  /* 0x0000000a090a7290 */ /* 0x000fe4000fffe03f */
[----:B------:R-:W-:Y:S02]  /*02a0*/  UIADD3 UR5, UR7, UR14, URZ ;  /* 0x0000000e07057290 */ /* 0x000fe4000fffe03f */
[----:B------:R-:W-:Y:S02]  /*02b0*/  USHF.R.U32.HI UR11, URZ, 0x2, UR11 ;  /* 0x000000023f0b7899 */ /* 0x000fe4000801160b */
[----:B------:R-:W-:Y:S02]  /*02c0*/  ULDC.64 UR18, c[0x0][0x118] ;  /* 0x0000460000127ab9 */ /* 0x000fe40000000a00 */
.L_x_40:
[----:B0-----:R-:W-:Y:S02]  /*02d0*/  IABS R5, UR16 ;  /* 0x0000001000057c13 */ /* 0x001fe40008000000 */
[----:B------:R-:W-:-:S02]  /*02e0*/  ISETP.GE.AND P3, PT, R9, UR13, PT ;  /* 0x0000000d09007c0c */ /* 0x000fc4000bf66270 */
[----:B------:R-:W0:Y:S01]  /*02f0*/  I2F.U32.RP R0, R5 ;  /* 0x0000000500007306 */ /* 0x000e220000209000 */
[----:B------:R-:W-:Y:S02]  /*0300*/  IABS R6, UR16 ;  /* 0x0000001000067c13 */ /* 0x000fe40008000000 */
[----:B------:R-:W-:-:S03]  /*0310*/  SEL R8, RZ, UR13, !P3 ;  /* 0x0000000dff087c07 */ /* 0x000fc6000d800000 */
[----:B------:R-:W-:Y:S01]  /*0320*/  IMAD.MOV R6, RZ, RZ, -R6 ;  /* 0x000000ffff067224 */ /* 0x000fe200078e0a06 */
[----:B------:R-:W-:Y:S01]  /*0330*/  IADD3 R8, -R8, R9, RZ ;  /* 0x0000000908087210 */ /* 0x000fe20007ffe1ff */
[----:B0-----:R-:W0:Y:S02]  /*0340*/  MUFU.RCP R0, R0 ;  /* 0x0000000000007308 */ /* 0x001e240000001000 */
[----:B0-----:R-:W-:Y:S02]  /*0350*/  IADD3 R2, R0, 0xffffffe, RZ ;  /* 0x0ffffffe00027810 */ /* 0x001fe40007ffe0ff */
[----:B------:R-:W-:-:S04]  /*0360*/  IABS R0, R8 ;  /* 0x0000000800007213 */ /* 0x000fc80000000000 */
[----:B------:R0:W1:Y:S02]  /*0370*/  F2I.FTZ.U32.TRUNC.NTZ R3, R2 ;  /* 0x0000000200037305 */ /* 0x000064000021f000 */
[----:B0-----:R-:W-:Y:S02]  /*0380*/  IMAD.MOV.U32 R2, RZ, RZ, RZ ;  /* 0x000000ffff027224 */ /* 0x001fe400078e00ff */
[----:B-1----:R-:W-:-:S04]  /*0390*/  IMAD.MOV R4, RZ, RZ, -R3 ;  /* 0x000000ffff047224 */ /* 0x002fc800078e0a03 */
[----:B------:R-:W-:-:S04]  /*03a0*/  IMAD R7, R4, R5, RZ ;  /* 0x0000000504077224 */ /* 0x000fc800078e02ff */
[----:B------:R-:W-:-:S04]  /*03b0*/  IMAD.HI.U32 R2, R3, R7, R2 ;  /* 0x0000000703027227 */ /* 0x000fc800078e0002 */
[----:B------:R-:W-:Y:S02]  /*03c0*/  IMAD.MOV.U32 R3, RZ, RZ, R6 ;  /* 0x000000ffff037224 */ /* 0x000fe400078e0006 */
[----:B------:R-:W-:-:S04]  /*03d0*/  IMAD.HI.U32 R7, R2, R0, RZ ;  /* 0x0000000002077227 */ /* 0x000fc800078e00ff */
[----:B------:R-:W-:Y:S02]  /*03e0*/  IMAD R0, R7, R3, R0 ;  /* 0x0000000307007224 */ /* 0x000fe400078e0200 */
[----:B------:R-:W-:-:S03]  /*03f0*/  IMAD.MOV.U32 R2, RZ, RZ, 0x4 ;  /* 0x00000004ff027424 */ /* 0x000fc600078e00ff */
[----:B------:R-:W-:-:S13]  /*0400*/  ISETP.GT.U32.AND P1, PT, R5, R0, PT ;  /* 0x000000000500720c */ /* 0x000fda0003f24070 */
[-C--:B------:R-:W-:Y:S02]  /*0410*/  @!P1 IADD3 R0, R0, -R5.reuse, RZ ;  /* 0x8000000500009210 */ /* 0x080fe40007ffe0ff */
[----:B------:R-:W-:Y:S02]  /*0420*/  @!P1 IADD3 R7, R7, 0x1, RZ ;  /* 0x0000000107079810 */ /* 0x000fe40007ffe0ff */
[----:B------:R-:W-:Y:S02]  /*0430*/  ISETP.GE.U32.AND P0, PT, R0, R5, PT ;  /* 0x000000050000720c */ /* 0x000fe40003f06070 */
[----:B------:R-:W-:Y:S02]  /*0440*/  LOP3.LUT R0, R8, UR16, RZ, 0x3c, !PT ;  /* 0x0000001008007c12 */ /* 0x000fe4000f8e3cff */
[----:B------:R-:W-:Y:S02]  /*0450*/  ISETP.NE.AND P1, PT, RZ, UR16, PT ;  /* 0x00000010ff007c0c */ /* 0x000fe4000bf25270 */
[----:B------:R-:W-:-:S07]  /*0460*/  ISETP.GE.AND P2, PT, R0, RZ, PT ;  /* 0x000000ff0000720c */ /* 0x000fce0003f46270 */
[----:B------:R-:W-:-:S06]  /*0470*/  @P0 IADD3 R7, R7, 0x1, RZ ;  /* 0x0000000107070810 */ /* 0x000fcc0007ffe0ff */
[----:B------:R-:W-:Y:S01]  /*0480*/  @!P2 IMAD.MOV R7, RZ, RZ, -R7 ;  /* 0x000000ffff07a224 */ /* 0x000fe200078e0a07 */
[----:B------:R-:W-:-:S05]  /*0490*/  @!P1 LOP3.LUT R7, RZ, UR16, RZ, 0x33, !PT ;  /* 0x00000010ff079c12 */ /* 0x000fca000f8e33ff */
[----:B------:R-:W-:-:S06]  /*04a0*/  IMAD.WIDE R2, R7, R2, c[0x0][0x180] ;  /* 0x0000600007027625 */ /* 0x000fcc00078e0202 */
[----:B------:R-:W2:Y:S01]  /*04b0*/  LDG.E R2, [R2.64] ;  /* 0x0000001202027981 */ /* 0x000ea2000c1e1900 */
[----:B------:R-:W-:Y:S01]  /*04c0*/  IMAD.MOV R5, RZ, RZ, -R14 ;  /* 0x000000ffff057224 */ /* 0x000fe200078e0a0e */
[----:B------:R-:W-:Y:S01]  /*04d0*/  MOV R4, c[0x0][0x0] ;  /* 0x0000000000047a02 */ /* 0x000fe20000000f00 */
[----:B------:R-:W-:Y:S04]  /*04e0*/  BSSY B1, `(.L_x_22) ;  /* 0x00000bb000017945 */ /* 0x000fe80003800000 */
[----:B------:R-:W-:-:S05]  /*04f0*/  IMAD R9, R4, c[0x0][0xc], R9 ;  /* 0x0000030004097a24 */ /* 0x000fca00078e0209 */
[----:B------:R-:W-:Y:S01]  /*0500*/  ISETP.GE.AND P2, PT, R9, UR17, PT ;  /* 0x0000001109007c0c */ /* 0x000fe2000bf46270 */
[----:B--2---:R-:W-:-:S05]  /*0510*/  IMAD R6, R5, c[0x0][0x1b0], R2 ;  /* 0x00006c0005067a24 */ /* 0x004fca00078e0202 */
[----:B------:R-:W-:Y:S02]  /*0520*/  ISETP.GE.U32.AND P0, PT, R6, c[0x0][0x1b0], PT ;  /* 0x00006c0006007a0c */ /* 0x000fe40003f06070 */
[----:B------:R-:W-:-:S04]  /*0530*/  SHF.R.S32.HI R0, RZ, 0x1f, R6 ;  /* 0x0000001fff007819 */ /* 0x000fc80000011406 */
[----:B------:R-:W-:-:S04]  /*0540*/  ISETP.GE.U32.AND.EX P0, PT, R0, c[0x0][0x1b4], PT, P0 ;  /* 0x00006d0000007a0c */ /* 0x000fc80003f06100 */
[----:B------:R-:W-:-:S13]  /*0550*/  ISETP.LT.OR P0, PT, R6, RZ, P0 ;  /* 0x000000ff0600720c */ /* 0x000fda0000701670 */
[----:B------:R-:W-:Y:S05]  /*0560*/  @P0 BRA `(.L_x_23) ;  /* 0x00000b2000000947 */ /* 0x000fea0003800000 */
[----:B------:R-:W-:Y:S01]  /*0570*/  BSSY B0, `(.L_x_24) ;  /* 0x0000086000007945 */ /* 0x000fe20003800000 */
[----:B------:R-:W-:Y:S02]  /*0580*/  SHF.R.S32.HI R0, RZ, 0x1f, R7 ;  /* 0x0000001fff007819 */ /* 0x000fe40000011407 */
[----:B------:R-:W-:Y:S01]  /*0590*/  SHF.R.S32.HI R2, RZ, 0x1f, R8 ;  /* 0x0000001fff027819 */ /* 0x000fe20000011408 */
[----:B------:R-:W-:Y:S05]  /*05a0*/  @!P3 BRA `(.L_x_25) ;  /* 0x000004200000b947 */ /* 0x000fea0003800000 */
[----:B------:R-:W-:Y:S01]  /*05b0*/  LOP3.LUT R3, R2, UR5, RZ, 0xfc, !PT ;  /* 0x0000000502037c12 */ /* 0x000fe2000f8efcff */
[----:B------:R-:W-:Y:S03]  /*05c0*/  BSSY B3, `(.L_x_26) ;  /* 0x0000021000037945 */ /* 0x000fe60003800000 */
[----:B------:R-:W-:-:S13]  /*05d0*/  ISETP.NE.U32.AND P0, PT, R3, RZ, PT ;  /* 0x000000ff0300720c */ /* 0x000fda0003f05070 */
[----:B------:R-:W-:Y:S05]  /*05e0*/  @!P0 BRA `(.L_x_27) ;  /* 0x0000009000008947 */ /* 0x000fea0003800000 */
[----:B------:R-:W-:Y:S01]  /*05f0*/  IMAD.U32 R11, RZ, RZ, UR7 ;  /* 0x00000007ff0b7e24 */ /* 0x000fe2000f8e00ff */
[----:B------:R-:W-:Y:S01]  /*0600*/  MOV R5, UR5 ;  /* 0x0000000500057c02 */ /* 0x000fe20008000f00 */
[----:B------:R-:W-:Y:S01]  /*0610*/  IMAD.U32 R10, RZ, RZ, UR6 ;  /* 0x00000006ff0a7e24 */ /* 0x000fe2000f8e00ff */
[----:B------:R-:W-:Y:S01]  /*0620*/  MOV R4, 0x650 ;  /* 0x0000065000047802 */ /* 0x000fe20000000f00 */
[----:B------:R-:W-:Y:S02]  /*0630*/  IMAD.MOV.U32 R11, RZ, RZ, R2 ;  /* 0x000000ffff0b7224 */ /* 0x000fe400078e0002 */
[----:B------:R-:W-:Y:S05]  /*0640*/  CALL.REL.NOINC `($__internal_0_$__cuda_sm20_div_u64) ;  /* 0x00000a9000007944 */ /* 0x000fea0003c00000 */
[----:B------:R-:W-:-:S04]  /*0650*/  IMAD.MOV R11, RZ, RZ, -R16 ;  /* 0x000000ffff0b7224 */ /* 0x000fc800078e0a10 */
[----:B------:R-:W-:Y:S01]  /*0660*/  IMAD R11, R11, UR6, R8 ;  /* 0x000000060b0b7c24 */ /* 0x000fe2000f8e0208 */
[----:B------:R-:W-:Y:S05]  /*0670*/  BRA `(.L_x_28) ;  /* 0x0000015000007947 */ /* 0x000fea0003800000 */
.L_x_27:
[----:B------:R-:W0:Y:S01]  /*0680*/  I2F.U32.RP R4, UR6 ;  /* 0x0000000600047d06 */ /* 0x000e220008209000 */
[----:B------:R-:W-:Y:S01]  /*0690*/  ISETP.NE.U32.AND P4, PT, RZ, UR6, PT ;  /* 0x00000006ff007c0c */ /* 0x000fe2000bf85070 */
[----:B------:R-:W-:-:S06]  /*06a0*/  IMAD.MOV.U32 R17, RZ, RZ, RZ ;  /* 0x000000ffff117224 */ /* 0x000fcc00078e00ff */
[----:B0-----:R-:W0:Y:S02]  /*06b0*/  MUFU.RCP R4, R4 ;  /* 0x0000000400047308 */ /* 0x001e240000001000 */
[----:B0-----:R-:W-:-:S06]  /*06c0*/  IADD3 R2, R4, 0xffffffe, RZ ;  /* 0x0ffffffe04027810 */ /* 0x001fcc0007ffe0ff */
[----:B------:R0:W1:Y:S02]  /*06d0*/  F2I.FTZ.U32.TRUNC.NTZ R3, R2 ;  /* 0x0000000200037305 */ /* 0x000064000021f000 */
[----:B0-----:R-:W-:Y:S02]  /*06e0*/  IMAD.MOV.U32 R2, RZ, RZ, RZ ;  /* 0x000000ffff027224 */ /* 0x001fe400078e00ff */
[----:B-1----:R-:W-:-:S04]  /*06f0*/  IMAD.MOV R5, RZ, RZ, -R3 ;  /* 0x000000ffff057224 */ /* 0x002fc800078e0a03 */
[----:B------:R-:W-:-:S04]  /*0700*/  IMAD R5, R5, UR6, RZ ;  /* 0x0000000605057c24 */ /* 0x000fc8000f8e02ff */
[----:B------:R-:W-:-:S06]  /*0710*/  IMAD.HI.U32 R3, R3, R5, R2 ;  /* 0x0000000503037227 */ /* 0x000fcc00078e0002 */
[----:B------:R-:W-:-:S05]  /*0720*/  IMAD.HI.U32 R16, R3, R8, RZ ;  /* 0x0000000803107227 */ /* 0x000fca00078e00ff */
[----:B------:R-:W-:-:S05]  /*0730*/  IADD3 R3, -R16, RZ, RZ ;  /* 0x000000ff10037210 */ /* 0x000fca0007ffe1ff */
[----:B------:R-:W-:-:S05]  /*0740*/  IMAD R3, R3, UR6, R8 ;  /* 0x0000000603037c24 */ /* 0x000fca000f8e0208 */
[----:B------:R-:W-:-:S13]  /*0750*/  ISETP.GE.U32.AND P0, PT, R3, UR6, PT ;  /* 0x0000000603007c0c */ /* 0x000fda000bf06070 */
[----:B------:R-:W-:Y:S02]  /*0760*/  @P0 IADD3 R3, R3, -UR6, RZ ;  /* 0x8000000603030c10 */ /* 0x000fe4000fffe0ff */
[----:B------:R-:W-:Y:S02]  /*0770*/  @P0 IADD3 R16, R16, 0x1, RZ ;  /* 0x0000000110100810 */ /* 0x000fe40007ffe0ff */
[----:B------:R-:W-:-:S13]  /*0780*/  ISETP.GE.U32.AND P1, PT, R3, UR6, PT ;  /* 0x0000000603007c0c */ /* 0x000fda000bf26070 */
[----:B------:R-:W-:Y:S02]  /*0790*/  @P1 IADD3 R16, R16, 0x1, RZ ;  /* 0x0000000110101810 */ /* 0x000fe40007ffe0ff */
[----:B------:R-:W-:-:S05]  /*07a0*/  @!P4 LOP3.LUT R16, RZ, UR6, RZ, 0x33, !PT ;  /* 0x00000006ff10cc12 */ /* 0x000fca000f8e33ff */
[----:B------:R-:W-:-:S04]  /*07b0*/  IMAD.MOV R11, RZ, RZ, -R16 ;  /* 0x000000ffff0b7224 */ /* 0x000fc800078e0a10 */
[----:B------:R-:W-:Y:S02]  /*07c0*/  IMAD R11, R11, UR6, R8 ;  /* 0x000000060b0b7c24 */ /* 0x000fe4000f8e0208 */
.L_x_28:
[----:B------:R-:W-:Y:S05]  /*07d0*/  BSYNC B3 ;  /* 0x0000000000037941 */ /* 0x000fea0003800000 */
.L_x_26:
[----:B------:R-:W-:Y:S01]  /*07e0*/  LOP3.LUT R2, R17, c[0x0][0x194], RZ, 0xfc, !PT ;  /* 0x0000650011027a12 */ /* 0x000fe200078efcff */
[----:B------:R-:W-:Y:S03]  /*07f0*/  BSSY B3, `(.L_x_29) ;  /* 0x000001b000037945 */ /* 0x000fe60003800000 */
[----:B------:R-:W-:-:S13]  /*0800*/  ISETP.NE.U32.AND P0, PT, R2, RZ, PT ;  /* 0x000000ff0200720c */ /* 0x000fda0003f05070 */
[----:B------:R-:W-:Y:S05]  /*0810*/  @!P0 BRA `(.L_x_30) ;  /* 0x0000006000008947 */ /* 0x000fea0003800000 */
[----:B------:R-:W-:Y:S01]  /*0820*/  IMAD.MOV.U32 R10, RZ, RZ, R16 ;  /* 0x000000ffff0a7224 */ /* 0x000fe200078e0010 */
[----:B------:R-:W-:Y:S01]  /*0830*/  MOV R13, c[0x0][0x190] ;  /* 0x00006400000d7a02 */ /* 0x000fe20000000f00 */
[----:B------:R-:W-:Y:S01]  /*0840*/  IMAD.MOV.U32 R15, RZ, RZ, c[0x0][0x194] ;  /* 0x00006500ff0f7624 */ /* 0x000fe200078e00ff */
[----:B------:R-:W-:Y:S02]  /*0850*/  MOV R12, 0x870 ;  /* 0x00000870000c7802 */ /* 0x000fe40000000f00 */
[----:B------:R-:W-:Y:S05]  /*0860*/  CALL.REL.NOINC `($__internal_1_$__cuda_sm20_rem_u64) ;  /* 0x00000cc000007944 */ /* 0x000fea0003c00000 */
[----:B------:R-:W-:Y:S05]  /*0870*/  BRA `(.L_x_31) ;  /* 0x0000012000007947 */ /* 0x000fea0003800000 */
.L_x_30:
[----:B------:R-:W0:Y:S01]  /*0880*/  I2F.U32.RP R4, c[0x0][0x190] ;  /* 0x0000640000047b06 */ /* 0x000e220000209000 */
[----:B------:R-:W-:-:S07]  /*0890*/  ISETP.NE.U32.AND P1, PT, RZ, c[0x0][0x190], PT ;  /* 0x00006400ff007a0c */ /* 0x000fce0003f25070 */
[----:B0-----:R-:W0:Y:S02]  /*08a0*/  MUFU.RCP R4, R4 ;  /* 0x0000000400047308 */ /* 0x001e240000001000 */
[----:B0-----:R-:W-:-:S06]  /*08b0*/  IADD3 R2, R4, 0xffffffe, RZ ;  /* 0x0ffffffe04027810 */ /* 0x001fcc0007ffe0ff */
[----:B------:R0:W1:Y:S02]  /*08c0*/  F2I.FTZ.U32.TRUNC.NTZ R3, R2 ;  /* 0x0000000200037305 */ /* 0x000064000021f000 */
[----:B0-----:R-:W-:Y:S02]  /*08d0*/  IMAD.MOV.U32 R2, RZ, RZ, RZ ;  /* 0x000000ffff027224 */ /* 0x001fe400078e00ff */
[----:B-1----:R-:W-:-:S04]  /*08e0*/  IMAD.MOV R5, RZ, RZ, -R3 ;  /* 0x000000ffff057224 */ /* 0x002fc800078e0a03 */
[----:B------:R-:W-:-:S04]  /*08f0*/  IMAD R5, R5, c[0x0][0x190], RZ ;  /* 0x0000640005057a24 */ /* 0x000fc800078e02ff */
[----:B------:R-:W-:-:S06]  /*0900*/  IMAD.HI.U32 R3, R3, R5, R2 ;  /* 0x0000000503037227 */ /* 0x000fcc00078e0002 */
[----:B------:R-:W-:-:S05]  /*0910*/  IMAD.HI.U32 R3, R3, R16, RZ ;  /* 0x0000001003037227 */ /* 0x000fca00078e00ff */
[----:B------:R-:W-:-:S05]  /*0920*/  IADD3 R3, -R3, RZ, RZ ;  /* 0x000000ff03037210 */ /* 0x000fca0007ffe1ff */
[----:B------:R-:W-:-:S05]  /*0930*/  IMAD R16, R3, c[0x0][0x190], R16 ;  /* 0x0000640003107a24 */ /* 0x000fca00078e0210 */
[----:B------:R-:W-:-:S13]  /*0940*/  ISETP.GE.U32.AND P0, PT, R16, c[0x0][0x190], PT ;  /* 0x0000640010007a0c */ /* 0x000fda0003f06070 */
[----:B------:R-:W-:-:S04]  /*0950*/  @P0 IADD3 R16, R16, -c[0x0][0x190], RZ ;  /* 0x8000640010100a10 */ /* 0x000fc80007ffe0ff */
[----:B------:R-:W-:-:S13]  /*0960*/  ISETP.GE.U32.AND P0, PT, R16, c[0x0][0x190], PT ;  /* 0x0000640010007a0c */ /* 0x000fda0003f06070 */
[----:B------:R-:W-:Y:S02]  /*0970*/  @P0 IADD3 R16, R16, -c[0x0][0x190], RZ ;  /* 0x8000640010100a10 */ /* 0x000fe40007ffe0ff */
[----:B------:R-:W-:-:S05]  /*0980*/  @!P1 LOP3.LUT R16, RZ, c[0x0][0x190], RZ, 0x33, !PT ;  /* 0x00006400ff109a12 */ /* 0x000fca00078e33ff */
[----:B------:R-:W-:Y:S02]  /*0990*/  IMAD.MOV.U32 R2, RZ, RZ, R16 ;  /* 0x000000ffff027224 */ /* 0x000fe400078e0010 */
.L_x_31:
[----:B------:R-:W-:Y:S05]  /*09a0*/  BSYNC B3 ;  /* 0x0000000000037941 */ /* 0x000fea0003800000 */
.L_x_29:
[----:B------:R-:W-:Y:S01]  /*09b0*/  IMAD R2, R2, UR15, R11 ;  /* 0x0000000f02027c24 */ /* 0x000fe2000f8e020b */
[----:B------:R-:W-:Y:S05]  /*09c0*/  BRA `(.L_x_32) ;  /* 0x0000040000007947 */ /* 0x000fea0003800000 */
.L_x_25:
[----:B------:R-:W-:Y:S01]  /*09d0*/  LOP3.LUT R3, R2, UR12, RZ, 0xfc, !PT ;  /* 0x0000000c02037c12 */ /* 0x000fe2000f8efcff */
[----:B------:R-:W-:Y:S03]  /*09e0*/  BSSY B3, `(.L_x_33) ;  /* 0x0000020000037945 */ /* 0x000fe60003800000 */
[----:B------:R-:W-:-:S13]  /*09f0*/  ISETP.NE.U32.AND P0, PT, R3, RZ, PT ;  /* 0x000000ff0300720c */ /* 0x000fda0003f05070 */
[----:B------:R-:W-:Y:S05]  /*0a00*/  @!P0 BRA `(.L_x_34) ;  /* 0x0000008000008947 */ /* 0x000fea0003800000 */
[----:B------:R-:W-:Y:S01]  /*0a10*/  IMAD.MOV.U32 R11, RZ, RZ, R2 ;  /* 0x000000ffff0b7224 */ /* 0x000fe200078e0002 */
[----:B------:R-:W-:Y:S01]  /*0a20*/  MOV R5, UR12 ;  /* 0x0000000c00057c02 */ /* 0x000fe20008000f00 */
[----:B------:R-:W-:Y:S01]  /*0a30*/  IMAD.U32 R10, RZ, RZ, UR23 ;  /* 0x00000017ff0a7e24 */ /* 0x000fe2000f8e00ff */
[----:B------:R-:W-:Y:S02]  /*0a40*/  MOV R4, 0xa60 ;  /* 0x00000a6000047802 */ /* 0x000fe40000000f00 */
[----:B------:R-:W-:Y:S05]  /*0a50*/  CALL.REL.NOINC `($__internal_0_$__cuda_sm20_div_u64) ;  /* 0x0000068000007944 */ /* 0x000fea0003c00000 */
[----:B------:R-:W-:-:S04]  /*0a60*/  IMAD.MOV R11, RZ, RZ, -R16 ;  /* 0x000000ffff0b7224 */ /* 0x000fc800078e0a10 */
[----:B------:R-:W-:Y:S01]  /*0a70*/  IMAD R11, R11, UR23, R8 ;  /* 0x000000170b0b7c24 */ /* 0x000fe2000f8e0208 */
[----:B------:R-:W-:Y:S05]  /*0a80*/  BRA `(.L_x_35) ;  /* 0x0000015000007947 */ /* 0x000fea0003800000 */
.L_x_34:
        /* <DEDUP_REMOVED lines=21> */
.L_x_35:
[----:B------:R-:W-:Y:S05]  /*0be0*/  BSYNC B3 ;  /* 0x0000000000037941 */ /* 0x000fea0003800000 */
.L_x_33:
        /* <DEDUP_REMOVED lines=8> */
[----:B------:R-:W-:Y:S05]  /*0c70*/  CALL.REL.NOINC `($__internal_1_$__cuda_sm20_rem_u64) ;  /* 0x000008b000007944 */ /* 0x000fea0003c00000 */
[----:B------:R-:W-:Y:S05]  /*0c80*/  BRA `(.L_x_38) ;  /* 0x0000012000007947 */ /* 0x000fea0003800000 */
.L_x_37:
[----:B------:R-:W0:Y:S01]  /*0c90*/  I2F.U32.RP R4, UR4 ;  /* 0x0000000400047d06 */ /* 0x000e220008209000 */
[----:B------:R-:W-:-:S07]  /*0ca0*/  ISETP.NE.U32.AND P1, PT, RZ, UR4, PT ;  /* 0x00000004ff007c0c */ /* 0x000fce000bf25070 */
        /* <DEDUP_REMOVED lines=11> */
[----:B------:R-:W-:-:S04]  /*0d60*/  @P0 IADD3 R16, R16, -UR4, RZ ;  /* 0x8000000410100c10 */ /* 0x000fc8000fffe0ff */
[----:B------:R-:W-:-:S13]  /*0d70*/  ISETP.GE.U32.AND P0, PT, R16, UR4, PT ;  /* 0x0000000410007c0c */ /* 0x000fda000bf06070 */
[----:B------:R-:W-:Y:S02]  /*0d80*/  @P0 IADD3 R16, R16, -UR4, RZ ;  /* 0x8000000410100c10 */ /* 0x000fe4000fffe0ff */
[----:B------:R-:W-:-:S05]  /*0d90*/  @!P1 LOP3.LUT R16, RZ, UR4, RZ, 0x33, !PT ;  /* 0x00000004ff109c12 */ /* 0x000fca000f8e33ff */
[----:B------:R-:W-:Y:S02]  /*0da0*/  IMAD.MOV.U32 R2, RZ, RZ, R16 ;  /* 0x000000ffff027224 */ /* 0x000fe400078e0010 */
.L_x_38:
[----:B------:R-:W-:Y:S05]  /*0db0*/  BSYNC B3 ;  /* 0x0000000000037941 */ /* 0x000fea0003800000 */
.L_x_36:
[----:B------:R-:W-:Y:S02]  /*0dc0*/  IMAD R2, R2, UR22, R11 ;  /* 0x0000001602027c24 */ /* 0x000fe4000f8e020b */
.L_x_32:
[----:B------:R-:W-:Y:S05]  /*0dd0*/  BSYNC B0 ;  /* 0x0000000000007941 */ /* 0x000fea0003800000 */
.L_x_24:
[----:B------:R-:W-:Y:S02]  /*0de0*/  IABS R3, UR16 ;  /* 0x0000001000037c13 */ /* 0x000fe40008000000 */
[----:B------:R-:W-:Y:S02]  /*0df0*/  IABS R13, UR16 ;  /* 0x00000010000d7c13 */ /* 0x000fe40008000000 */
[----:B------:R-:W0:Y:S01]  /*0e00*/  I2F.U32.RP R10, R3 ;  /* 0x00000003000a7306 */ /* 0x000e220000209000 */
[----:B------:R-:W-:Y:S02]  /*0e10*/  ISETP.GE.AND P1, PT, R8, RZ, PT ;  /* 0x000000ff0800720c */ /* 0x000fe40003f26270 */
[----:B------:R-:W-:Y:S02]  /*0e20*/  IADD3 R13, RZ, -R13, RZ ;  /* 0x8000000dff0d7210 */ /* 0x000fe40007ffe0ff */
[----:B------:R-:W-:-:S03]  /*0e30*/  ISETP.NE.AND P4, PT, RZ, UR16, PT ;  /* 0x00000010ff007c0c */ /* 0x000fc6000bf85270 */
        /* <DEDUP_REMOVED lines=11> */
[----:B------:R-:W-:Y:S02]  /*0ef0*/  IMAD.MOV.U32 R4, RZ, RZ, c[0x0][0x170] ;  /* 0x00005c00ff047624 */ /* 0x000fe400078e00ff */
[----:B------:R-:W-:Y:S01]  /*0f00*/  IMAD.MOV.U32 R5, RZ, RZ, c[0x0][0x174] ;  /* 0x00005d00ff057624 */ /* 0x000fe200078e00ff */
[----:B------:R-:W-:Y:S02]  /*0f10*/  ISETP.GT.U32.AND P0, PT, R3, R10, PT ;  /* 0x0000000a0300720c */ /* 0x000fe40003f04070 */
[----:B------:R-:W-:Y:S02]  /*0f20*/  SEL R4, R4, c[0x0][0x178], !P3 ;  /* 0x00005e0004047a07 */ /* 0x000fe40005800000 */
[----:B------:R-:W-:-:S09]  /*0f30*/  SEL R5, R5, c[0x0][0x17c], !P3 ;  /* 0x00005f0005057a07 */ /* 0x000fd20005800000 */
[----:B------:R-:W-:-:S04]  /*0f40*/  @!P0 IADD3 R10, R10, -R3, RZ ;  /* 0x800000030a0a8210 */ /* 0x000fc80007ffe0ff */
[----:B------:R-:W-:-:S13]  /*0f50*/  ISETP.GT.U32.AND P0, PT, R3, R10, PT ;  /* 0x0000000a0300720c */ /* 0x000fda0003f04070 */
[----:B------:R-:W-:-:S04]  /*0f60*/  @!P0 IMAD.IADD R10, R10, 0x1, -R3 ;  /* 0x000000010a0a8824 */ /* 0x000fc800078e0a03 */
[----:B------:R-:W-:-:S05]  /*0f70*/  IMAD.MOV.U32 R3, RZ, RZ, R10 ;  /* 0x000000ffff037224 */ /* 0x000fca00078e000a */
[----:B------:R-:W-:Y:S02]  /*0f80*/  @!P1 IADD3 R3, -R3, RZ, RZ ;  /* 0x000000ff03039210 */ /* 0x000fe40007ffe1ff */
[----:B------:R-:W-:-:S05]  /*0f90*/  @!P4 LOP3.LUT R3, RZ, UR16, RZ, 0x33, !PT ;  /* 0x00000010ff03cc12 */ /* 0x000fca000f8e33ff */
[----:B------:R-:W-:-:S04]  /*0fa0*/  IMAD R3, R6, UR16, R3 ;  /* 0x0000001006037c24 */ /* 0x000fc8000f8e0203 */
[----:B------:R-:W-:-:S05]  /*0fb0*/  IMAD.WIDE R4, R3, 0x4, R4 ;  /* 0x0000000403047825 */ /* 0x000fca00078e0204 */
[----:B------:R0:W2:Y:S01]  /*0fc0*/  LDG.E R11, [R4.64] ;  /* 0x00000012040b7981 */ /* 0x0000a2000c1e1900 */
[----:B------:R-:W-:Y:S01]  /*0fd0*/  IMAD R13, R7, UR10, RZ ;  /* 0x0000000a070d7c24 */ /* 0x000fe2000f8e02ff */
[----:B------:R-:W-:-:S03]  /*0fe0*/  SHF.R.S32.HI R3, RZ, 0x1f, R2 ;  /* 0x0000001fff037819 */ /* 0x000fc60000011402 */
[----:B------:R-:W-:Y:S01]  /*0ff0*/  IMAD R15, R0, UR8, R13 ;  /* 0x00000008000f7c24 */ /* 0x000fe2000f8e020d */
[----:B------:R-:W-:Y:S01]  /*1000*/  MOV R0, c[0x0][0x160] ;  /* 0x0000580000007a02 */ /* 0x000fe20000000f00 */
[----:B------:R-:W-:-:S03]  /*1010*/  IMAD.WIDE.U32 R2, R7, UR8, R2 ;  /* 0x0000000807027c25 */ /* 0x000fc6000f8e0002 */
[----:B------:R-:W-:Y:S01]  /*1020*/  SEL R7, R0, c[0x0][0x168], !P3 ;  /* 0x00005a0000077a07 */ /* 0x000fe20005800000 */
[----:B------:R-:W-:Y:S02]  /*1030*/  IMAD.MOV.U32 R13, RZ, RZ, c[0x0][0x164] ;  /* 0x00005900ff0d7624 */ /* 0x000fe400078e00ff */
[----:B------:R-:W-:Y:S01]  /*1040*/  IMAD.IADD R0, R3, 0x1, R15 ;  /* 0x0000000103007824 */ /* 0x000fe200078e020f */
[----:B0-----:R-:W-:Y:S02]  /*1050*/  LEA R4, P0, R2, R7, 0x2 ;  /* 0x0000000702047211 */ /* 0x001fe400078010ff */
[----:B------:R-:W-:-:S04]  /*1060*/  SEL R13, R13, c[0x0][0x16c], !P3 ;  /* 0x00005b000d0d7a07 */ /* 0x000fc80005800000 */
[----:B------:R-:W-:-:S05]  /*1070*/  LEA.HI.X R5, R2, R13, R0, 0x2, P0 ;  /* 0x0000000d02057211 */ /* 0x000fca00000f1400 */
[----:B--2---:R0:W-:Y:S02]  /*1080*/  STG.E [R4.64], R11 ;  /* 0x0000000b04007986 */ /* 0x0041e4000c101912 */
.L_x_23:
[----:B------:R-:W-:Y:S05]  /*1090*/  BSYNC B1 ;  /* 0x0000000000017941 */ /* 0x000fea0003800000 */
.L_x_22:
[----:B------:R-:W-:Y:S01]  /*10a0*/  @P2 CALL.REL.NOINC `(.L_x_39) ;  /* 0x0000001000002944 */ /* 0x000fe20003c00000 */
[----:B------:R-:W-:Y:S05]  /*10b0*/  BRA `(.L_x_40) ;  /* 0xfffff21000007947 */ /* 0x000fea000383ffff */
.L_x_39:
[----:B------:R-:W-:Y:S05]  /*10c0*/  BSYNC B2 ;  /* 0x0000000000027941 */ /* 0x000fea0003800000 */
.L_x_21:
[----:B------:R-:W-:Y:S05]  /*10d0*/  EXIT ;  /* 0x000000000000794d */ /* 0x000fea0003800000 */
        .weak           $__internal_0_$__cuda_sm20_div_u64
        .type           $__internal_0_$__cuda_sm20_div_u64,@function
        .size           $__internal_0_$__cuda_sm20_div_u64,($__internal_1_$__cuda_sm20_rem_u64 - $__internal_0_$__cuda_sm20_div_u64)
$__internal_0_$__cuda_sm20_div_u64:
[----:B------:R-:W-:Y:S01]  /*10e0*/  MOV R16, R10 ;  /* 0x0000000a00107202 */ /* 0x000fe20000000f00 */
[----:B------:R-:W-:-:S04]  /*10f0*/  IMAD.MOV.U32 R17, RZ, RZ, R5 ;  /* 0x000000ffff117224 */ /* 0x000fc800078e0005 */
[----:B------:R-:W0:Y:S08]  /*1100*/  I2F.U64.RP R15, R16 ;  /* 0x00000010000f7312 */ /* 0x000e300000309000 */
[----:B0-----:R-:W0:Y:S02]  /*1110*/  MUFU.RCP R15, R15 ;  /* 0x0000000f000f7308 */ /* 0x001e240000001000 */
[----:B0-----:R-:W-:-:S06]  /*1120*/  IADD3 R2, R15, 0x1ffffffe, RZ ;  /* 0x1ffffffe0f027810 */ /* 0x001fcc0007ffe0ff */
[----:B------:R-:W0:Y:S02]  /*1130*/  F2I.U64.TRUNC R2, R2 ;  /* 0x0000000200027311 */ /* 0x000e24000020d800 */
[----:B0-----:R-:W-:-:S04]  /*1140*/  IMAD.WIDE.U32 R12, R2, R10, RZ ;  /* 0x0000000a020c7225 */ /* 0x001fc800078e00ff */
[----:B------:R-:W-:Y:S01]  /*1150*/  IMAD R13, R2, R5, R13 ;  /* 0x00000005020d7224 */ /* 0x000fe200078e020d */
[----:B------:R-:W-:-:S03]  /*1160*/  IADD3 R19, P0, RZ, -R12, RZ ;  /* 0x8000000cff137210 */ /* 0x000fc60007f1e0ff */
[----:B------:R-:W-:Y:S02]  /*1170*/  IMAD R13, R3, R10, R13 ;  /* 0x0000000a030d7224 */ /* 0x000fe400078e020d */
[----:B------:R-:W-:-:S04]  /*1180*/  IMAD.HI.U32 R12, R2, R19, RZ ;  /* 0x00000013020c7227 */ /* 0x000fc800078e00ff */
[----:B------:R-:W-:Y:S01]  /*1190*/  IMAD.X R21, RZ, RZ, ~R13, P0 ;  /* 0x000000ffff157224 */ /* 0x000fe200000e0e0d */
[----:B------:R-:W-:-:S03]  /*11a0*/  MOV R13, R2 ;  /* 0x00000002000d7202 */ /* 0x000fc60000000f00 */
[-C--:B------:R-:W-:Y:S02]  /*11b0*/  IMAD R15, R3, R21.reuse, RZ ;  /* 0x00000015030f7224 */ /* 0x080fe400078e02ff */
[----:B------:R-:W-:-:S04]  /*11c0*/  IMAD.WIDE.U32 R12, P0, R2, R21, R12 ;  /* 0x00000015020c7225 */ /* 0x000fc8000780000c */
[----:B------:R-:W-:-:S04]  /*11d0*/  IMAD.HI.U32 R21, R3, R21, RZ ;  /* 0x0000001503157227 */ /* 0x000fc800078e00ff */
[----:B------:R-:W-:-:S05]  /*11e0*/  IMAD.HI.U32 R12, P1, R3, R19, R12 ;  /* 0x00000013030c7227 */ /* 0x000fca000782000c */
[----:B------:R-:W-:Y:S01]  /*11f0*/  IADD3 R13, P4, R15, R12, RZ ;  /* 0x0000000c0f0d7210 */ /* 0x000fe20007f9e0ff */
[----:B------:R-:W-:-:S04]  /*1200*/  IMAD.X R12, R21, 0x1, R3, P0 ;  /* 0x00000001150c7824 */ /* 0x000fc800000e0603 */
[----:B------:R-:W-:Y:S01]  /*1210*/  IMAD.WIDE.U32 R2, R13, R10, RZ ;  /* 0x0000000a0d027225 */ /* 0x000fe200078e00ff */
[----:B------:R-:W-:-:S03]  /*1220*/  IADD3.X R15, RZ, RZ, R12, P4, P1 ;  /* 0x000000ffff0f7210 */ /* 0x000fc600027e240c */
[----:B------:R-:W-:Y:S01]  /*1230*/  IMAD R3, R13, R5, R3 ;  /* 0x000000050d037224 */ /* 0x000fe200078e0203 */
[----:B------:R-:W-:-:S03]  /*1240*/  IADD3 R17, P0, RZ, -R2, RZ ;  /* 0x80000002ff117210 */ /* 0x000fc60007f1e0ff */
[----:B------:R-:W-:Y:S02]  /*1250*/  IMAD R3, R15, R10, R3 ;  /* 0x0000000a0f037224 */ /* 0x000fe400078e0203 */
[----:B------:R-:W-:-:S04]  /*1260*/  IMAD.HI.U32 R12, R13, R17, RZ ;  /* 0x000000110d0c7227 */ /* 0x000fc800078e00ff */
[----:B------:R-:W-:Y:S02]  /*1270*/  IMAD.X R2, RZ, RZ, ~R3, P0 ;  /* 0x000000ffff027224 */ /* 0x000fe400000e0e03 */
[----:B------:R-:W-:Y:S02]  /*1280*/  IMAD.MOV.U32 R3, RZ, RZ, RZ ;  /* 0x000000ffff037224 */ /* 0x000fe400078e00ff */
[----:B------:R-:W-:-:S04]  /*1290*/  IMAD.WIDE.U32 R12, P0, R13, R2, R12 ;  /* 0x000000020d0c7225 */ /* 0x000fc8000780000c */
[C---:B------:R-:W-:Y:S02]  /*12a0*/  IMAD R16, R15.reuse, R2, RZ ;  /* 0x000000020f107224 */ /* 0x040fe400078e02ff */
[----:B------:R-:W-:-:S04]  /*12b0*/  IMAD.HI.U32 R13, P1, R15, R17, R12 ;  /* 0x000000110f0d7227 */ /* 0x000fc8000782000c */
[----:B------:R-:W-:Y:S01]  /*12c0*/  IMAD.HI.U32 R2, R15, R2, RZ ;  /* 0x000000020f027227 */ /* 0x000fe200078e00ff */
[----:B------:R-:W-:-:S04]  /*12d0*/  IADD3 R13, P4, R16, R13, RZ ;  /* 0x0000000d100d7210 */ /* 0x000fc80007f9e0ff */
[----:B------:R-:W-:Y:S01]  /*12e0*/  IADD3.X R15, R2, R15, RZ, P0, !PT ;  /* 0x0000000f020f7210 */ /* 0x000fe200007fe4ff */
[----:B------:R-:W-:-:S03]  /*12f0*/  IMAD.HI.U32 R2, R13, R8, RZ ;  /* 0x000000080d027227 */ /* 0x000fc600078e00ff */
[----:B------:R-:W-:-:S03]  /*1300*/  IADD3.X R15, RZ, RZ, R15, P4, P1 ;  /* 0x000000ffff0f7210 */ /* 0x000fc600027e240f */
[----:B------:R-:W-:-:S04]  /*1310*/  IMAD.WIDE.U32 R2, R13, R11, R2 ;  /* 0x0000000b0d027225 */ /* 0x000fc800078e0002 */
[C---:B------:R-:W-:Y:S02]  /*1320*/  IMAD R13, R15.reuse, R11, RZ ;  /* 0x0000000b0f0d7224 */ /* 0x040fe400078e02ff */
[----:B------:R-:W-:-:S04]  /*1330*/  IMAD.HI.U32 R2, P0, R15, R8, R2 ;  /* 0x000000080f027227 */ /* 0x000fc80007800002 */
[----:B------:R-:W-:Y:S01]  /*1340*/  IMAD.HI.U32 R12, R15, R11, RZ ;  /* 0x0000000b0f0c7227 */ /* 0x000fe200078e00ff */
[----:B------:R-:W-:-:S03]  /*1350*/  IADD3 R13, P1, R13, R2, RZ ;  /* 0x000000020d0d7210 */ /* 0x000fc60007f3e0ff */
[----:B------:R-:W-:Y:S02]  /*1360*/  IMAD.X R12, RZ, RZ, R12, P0 ;  /* 0x000000ffff0c7224 */ /* 0x000fe400000e060c */
[----:B------:R-:W-:-:S03]  /*1370*/  IMAD.WIDE.U32 R2, R13, R10, RZ ;  /* 0x0000000a0d027225 */ /* 0x000fc600078e00ff */
[----:B------:R-:W-:Y:S01]  /*1380*/  IADD3.X R15, RZ, R12, RZ, P1, !PT ;  /* 0x0000000cff0f7210 */ /* 0x000fe20000ffe4ff */
[----:B------:R-:W-:Y:S01]  /*1390*/  IMAD R3, R13, R5, R3 ;  /* 0x000000050d037224 */ /* 0x000fe200078e0203 */
[----:B------:R-:W-:-:S03]  /*13a0*/  IADD3 R17, P1, -R2, R8, RZ ;  /* 0x0000000802117210 */ /* 0x000fc60007f3e1ff */
[-C--:B------:R-:W-:Y:S01]  /*13b0*/  IMAD R2, R15, R10.reuse, R3 ;  /* 0x0000000a0f027224 */ /* 0x080fe200078e0203 */
[----:B------:R-:W-:Y:S02]  /*13c0*/  ISETP.GE.U32.AND P0, PT, R17, R10, PT ;  /* 0x0000000a1100720c */ /* 0x000fe40003f06070 */
[----:B------:R-:W-:Y:S01]  /*13d0*/  IADD3 R3, P4, -R10, R17, RZ ;  /* 0x000000110a037210 */ /* 0x000fe20007f9e1ff */
[----:B------:R-:W-:Y:S01]  /*13e0*/  IMAD.X R16, R11, 0x1, ~R2, P1 ;  /* 0x000000010b107824 */ /* 0x000fe200008e0e02 */
[----:B------:R-:W-:-:S03]  /*13f0*/  IADD3 R2, P1, R13, 0x1, RZ ;  /* 0x000000010d027810 */ /* 0x000fc60007f3e0ff */
[C---:B------:R-:W-:Y:S01]  /*1400*/  IMAD.X R18, R16.reuse, 0x1, ~R5, P4 ;  /* 0x0000000110127824 */ /* 0x040fe200020e0e05 */
[----:B------:R-:W-:Y:S02]  /*1410*/  ISETP.GE.U32.AND.EX P0, PT, R16, R5, PT, P0 ;  /* 0x000000051000720c */ /* 0x000fe40003f06100 */
[----:B------:R-:W-:Y:S02]  /*1420*/  IADD3.X R12, RZ, R15, RZ, P1, !PT ;  /* 0x0000000fff0c7210 */ /* 0x000fe40000ffe4ff */
[----:B------:R-:W-:Y:S02]  /*1430*/  SEL R13, R2, R13, P0 ;  /* 0x0000000d020d7207 */ /* 0x000fe40000000000 */
[----:B------:R-:W-:Y:S02]  /*1440*/  SEL R3, R3, R17, P0 ;  /* 0x0000001103037207 */ /* 0x000fe40000000000 */
[----:B------:R-:W-:Y:S02]  /*1450*/  SEL R18, R18, R16, P0 ;  /* 0x0000001012127207 */ /* 0x000fe40000000000 */
[----:B------:R-:W-:-:S02]  /*1460*/  SEL R2, R12, R15, P0 ;  /* 0x0000000f0c027207 */ /* 0x000fc40000000000 */
[----:B------:R-:W-:Y:S02]  /*1470*/  IADD3 R16, P4, R13, 0x1, RZ ;  /* 0x000000010d107810 */ /* 0x000fe40007f9e0ff */
[----:B------:R-:W-:Y:S02]  /*1480*/  ISETP.GE.U32.AND P0, PT, R3, R10, PT ;  /* 0x0000000a0300720c */ /* 0x000fe40003f06070 */
[----:B------:R-:W-:Y:S01]  /*1490*/  ISETP.NE.U32.AND P1, PT, R10, RZ, PT ;  /* 0x000000ff0a00720c */ /* 0x000fe20003f25070 */
[----:B------:R-:W-:Y:S01]  /*14a0*/  IMAD.X R17, RZ, RZ, R2, P4 ;  /* 0x000000ffff117224 */ /* 0x000fe200020e0602 */
[----:B------:R-:W-:Y:S02]  /*14b0*/  ISETP.GE.U32.AND.EX P0, PT, R18, R5, PT, P0 ;  /* 0x000000051200720c */ /* 0x000fe40003f06100 */
[----:B------:R-:W-:Y:S01]  /*14c0*/  ISETP.NE.AND.EX P1, PT, R5, RZ, PT, P1 ;  /* 0x000000ff0500720c */ /* 0x000fe20003f25310 */
[----:B------:R-:W-:Y:S01]  /*14d0*/  IMAD.MOV.U32 R5, RZ, RZ, 0x0 ;  /* 0x00000000ff057424 */ /* 0x000fe200078e00ff */
[----:B------:R-:W-:-:S02]  /*14e0*/  SEL R16, R16, R13, P0 ;  /* 0x0000000d10107207 */ /* 0x000fc40000000000 */
[----:B------:R-:W-:Y:S02]  /*14f0*/  SEL R17, R17, R2, P0 ;  /* 0x0000000211117207 */ /* 0x000fe40000000000 */
[----:B------:R-:W-:Y:S02]  /*1500*/  SEL R16, R16, 0xffffffff, P1 ;  /* 0xffffffff10107807 */ /* 0x000fe40000800000 */
[----:B------:R-:W-:Y:S01]  /*1510*/  SEL R17, R17, 0xffffffff, P1 ;  /* 0xffffffff11117807 */ /* 0x000fe20000800000 */
[----:B------:R-:W-:Y:S06]  /*1520*/  RET.REL.NODEC R4 `(_ZN17fastertransformer16uncompact_cachesIfEEvPT_S2_PKS1_S4_PKimmmmmmm) ;  /* 0xffffead004007950 */ /* 0x000fec0003c3ffff */
        .weak           $__internal_1_$__cuda_sm20_rem_u64
        .type           $__internal_1_$__cuda_sm20_rem_u64,@function
        .size           $__internal_1_$__cuda_sm20_rem_u64,(.L_x_382 - $__internal_1_$__cuda_sm20_rem_u64)
$__internal_1_$__cuda_sm20_rem_u64:
        /* <DEDUP_REMOVED lines=25> */
[----:B------:R-:W-:-:S04]  /*16c0*/  IMAD.X R3, RZ, RZ, ~R3, P0 ;  /* 0x000000ffff037224 */ /* 0x000fc800000e0e03 */
[----:B------:R-:W-:-:S04]  /*16d0*/  IMAD.WIDE.U32 R4, P0, R5, R3, R4 ;  /* 0x0000000305047225 */ /* 0x000fc80007800004 */
[C---:B------:R-:W-:Y:S02]  /*16e0*/  IMAD R2, R16.reuse, R3, RZ ;  /* 0x0000000310027224 */ /* 0x040fe400078e02ff */
[----:B------:R-:W-:-:S04]  /*16f0*/  IMAD.HI.U32 R5, P1, R16, R19, R4 ;  /* 0x0000001310057227 */ /* 0x000fc80007820004 */
[----:B------:R-:W-:Y:S01]  /*1700*/  IMAD.HI.U32 R3, R16, R3, RZ ;  /* 0x0000000310037227 */ /* 0x000fe200078e00ff */
[----:B------:R-:W-:-:S04]  /*1710*/  IADD3 R5, P4, R2, R5, RZ ;  /* 0x0000000502057210 */ /* 0x000fc80007f9e0ff */
[----:B------:R-:W-:Y:S01]  /*1720*/  IADD3.X R16, R3, R16, RZ, P0, !PT ;  /* 0x0000001003107210 */ /* 0x000fe200007fe4ff */
[----:B------:R-:W-:-:S03]  /*1730*/  IMAD.HI.U32 R2, R5, R10, RZ ;  /* 0x0000000a05027227 */ /* 0x000fc600078e00ff */
[----:B------:R-:W-:Y:S01]  /*1740*/  IADD3.X R16, RZ, RZ, R16, P4, P1 ;  /* 0x000000ffff107210 */ /* 0x000fe200027e2410 */
[----:B------:R-:W-:-:S04]  /*1750*/  IMAD.MOV.U32 R3, RZ, RZ, RZ ;  /* 0x000000ffff037224 */ /* 0x000fc800078e00ff */
        /* <DEDUP_REMOVED lines=11> */
[----:B------:R-:W-:-:S03]  /*1810*/  ISETP.GE.U32.AND P0, PT, R2, R13, PT ;  /* 0x0000000d0200720c */ /* 0x000fc60003f06070 */
[----:B------:R-:W-:Y:S01]  /*1820*/  IMAD.X R16, R17, 0x1, ~R4, P1 ;  /* 0x0000000111107824 */ /* 0x000fe200008e0e04 */
[----:B------:R-:W-:-:S04]  /*1830*/  IADD3 R4, P1, -R13, R2, RZ ;  /* 0x000000020d047210 */ /* 0x000fc80007f3e1ff */
[C---:B------:R-:W-:Y:S01]  /*1840*/  ISETP.GE.U32.AND.EX P0, PT, R16.reuse, R15, PT, P0 ;  /* 0x0000000f1000720c */ /* 0x040fe20003f06100 */
[----:B------:R-:W-:Y:S01]  /*1850*/  IMAD.X R10, R16, 0x1, ~R15, P1 ;  /* 0x00000001100a7824 */ /* 0x000fe200008e0e0f */
[C---:B------:R-:W-:Y:S02]  /*1860*/  ISETP.NE.U32.AND P1, PT, R13.reuse, RZ, PT ;  /* 0x000000ff0d00720c */ /* 0x040fe40003f25070 */
[----:B------:R-:W-:Y:S02]  /*1870*/  SEL R4, R4, R2, P0 ;  /* 0x0000000204047207 */ /* 0x000fe40000000000 */
[----:B------:R-:W-:Y:S02]  /*1880*/  SEL R10, R10, R16, P0 ;  /* 0x000000100a0a7207 */ /* 0x000fe40000000000 */
[----:B------:R-:W-:Y:S02]  /*1890*/  ISETP.GE.U32.AND P0, PT, R4, R13, PT ;  /* 0x0000000d0400720c */ /* 0x000fe40003f06070 */
[----:B------:R-:W-:Y:S01]  /*18a0*/  IADD3 R2, -R13, R4, RZ ;  /* 0x000000040d027210 */ /* 0x000fe20007ffe1ff */
[----:B------:R-:W-:Y:S01]  /*18b0*/  IMAD.MOV.U32 R13, RZ, RZ, 0x0 ;  /* 0x00000000ff0d7424 */ /* 0x000fe200078e00ff */
[----:B------:R-:W-:-:S02]  /*18c0*/  ISETP.GE.U32.AND.EX P0, PT, R10, R15, PT, P0 ;  /* 0x0000000f0a00720c */ /* 0x000fc40003f06100 */
[----:B------:R-:W-:Y:S02]  /*18d0*/  ISETP.NE.AND.EX P1, PT, R15, RZ, PT, P1 ;  /* 0x000000ff0f00720c */ /* 0x000fe40003f25310 */
[----:B------:R-:W-:-:S04]  /*18e0*/  SEL R2, R2, R4, P0 ;  /* 0x0000000402027207 */ /* 0x000fc80000000000 */
[----:B------:R-:W-:Y:S01]  /*18f0*/  SEL R2, R2, 0xffffffff, P1 ;  /* 0xffffffff02027807 */ /* 0x000fe20000800000 */
[----:B------:R-:W-:Y:S06]  /*1900*/  RET.REL.NODEC R12 `(_ZN17fastertransformer16uncompact_cachesIfEEvPT_S2_PKS1_S4_PKimmmmmmm) ;  /* 0xffffe6f00c007950 */ /* 0x000fec0003c3ffff */
.L_x_41:
        /* <DEDUP_REMOVED lines=15> */
.L_x_382:


//--------------------- .text._ZN17fastertransformer16uncompact_cachesI6__halfEEvPT_S3_PKS2_S5_PKimmmmmmm --------------------------
	.section	.text._ZN17fastertransformer16uncompact_cachesI6__halfEEvPT_S3_PKS2_S5_PKimmmmmmm,"ax",@progbits
	.sectioninfo	@"SHI_REGISTERS=26"
	.align	128
        .global         _ZN17fastertransformer16uncompact_cachesI6__halfEEvPT_S3_PKS2_S5_PKimmmmmmm
        .type           _ZN17fastertransformer16uncompact_cachesI6__halfEEvPT_S3_PKS2_S5_PKimmmmmmm,@function
        .size           _ZN17fastertransformer16uncompact_cachesI6__halfEEvPT_S3_PKS2_S5_PKimmmmmmm,(.L_x_384 - _ZN17fastertransformer16uncompact_cachesI6__halfEEvPT_S3_PKS2_S5_PKimmmmmmm)
        .other          _ZN17fastertransformer16uncompact_cachesI6__halfEEvPT_S3_PKS2_S5_PKimmmmmmm,@"STO_CUDA_ENTRY STV_DEFAULT"
_ZN17fastertransformer16uncompact_cachesI6__halfEEvPT_S3_PKS2_S5_PKimmmmmmm:
.text._ZN17fastertransformer16uncompact_cachesI6__halfEEvPT_S3_PKS2_S5_PKimmmmmmm:
        /* <DEDUP_REMOVED lines=45> */
.L_x_61:
        /* <DEDUP_REMOVED lines=55> */
[----:B------:R-:W-:Y:S05]  /*0640*/  CALL.REL.NOINC `($__internal_2_$__cuda_sm20_div_u64) ;  /* 0x00000a9000007944 */ /* 0x000fea0003c00000 */
[----:B------:R-:W-:-:S04]  /*0650*/  IMAD.MOV R11, RZ, RZ, -R16 ;  /* 0x000000ffff0b7224 */ /* 0x000fc800078e0a10 */
[----:B------:R-:W-:Y:S01]  /*0660*/  IMAD R11, R11, UR6, R8 ;  /* 0x000000060b0b7c24 */ /* 0x000fe2000f8e0208 */
[----:B------:R-:W-:Y:S05]  /*0670*/  BRA `(.L_x_49) ;  /* 0x0000015000007947 */ /* 0x000fea0003800000 */
.L_x_48:
        /* <DEDUP_REMOVED lines=21> */
.L_x_49:
[----:B------:R-:W-:Y:S05]  /*07d0*/  BSYNC B3 ;  /* 0x0000000000037941 */ /* 0x000fea0003800000 */
.L_x_47:
        /* <DEDUP_REMOVED lines=8> */
[----:B------:R-:W-:Y:S05]  /*0860*/  CALL.REL.NOINC `($__internal_3_$__cuda_sm20_rem_u64) ;  /* 0x00000cc000007944 */ /* 0x000fea0003c00000 */
[----:B------:R-:W-:Y:S05]  /*0870*/  BRA `(.L_x_52) ;  /* 0x0000012000007947 */ /* 0x000fea0003800000 */
.L_x_51:
        /* <DEDUP_REMOVED lines=18> */
.L_x_52:
[----:B------:R-:W-:Y:S05]  /*09a0*/  BSYNC B3 ;  /* 0x0000000000037941 */ /* 0x000fea0003800000 */
.L_x_50:
[----:B------:R-:W-:Y:S01]  /*09b0*/  IMAD R2, R2, UR15, R11 ;  /* 0x0000000f02027c24 */ /* 0x000fe2000f8e020b */
[----:B------:R-:W-:Y:S05]  /*09c0*/  BRA `(.L_x_53) ;  /* 0x0000040000007947 */ /* 0x000fea0003800000 */
.L_x_46:
        /* <DEDUP_REMOVED lines=8> */
[----:B------:R-:W-:Y:S05]  /*0a50*/  CALL.REL.NOINC `($__internal_2_$__cuda_sm20_div_u64) ;  /* 0x0000068000007944 */ /* 0x000fea0003c00000 */
[----:B------:R-:W-:-:S04]  /*0a60*/  IMAD.MOV R11, RZ, RZ, -R16 ;  /* 0x000000ffff0b7224 */ /* 0x000fc800078e0a10 */
[----:B------:R-:W-:Y:S01]  /*0a70*/  IMAD R11, R11, UR23, R8 ;  /* 0x000000170b0b7c24 */ /* 0x000fe2000f8e0208 */
[----:B------:R-:W-:Y:S05]  /*0a80*/  BRA `(.L_x_56) ;  /* 0x0000015000007947 */ /* 0x000fea0003800000 */
.L_x_55:
        /* <DEDUP_REMOVED lines=21> */
.L_x_56:
[----:B------:R-:W-:Y:S05]  /*0be0*/  BSYNC B3 ;  /* 0x0000000000037941 */ /* 0x000fea0003800000 */
.L_x_54:
        /* <DEDUP_REMOVED lines=8> */
[----:B------:R-:W-:Y:S05]  /*0c70*/  CALL.REL.NOINC `($__internal_3_$__cuda_sm20_rem_u64) ;  /* 0x000008b000007944 */ /* 0x000fea0003c00000 */
[----:B------:R-:W-:Y:S05]  /*0c80*/  BRA `(.L_x_59) ;  /* 0x0000012000007947 */ /* 0x000fea0003800000 */
.L_x_58:
        /* <DEDUP_REMOVED lines=18> */
.L_x_59:
[----:B------:R-:W-:Y:S05]  /*0db0*/  BSYNC B3 ;  /* 0x0000000000037941 */ /* 0x000fea0003800000 */
.L_x_57:
[----:B------:R-:W-:Y:S02]  /*0dc0*/  IMAD R2, R2, UR22, R11 ;  /* 0x0000001602027c24 */ /* 0x000fe4000f8e020b */
.L_x_53:
[----:B------:R-:W-:Y:S05]  /*0dd0*/  BSYNC B0 ;  /* 0x0000000000007941 */ /* 0x000fea0003800000 */
.L_x_45:
        /* <DEDUP_REMOVED lines=29> */
[----:B------:R-:W-:-:S06]  /*0fb0*/  IMAD.WIDE R4, R3, 0x2, R4 ;  /* 0x0000000203047825 */ /* 0x000fcc00078e0204 */
[----:B------:R-:W2:Y:S01]  /*0fc0*/  LDG.E.U16 R5, [R4.64] ;  /* 0x0000001204057981 */ /* 0x000ea2000c1e1500 */
        /* <DEDUP_REMOVED lines=8> */
[----:B------:R-:W-:Y:S02]  /*1050*/  LEA R2, P0, R6, R3, 0x1 ;  /* 0x0000000306027211 */ /* 0x000fe400078008ff */
[----:B------:R-:W-:-:S04]  /*1060*/  SEL R11, R11, c[0x0][0x16c], !P3 ;  /* 0x00005b000b0b7a07 */ /* 0x000fc80005800000 */
[----:B------:R-:W-:-:S05]  /*1070*/  LEA.HI.X R3, R6, R11, R13, 0x1, P0 ;  /* 0x0000000b06037211 */ /* 0x000fca00000f0c0d */
[----:B--2---:R0:W-:Y:S02]  /*1080*/  STG.E.U16 [R2.64], R5 ;  /* 0x0000000502007986 */ /* 0x0041e4000c101512 */
.L_x_44:
[----:B------:R-:W-:Y:S05]  /*1090*/  BSYNC B1 ;  /* 0x0000000000017941 */ /* 0x000fea0003800000 */
.L_x_43:
[----:B------:R-:W-:Y:S01]  /*10a0*/  @P2 CALL.REL.NOINC `(.L_x_60) ;  /* 0x0000001000002944 */ /* 0x000fe20003c00000 */
[----:B------:R-:W-:Y:S05]  /*10b0*/  BRA `(.L_x_61) ;  /* 0xfffff21000007947 */ /* 0x000fea000383ffff */
.L_x_60:
[----:B------:R-:W-:Y:S05]  /*10c0*/  BSYNC B2 ;  /* 0x0000000000027941 */ /* 0x000fea0003800000 */
.L_x_42:
[----:B------:R-:W-:Y:S05]  /*10d0*/  EXIT ;  /* 0x000000000000794d */ /* 0x000fea0003800000 */
        .weak           $__internal_2_$__cuda_sm20_div_u64
        .type           $__internal_2_$__cuda_sm20_div_u64,@function
        .size           $__internal_2_$__cuda_sm20_div_u64,($__internal_3_$__cuda_sm20_rem_u64 - $__internal_2_$__cuda_sm20_div_u64)
$__internal_2_$__cuda_sm20_div_u64:
        /* <DEDUP_REMOVED lines=68> */
[----:B------:R-:W-:Y:S06]  /*1520*/  RET.REL.NODEC R4 `(_ZN17fastertransformer16uncompact_cachesI6__halfEEvPT_S3_PKS2_S5_PKimmmmmmm) ;  /* 0xffffead004007950 */ /* 0x000fec0003c3ffff */
        .weak           $__internal_3_$__cuda_sm20_rem_u64
        .type           $__internal_3_$__cuda_sm20_rem_u64,@function
        .size           $__internal_3_$__cuda_sm20_rem_u64,(.L_x_384 - $__internal_3_$__cuda_sm20_rem_u64)
$__internal_3_$__cuda_sm20_rem_u64:
        /* <DEDUP_REMOVED lines=61> */
[----:B------:R-:W-:Y:S06]  /*1900*/  RET.REL.NODEC R12 `(_ZN17fastertransformer16uncompact_cachesI6__halfEEvPT_S3_PKS2_S5_PKimmmmmmm) ;  /* 0xffffe6f00c007950 */ /* 0x000fec0003c3ffff */
.L_x_62:
        /* <DEDUP_REMOVED lines=15> */
.L_x_384:


//--------------------- .text._ZN17fastertransformer17uncompact_outputsIfEEvPT_PKS1_PKimm --------------------------
	.section	.text._ZN17fastertransformer17uncompact_outputsIfEEvPT_PKS1_PKimm,"ax",@progbits
	.sectioninfo	@"SHI_REGISTERS=16"
	.align	128
        .global         _ZN17fastertransformer17uncompact_outputsIfEEvPT_PKS1_PKimm
        .type           _ZN17fastertransformer17uncompact_outputsIfEEvPT_PKS1_PKimm,@function
        .size           _ZN17fastertransformer17uncompact_outputsIfEEvPT_PKS1_PKimm,(.L_x_385 - _ZN17fastertransformer17uncompact_outputsIfEEvPT_PKS1_PKimm)
        .other          _ZN17fastertransformer17uncompact_outputsIfEEvPT_PKS1_PKimm,@"STO_CUDA_ENTRY STV_DEFAULT"
_ZN17fastertransformer17uncompact_outputsIfEEvPT_PKS1_PKimm:
.text._ZN17fastertransformer17uncompact_outputsIfEEvPT_PKS1_PKimm:
[----:B------:R-:W-:Y:S02]  /*0000*/  IMAD.MOV.U32 R1, RZ, RZ, c[0x0][0x28] ;  /* 0x00000a00ff017624 */ /* 0x000fe400078e00ff */
[----:B------:R-:W0:Y:S01]  /*0010*/  S2R R0, SR_CTAID.X ;  /* 0x0000000000007919 */ /* 0x000e220000002500 */
[----:B------:R-:W-:Y:S02]  /*0020*/  ULDC.64 UR8, c[0x0][0x178] ;  /* 0x00005e0000087ab9 */ /* 0x000fe40000000a00 */
[----:B------:R-:W-:Y:S01]  /*0030*/  ULDC.64 UR10, c[0x0][0x180] ;  /* 0x00006000000a7ab9 */ /* 0x000fe20000000a00 */
[----:B------:R-:W0:Y:S01]  /*0040*/  S2R R3, SR_TID.X ;  /* 0x0000000000037919 */ /* 0x000e220000002100 */
[----:B------:R-:W-:Y:S02]  /*0050*/  UIMAD UR6, UR8, UR11, URZ ;  /* 0x0000000b080672a4 */ /* 0x000fe4000f8e023f */
[----:B------:R-:W-:Y:S02]  /*0060*/  UIMAD.WIDE.U32 UR4, UR8, UR10, URZ ;  /* 0x0000000a080472a5 */ /* 0x000fe4000f8e003f */
[----:B------:R-:W-:-:S04]  /*0070*/  UIMAD UR6, UR10, UR9, UR6 ;  /* 0x000000090a0672a4 */ /* 0x000fc8000f8e0206 */
[----:B------:R-:W-:-:S06]  /*0080*/  UIADD3 UR5, UR5, UR6, URZ ;  /* 0x0000000605057290 */ /* 0x000fcc000fffe03f */
[----:B------:R-:W-:Y:S02]  /*0090*/  IMAD.U32 R2, RZ, RZ, UR5 ;  /* 0x00000005ff027e24 */ /* 0x000fe4000f8e00ff */
[----:B0-----:R-:W-:-:S05]  /*00a0*/  IMAD R0, R0, c[0x0][0x0], R3 ;  /* 0x0000000000007a24 */ /* 0x001fca00078e0203 */
[----:B------:R-:W-:Y:S02]  /*00b0*/  ISETP.LT.U32.AND P0, PT, R0, UR4, PT ;  /* 0x0000000400007c0c */ /* 0x000fe4000bf01070 */
[----:B------:R-:W-:-:S04]  /*00c0*/  SHF.R.S32.HI R3, RZ, 0x1f, R0 ;  /* 0x0000001fff037819 */ /* 0x000fc80000011400 */
[----:B------:R-:W-:-:S13]  /*00d0*/  ISETP.GT.U32.AND.EX P0, PT, R2, R3, PT, P0 ;  /* 0x000000030200720c */ /* 0x000fda0003f04100 */
[----:B------:R-:W-:Y:S05]  /*00e0*/  @!P0 EXIT ;  /* 0x000000000000894d */ /* 0x000fea0003800000 */
[----:B------:R-:W-:Y:S01]  /*00f0*/  LOP3.LUT R2, R3, c[0x0][0x184], RZ, 0xfc, !PT ;  /* 0x0000610003027a12 */ /* 0x000fe200078efcff */
[----:B------:R-:W-:Y:S01]  /*0100*/  ULDC.64 UR4, c[0x0][0x118] ;  /* 0x0000460000047ab9 */ /* 0x000fe20000000a00 */
[----:B------:R-:W-:Y:S02]  /*0110*/  BSSY B0, `(.L_x_63) ;  /* 0x000001d000007945 */ /* 0x000fe40003800000 */
[----:B------:R-:W-:-:S13]  /*0120*/  ISETP.NE.U32.AND P0, PT, R2, RZ, PT ;  /* 0x000000ff0200720c */ /* 0x000fda0003f05070 */
[----:B------:R-:W-:Y:S05]  /*0130*/  @!P0 BRA `(.L_x_64) ;  /* 0x0000006000008947 */ /* 0x000fea0003800000 */
[----:B------:R-:W-:Y:S02]  /*0140*/  MOV R2, 0x160 ;  /* 0x0000016000027802 */ /* 0x000fe40000000f00 */
[----:B------:R-:W-:Y:S05]  /*0150*/  CALL.REL.NOINC `($__internal_4_$__cuda_sm20_div_u64) ;  /* 0x000002a000007944 */ /* 0x000fea0003c00000 */
[--C-:B------:R-:W-:Y:S02]  /*0160*/  IMAD.MOV R5, RZ, RZ, -R6.reuse ;  /* 0x000000ffff057224 */ /* 0x100fe400078e0a06 */
[----:B------:R-:W-:Y:S02]  /*0170*/  IMAD.MOV.U32 R2, RZ, RZ, R6 ;  /* 0x000000ffff027224 */ /* 0x000fe400078e0006 */
[----:B------:R-:W-:Y:S01]  /*0180*/  IMAD R6, R5, c[0x0][0x180], R0 ;  /* 0x0000600005067a24 */ /* 0x000fe200078e0200 */
[----:B------:R-:W-:Y:S05]  /*0190*/  BRA `(.L_x_65) ;  /* 0x0000014000007947 */ /* 0x000fea0003800000 */
.L_x_64:
[----:B------:R-:W0:Y:S01]  /*01a0*/  I2F.U32.RP R2, c[0x0][0x180] ;  /* 0x0000600000027b06 */ /* 0x000e220000209000 */
[----:B------:R-:W-:-:S07]  /*01b0*/  ISETP.NE.U32.AND P2, PT, RZ, c[0x0][0x180], PT ;  /* 0x00006000ff007a0c */ /* 0x000fce0003f45070 */
[----:B0-----:R-:W0:Y:S02]  /*01c0*/  MUFU.RCP R2, R2 ;  /* 0x0000000200027308 */ /* 0x001e240000001000 */
[----:B0-----:R-:W-:-:S06]  /*01d0*/  IADD3 R4, R2, 0xffffffe, RZ ;  /* 0x0ffffffe02047810 */ /* 0x001fcc0007ffe0ff */
[----:B------:R0:W1:Y:S02]  /*01e0*/  F2I.FTZ.U32.TRUNC.NTZ R5, R4 ;  /* 0x0000000400057305 */ /* 0x000064000021f000 */
[----:B0-----:R-:W-:Y:S01]  /*01f0*/  IMAD.MOV.U32 R4, RZ, RZ, RZ ;  /* 0x000000ffff047224 */ /* 0x001fe200078e00ff */
[----:B-1----:R-:W-:-:S05]  /*0200*/  IADD3 R7, RZ, -R5, RZ ;  /* 0x80000005ff077210 */ /* 0x002fca0007ffe0ff */
[----:B------:R-:W-:-:S04]  /*0210*/  IMAD R7, R7, c[0x0][0x180], RZ ;  /* 0x0000600007077a24 */ /* 0x000fc800078e02ff */
[----:B------:R-:W-:-:S06]  /*0220*/  IMAD.HI.U32 R5, R5, R7, R4 ;  /* 0x0000000705057227 */ /* 0x000fcc00078e0004 */
[----:B------:R-:W-:-:S04]  /*0230*/  IMAD.HI.U32 R2, R5, R0, RZ ;  /* 0x0000000005027227 */ /* 0x000fc800078e00ff */
[----:B------:R-:W-:-:S04]  /*0240*/  IMAD.MOV R5, RZ, RZ, -R2 ;  /* 0x000000ffff057224 */ /* 0x000fc800078e0a02 */
[----:B------:R-:W-:-:S05]  /*0250*/  IMAD R5, R5, c[0x0][0x180], R0 ;  /* 0x0000600005057a24 */ /* 0x000fca00078e0200 */
[----:B------:R-:W-:-:S13]  /*0260*/  ISETP.GE.U32.AND P0, PT, R5, c[0x0][0x180], PT ;  /* 0x0000600005007a0c */ /* 0x000fda0003f06070 */
[----:B------:R-:W-:Y:S02]  /*0270*/  @P0 IADD3 R5, R5, -c[0x0][0x180], RZ ;  /* 0x8000600005050a10 */ /* 0x000fe40007ffe0ff */
[----:B------:R-:W-:Y:S02]  /*0280*/  @P0 IADD3 R2, R2, 0x1, RZ ;  /* 0x0000000102020810 */ /* 0x000fe40007ffe0ff */
[----:B------:R-:W-:-:S13]  /*0290*/  ISETP.GE.U32.AND P1, PT, R5, c[0x0][0x180], PT ;  /* 0x0000600005007a0c */ /* 0x000fda0003f26070 */
[----:B------:R-:W-:Y:S02]  /*02a0*/  @P1 IADD3 R2, R2, 0x1, RZ ;  /* 0x0000000102021810 */ /* 0x000fe40007ffe0ff */
[----:B------:R-:W-:-:S05]  /*02b0*/  @!P2 LOP3.LUT R2, RZ, c[0x0][0x180], RZ, 0x33, !PT ;  /* 0x00006000ff02aa12 */ /* 0x000fca00078e33ff */
[----:B------:R-:W-:-:S04]  /*02c0*/  IMAD.MOV R5, RZ, RZ, -R2 ;  /* 0x000000ffff057224 */ /* 0x000fc800078e0a02 */
[----:B------:R-:W-:Y:S02]  /*02d0*/  IMAD R6, R5, c[0x0][0x180], R0 ;  /* 0x0000600005067a24 */ /* 0x000fe400078e0200 */
.L_x_65:
[----:B------:R-:W-:Y:S05]  /*02e0*/  BSYNC B0 ;  /* 0x0000000000007941 */ /* 0x000fea0003800000 */
.L_x_63:
[----:B------:R-:W-:-:S04]  /*02f0*/  SHF.R.S64 R4, RZ, 0x1e, R2 ;  /* 0x0000001eff047819 */ /* 0x000fc80000001002 */
[----:B------:R-:W-:-:S04]  /*0300*/  IADD3 R4, P0, R4, c[0x0][0x170], RZ ;  /* 0x00005c0004047a10 */ /* 0x000fc80007f1e0ff */
[----:B------:R-:W-:-:S06]  /*0310*/  LEA.HI.X.SX32 R5, R2, c[0x0][0x174], 0x2, P0 ;  /* 0x00005d0002057a11 */ /* 0x000fcc00000f16ff */
[----:B------:R-:W2:Y:S01]  /*0320*/  LDG.E R5, [R4.64] ;  /* 0x0000000404057981 */ /* 0x000ea2000c1e1900 */
[----:B------:R-:W-:Y:S02]  /*0330*/  SHF.R.S32.HI R7, RZ, 0x1f, R6 ;  /* 0x0000001fff077819 */ /* 0x000fe40000011406 */
[----:B--2---:R-:W-:-:S03]  /*0340*/  SHF.R.S32.HI R2, RZ, 0x1f, R5 ;  /* 0x0000001fff027819 */ /* 0x004fc60000011405 */
[----:B------:R-:W-:-:S04]  /*0350*/  IMAD.WIDE.U32 R6, R5, c[0x0][0x180], R6 ;  /* 0x0000600005067a25 */ /* 0x000fc800078e0006 */
[----:B------:R-:W-:Y:S01]  /*0360*/  IMAD R2, R2, c[0x0][0x180], RZ ;  /* 0x0000600002027a24 */ /* 0x000fe200078e02ff */
[----:B------:R-:W-:-:S03]  /*0370*/  LEA R8, P0, R6, c[0x0][0x168], 0x2 ;  /* 0x00005a0006087a11 */ /* 0x000fc600078010ff */
[----:B------:R-:W-:-:S05]  /*0380*/  IMAD R9, R5, c[0x0][0x184], R2 ;  /* 0x0000610005097a24 */ /* 0x000fca00078e0202 */
[----:B------:R-:W-:-:S04]  /*0390*/  IADD3 R7, R7, R9, RZ ;  /* 0x0000000907077210 */ /* 0x000fc80007ffe0ff */
[----:B------:R-:W-:-:S06]  /*03a0*/  LEA.HI.X R9, R6, c[0x0][0x16c], R7, 0x2, P0 ;  /* 0x00005b0006097a11 */ /* 0x000fcc00000f1407 */
[----:B------:R-:W2:Y:S01]  /*03b0*/  LDG.E R9, [R8.64] ;  /* 0x0000000408097981 */ /* 0x000ea2000c1e1900 */
[----:B------:R-:W-:-:S04]  /*03c0*/  LEA R2, P0, R0, c[0x0][0x160], 0x2 ;  /* 0x0000580000027a11 */ /* 0x000fc800078010ff */
[----:B------:R-:W-:-:S05]  /*03d0*/  LEA.HI.X R3, R0, c[0x0][0x164], R3, 0x2, P0 ;  /* 0x0000590000037a11 */ /* 0x000fca00000f1403 */
[----:B--2---:R-:W-:Y:S01]  /*03e0*/  STG.E [R2.64], R9 ;  /* 0x0000000902007986 */ /* 0x004fe2000c101904 */
[----:B------:R-:W-:Y:S05]  /*03f0*/  EXIT ;  /* 0x000000000000794d */ /* 0x000fea0003800000 */
        .weak           $__internal_4_$__cuda_sm20_div_u64
        .type           $__internal_4_$__cuda_sm20_div_u64,@function
        .size           $__internal_4_$__cuda_sm20_div_u64,(.L_x_385 - $__internal_4_$__cuda_sm20_div_u64)
$__internal_4_$__cuda_sm20_div_u64:
[----:B------:R-:W0:Y:S08]  /*0400*/  I2F.U64.RP R8, c[0x0][0x180] ;  /* 0x0000600000087b12 */ /* 0x000e300000309000 */
[----:B0-----:R-:W0:Y:S02]  /*0410*/  MUFU.RCP R8, R8 ;  /* 0x0000000800087308 */ /* 0x001e240000001000 */
[----:B0-----:R-:W-:-:S06]  /*0420*/  IADD3 R4, R8, 0x1ffffffe, RZ ;  /* 0x1ffffffe08047810 */ /* 0x001fcc0007ffe0ff */
[----:B------:R-:W0:Y:S02]  /*0430*/  F2I.U64.TRUNC R4, R4 ;  /* 0x0000000400047311 */ /* 0x000e24000020d800 */
[----:B0-----:R-:W-:-:S04]  /*0440*/  IMAD.WIDE.U32 R6, R4, c[0x0][0x180], RZ ;  /* 0x0000600004067a25 */ /* 0x001fc800078e00ff */
[----:B------:R-:W-:Y:S01]  /*0450*/  IMAD R7, R4, c[0x0][0x184], R7 ;  /* 0x0000610004077a24 */ /* 0x000fe200078e0207 */
[----:B------:R-:W-:-:S03]  /*0460*/  IADD3 R9, P0, RZ, -R6, RZ ;  /* 0x80000006ff097210 */ /* 0x000fc60007f1e0ff */
[----:B------:R-:W-:Y:S02]  /*0470*/  IMAD R7, R5, c[0x0][0x180], R7 ;  /* 0x0000600005077a24 */ /* 0x000fe400078e0207 */
[----:B------:R-:W-:-:S04]  /*0480*/  IMAD.HI.U32 R6, R4, R9, RZ ;  /* 0x0000000904067227 */ /* 0x000fc800078e00ff */
[----:B------:R-:W-:Y:S02]  /*0490*/  IMAD.X R11, RZ, RZ, ~R7, P0 ;  /* 0x000000ffff0b7224 */ /* 0x000fe400000e0e07 */
[----:B------:R-:W-:Y:S02]  /*04a0*/  IMAD.MOV.U32 R7, RZ, RZ, R4 ;  /* 0x000000ffff077224 */ /* 0x000fe400078e0004 */
[-C--:B------:R-:W-:Y:S02]  /*04b0*/  IMAD R13, R5, R11.reuse, RZ ;  /* 0x0000000b050d7224 */ /* 0x080fe400078e02ff */
[----:B------:R-:W-:-:S04]  /*04c0*/  IMAD.WIDE.U32 R6, P0, R4, R11, R6 ;  /* 0x0000000b04067225 */ /* 0x000fc80007800006 */
[----:B------:R-:W-:-:S04]  /*04d0*/  IMAD.HI.U32 R11, R5, R11, RZ ;  /* 0x0000000b050b7227 */ /* 0x000fc800078e00ff */
[----:B------:R-:W-:-:S05]  /*04e0*/  IMAD.HI.U32 R6, P1, R5, R9, R6 ;  /* 0x0000000905067227 */ /* 0x000fca0007820006 */
[----:B------:R-:W-:Y:S01]  /*04f0*/  IADD3 R7, P2, R13, R6, RZ ;  /* 0x000000060d077210 */ /* 0x000fe20007f5e0ff */
[----:B------:R-:W-:-:S04]  /*0500*/  IMAD.X R6, R11, 0x1, R5, P0 ;  /* 0x000000010b067824 */ /* 0x000fc800000e0605 */
[----:B------:R-:W-:Y:S01]  /*0510*/  IMAD.WIDE.U32 R4, R7, c[0x0][0x180], RZ ;  /* 0x0000600007047a25 */ /* 0x000fe200078e00ff */
[----:B------:R-:W-:-:S03]  /*0520*/  IADD3.X R9, RZ, RZ, R6, P2, P1 ;  /* 0x000000ffff097210 */ /* 0x000fc600017e2406 */
[----:B------:R-:W-:Y:S01]  /*0530*/  IMAD R6, R7, c[0x0][0x184], R5 ;  /* 0x0000610007067a24 */ /* 0x000fe200078e0205 */
[----:B------:R-:W-:-:S03]  /*0540*/  IADD3 R5, P0, RZ, -R4, RZ ;  /* 0x80000004ff057210 */ /* 0x000fc60007f1e0ff */
[----:B------:R-:W-:Y:S02]  /*0550*/  IMAD R4, R9, c[0x0][0x180], R6 ;  /* 0x0000600009047a24 */ /* 0x000fe400078e0206 */
[----:B------:R-:W-:-:S03]  /*0560*/  IMAD.HI.U32 R6, R7, R5, RZ ;  /* 0x0000000507067227 */ /* 0x000fc600078e00ff */
[----:B------:R-:W-:-:S05]  /*0570*/  IADD3.X R4, RZ, ~R4, RZ, P0, !PT ;  /* 0x80000004ff047210 */ /* 0x000fca00007fe4ff */
[----:B------:R-:W-:-:S04]  /*0580*/  IMAD.WIDE.U32 R6, P0, R7, R4, R6 ;  /* 0x0000000407067225 */ /* 0x000fc80007800006 */
[C---:B------:R-:W-:Y:S02]  /*0590*/  IMAD R8, R9.reuse, R4, RZ ;  /* 0x0000000409087224 */ /* 0x040fe400078e02ff */
[----:B------:R-:W-:-:S04]  /*05a0*/  IMAD.HI.U32 R7, P1, R9, R5, R6 ;  /* 0x0000000509077227 */ /* 0x000fc80007820006 */
[----:B------:R-:W-:Y:S01]  /*05b0*/  IMAD.HI.U32 R4, R9, R4, RZ ;  /* 0x0000000409047227 */ /* 0x000fe200078e00ff */
[----:B------:R-:W-:-:S03]  /*05c0*/  IADD3 R7, P2, R8, R7, RZ ;  /* 0x0000000708077210 */ /* 0x000fc60007f5e0ff */
[----:B------:R-:W-:Y:S02]  /*05d0*/  IMAD.X R9, R4, 0x1, R9, P0 ;  /* 0x0000000104097824 */ /* 0x000fe400000e0609 */
[----:B------:R-:W-:-:S03]  /*05e0*/  IMAD.HI.U32 R4, R7, R0, RZ ;  /* 0x0000000007047227 */ /* 0x000fc600078e00ff */
[----:B------:R-:W-:Y:S01]  /*05f0*/  IADD3.X R9, RZ, RZ, R9, P2, P1 ;  /* 0x000000ffff097210 */ /* 0x000fe200017e2409 */
[----:B------:R-:W-:-:S04]  /*0600*/  IMAD.MOV.U32 R5, RZ, RZ, RZ ;  /* 0x000000ffff057224 */ /* 0x000fc800078e00ff */
[----:B------:R-:W-:-:S04]  /*0610*/  IMAD.WIDE.U32 R4, R7, R3, R4 ;  /* 0x0000000307047225 */ /* 0x000fc800078e0004 */
[C---:B------:R-:W-:Y:S02]  /*0620*/  IMAD R7, R9.reuse, R3, RZ ;  /* 0x0000000309077224 */ /* 0x040fe400078e02ff */
[----:B------:R-:W-:-:S04]  /*0630*/  IMAD.HI.U32 R4, P0, R9, R0, R4 ;  /* 0x0000000009047227 */ /* 0x000fc80007800004 */
[----:B------:R-:W-:Y:S01]  /*0640*/  IMAD.HI.U32 R6, R9, R3, RZ ;  /* 0x0000000309067227 */ /* 0x000fe200078e00ff */
[----:B------:R-:W-:-:S04]  /*0650*/  IADD3 R7, P1, R7, R4, RZ ;  /* 0x0000000407077210 */ /* 0x000fc80007f3e0ff */
[----:B------:R-:W-:Y:S01]  /*0660*/  IADD3.X R6, R6, RZ, RZ, P0, !PT ;  /* 0x000000ff06067210 */ /* 0x000fe200007fe4ff */
[----:B------:R-:W-:-:S04]  /*0670*/  IMAD.WIDE.U32 R4, R7, c[0x0][0x180], RZ ;  /* 0x0000600007047a25 */ /* 0x000fc800078e00ff */
[----:B------:R-:W-:Y:S01]  /*0680*/  IMAD.X R6, RZ, RZ, R6, P1 ;  /* 0x000000ffff067224 */ /* 0x000fe200008e0606 */
[----:B------:R-:W-:Y:S01]  /*0690*/  IADD3 R10, P1, -R4, R0, RZ ;  /* 0x00000000040a7210 */ /* 0x000fe20007f3e1ff */
[C---:B------:R-:W-:Y:S01]  /*06a0*/  IMAD R5, R7.reuse, c[0x0][0x184], R5 ;  /* 0x0000610007057a24 */ /* 0x040fe200078e0205 */
[----:B------:R-:W-:Y:S02]  /*06b0*/  IADD3 R4, R7, 0x1, RZ ;  /* 0x0000000107047810 */ /* 0x000fe40007ffe0ff */
[----:B------:R-:W-:Y:S01]  /*06c0*/  ISETP.GE.U32.AND P0, PT, R10, c[0x0][0x180], PT ;  /* 0x000060000a007a0c */ /* 0x000fe20003f06070 */
[----:B------:R-:W-:-:S04]  /*06d0*/  IMAD R6, R6, c[0x0][0x180], R5 ;  /* 0x0000600006067a24 */ /* 0x000fc800078e0205 */
[----:B------:R-:W-:Y:S01]  /*06e0*/  IMAD.X R9, R3, 0x1, ~R6, P1 ;  /* 0x0000000103097824 */ /* 0x000fe200008e0e06 */
[----:B------:R-:W-:-:S04]  /*06f0*/  IADD3 R5, P1, R10, -c[0x0][0x180], RZ ;  /* 0x800060000a057a10 */ /* 0x000fc80007f3e0ff */
[C---:B------:R-:W-:Y:S02]  /*0700*/  ISETP.GE.U32.AND.EX P0, PT, R9.reuse, c[0x0][0x184], PT, P0 ;  /* 0x0000610009007a0c */ /* 0x040fe40003f06100 */
[----:B------:R-:W-:Y:S02]  /*0710*/  IADD3.X R8, R9, ~c[0x0][0x184], RZ, P1, !PT ;  /* 0x8000610009087a10 */ /* 0x000fe40000ffe4ff */
[----:B------:R-:W-:Y:S02]  /*0720*/  SEL R5, R5, R10, P0 ;  /* 0x0000000a05057207 */ /* 0x000fe40000000000 */
[----:B------:R-:W-:Y:S02]  /*0730*/  SEL R8, R8, R9, P0 ;  /* 0x0000000908087207 */ /* 0x000fe40000000000 */
[----:B------:R-:W-:Y:S02]  /*0740*/  SEL R7, R4, R7, P0 ;  /* 0x0000000704077207 */ /* 0x000fe40000000000 */
[----:B------:R-:W-:Y:S01]  /*0750*/  ISETP.GE.U32.AND P0, PT, R5, c[0x0][0x180], PT ;  /* 0x0000600005007a0c */ /* 0x000fe20003f06070 */
[----:B------:R-:W-:Y:S01]  /*0760*/  IMAD.MOV.U32 R5, RZ, RZ, 0x0 ;  /* 0x00000000ff057424 */ /* 0x000fe200078e00ff */
[----:B------:R-:W-:-:S02]  /*0770*/  ISETP.NE.U32.AND P1, PT, RZ, c[0x0][0x180], PT ;  /* 0x00006000ff007a0c */ /* 0x000fc40003f25070 */
[----:B------:R-:W-:Y:S02]  /*0780*/  IADD3 R6, R7, 0x1, RZ ;  /* 0x0000000107067810 */ /* 0x000fe40007ffe0ff */
[----:B------:R-:W-:Y:S02]  /*0790*/  ISETP.GE.U32.AND.EX P0, PT, R8, c[0x0][0x184], PT, P0 ;  /* 0x0000610008007a0c */ /* 0x000fe40003f06100 */
[----:B------:R-:W-:Y:S02]  /*07a0*/  MOV R4, R2 ;  /* 0x0000000200047202 */ /* 0x000fe40000000f00 */
[----:B------:R-:W-:Y:S02]  /*07b0*/  ISETP.NE.AND.EX P1, PT, RZ, c[0x0][0x184], PT, P1 ;  /* 0x00006100ff007a0c */ /* 0x000fe40003f25310 */
[----:B------:R-:W-:-:S04]  /*07c0*/  SEL R6, R6, R7, P0 ;  /* 0x0000000706067207 */ /* 0x000fc80000000000 */
[----:B------:R-:W-:Y:S01]  /*07d0*/  SEL R6, R6, 0xffffffff, P1 ;  /* 0xffffffff06067807 */ /* 0x000fe20000800000 */
[----:B------:R-:W-:Y:S06]  /*07e0*/  RET.REL.NODEC R4 `(_ZN17fastertransformer17uncompact_outputsIfEEvPT_PKS1_PKimm) ;  /* 0xfffff81004007950 */ /* 0x000fec0003c3ffff */
.L_x_66:
        /* <DEDUP_REMOVED lines=9> */
.L_x_385:


//--------------------- .text._ZN17fastertransformer17uncompact_outputsI6__halfEEvPT_PKS2_PKimm --------------------------
	.section	.text._ZN17fastertransformer17uncompact_outputsI6__halfEEvPT_PKS2_PKimm,"ax",@progbits
	.sectioninfo	@"SHI_REGISTERS=16"
	.align	128
        .global         _ZN17fastertransformer17uncompact_outputsI6__halfEEvPT_PKS2_PKimm
        .type           _ZN17fastertransformer17uncompact_outputsI6__halfEEvPT_PKS2_PKimm,@function
        .size           _ZN17fastertransformer17uncompact_outputsI6__halfEEvPT_PKS2_PKimm,(.L_x_386 - _ZN17fastertransformer17uncompact_outputsI6__halfEEvPT_PKS2_PKimm)
        .other          _ZN17fastertransformer17uncompact_outputsI6__halfEEvPT_PKS2_PKimm,@"STO_CUDA_ENTRY STV_DEFAULT"
_ZN17fastertransformer17uncompact_outputsI6__halfEEvPT_PKS2_PKimm:
.text._ZN17fastertransformer17uncompact_outputsI6__halfEEvPT_PKS2_PKimm:
        /* <DEDUP_REMOVED lines=21> */
[----:B------:R-:W-:Y:S05]  /*0150*/  CALL.REL.NOINC `($__internal_5_$__cuda_sm20_div_u64) ;  /* 0x000002a000007944 */ /* 0x000fea0003c00000 */
[--C-:B------:R-:W-:Y:S02]  /*0160*/  IMAD.MOV R5, RZ, RZ, -R6.reuse ;  /* 0x000000ffff057224 */ /* 0x100fe400078e0a06 */
[----:B------:R-:W-:Y:S02]  /*0170*/  IMAD.MOV.U32 R2, RZ, RZ, R6 ;  /* 0x000000ffff027224 */ /* 0x000fe400078e0006 */
[----:B------:R-:W-:Y:S01]  /*0180*/  IMAD R6, R5, c[0x0][0x180], R0 ;  /* 0x0000600005067a24 */ /* 0x000fe200078e0200 */
[----:B------:R-:W-:Y:S05]  /*0190*/  BRA `(.L_x_69) ;  /* 0x0000014000007947 */ /* 0x000fea0003800000 */
.L_x_68:
        /* <DEDUP_REMOVED lines=20> */
.L_x_69:
[----:B------:R-:W-:Y:S05]  /*02e0*/  BSYNC B0 ;  /* 0x0000000000007941 */ /* 0x000fea0003800000 */
.L_x_67:
        /* <DEDUP_REMOVED lines=12> */
[----:B------:R-:W2:Y:S01]  /*03b0*/  LDG.E.U16 R9, [R8.64] ;  /* 0x0000000408097981 */ /* 0x000ea2000c1e1500 */
[----:B------:R-:W-:-:S04]  /*03c0*/  LEA R2, P0, R0, c[0x0][0x160], 0x1 ;  /* 0x0000580000027a11 */ /* 0x000fc800078008ff */
[----:B------:R-:W-:-:S05]  /*03d0*/  LEA.HI.X R3, R0, c[0x0][0x164], R3, 0x1, P0 ;  /* 0x0000590000037a11 */ /* 0x000fca00000f0c03 */
[----:B--2---:R-:W-:Y:S01]  /*03e0*/  STG.E.U16 [R2.64], R9 ;  /* 0x0000000902007986 */ /* 0x004fe2000c101504 */
[----:B------:R-:W-:Y:S05]  /*03f0*/  EXIT ;  /* 0x000000000000794d */ /* 0x000fea0003800000 */
        .weak           $__internal_5_$__cuda_sm20_div_u64
        .type           $__internal_5_$__cuda_sm20_div_u64,@function
        .size           $__internal_5_$__cuda_sm20_div_u64,(.L_x_386 - $__internal_5_$__cuda_sm20_div_u64)
$__internal_5_$__cuda_sm20_div_u64:
        /* <DEDUP_REMOVED lines=62> */
[----:B------:R-:W-:Y:S06]  /*07e0*/  RET.REL.NODEC R4 `(_ZN17fastertransformer17uncompact_outputsI6__halfEEvPT_PKS2_PKimm) ;  /* 0xfffff81004007950 */ /* 0x000fec0003c3ffff */
.L_x_70:
        /* <DEDUP_REMOVED lines=9> */
.L_x_386:


//--------------------- .text._ZN17fastertransformer14compact_inputsIfEEvPT_S2_PiPKS1_S5_PKiS7_mmm --------------------------
	.section	.text._ZN17fastertransformer14compact_inputsIfEEvPT_S2_PiPKS1_S5_PKiS7_mmm,"ax",@progbits
	.sectioninfo	@"SHI_REGISTERS=22"
	.align	128
        .global         _ZN17fastertransformer14compact_inputsIfEEvPT_S2_PiPKS1_S5_PKiS7_mmm
        .type           _ZN17fastertransformer14compact_inputsIfEEvPT_S2_PiPKS1_S5_PKiS7_mmm,@function
        .size           _ZN17fastertransformer14compact_inputsIfEEvPT_S2_PiPKS1_S5_PKiS7_mmm,(.L_x_388 - _ZN17fastertransformer14compact_inputsIfEEvPT_S2_PiPKS1_S5_PKiS7_mmm)
        .other          _ZN17fastertransformer14compact_inputsIfEEvPT_S2_PiPKS1_S5_PKiS7_mmm,@"STO_CUDA_ENTRY STV_DEFAULT"
_ZN17fastertransformer14compact_inputsIfEEvPT_S2_PiPKS1_S5_PKiS7_mmm:
.text._ZN17fastertransformer14compact_inputsIfEEvPT_S2_PiPKS1_S5_PKiS7_mmm:
[----:B------:R-:W-:Y:S02]  /*0000*/  IMAD.MOV.U32 R1, RZ, RZ, c[0x0][0x28] ;  /* 0x00000a00ff017624 */ /* 0x000fe400078e00ff */
[----:B------:R-:W0:Y:S01]  /*0010*/  S2R R3, SR_CTAID.X ;  /* 0x0000000000037919 */ /* 0x000e220000002500 */
[----:B------:R-:W-:Y:S01]  /*0020*/  ULDC.64 UR8, c[0x0][0x198] ;  /* 0x0000660000087ab9 */ /* 0x000fe20000000a00 */
[----:B------:R-:W-:Y:S01]  /*0030*/  BSSY B0, `(.L_x_71) ;  /* 0x0000086000007945 */ /* 0x000fe20003800000 */
[----:B------:R-:W-:Y:S01]  /*0040*/  ULDC.64 UR10, c[0x0][0x1a0] ;  /* 0x00006800000a7ab9 */ /* 0x000fe20000000a00 */
[----:B------:R-:W0:Y:S01]  /*0050*/  S2R R0, SR_TID.X ;  /* 0x0000000000007919 */ /* 0x000e220000002100 */
[----:B------:R-:W-:Y:S02]  /*0060*/  UIMAD UR6, UR8, UR11, URZ ;  /* 0x0000000b080672a4 */ /* 0x000fe4000f8e023f */
[----:B------:R-:W-:Y:S02]  /*0070*/  UIMAD.WIDE.U32 UR4, UR8, UR10, URZ ;  /* 0x0000000a080472a5 */ /* 0x000fe4000f8e003f */
[----:B------:R-:W-:Y:S02]  /*0080*/  UIMAD UR6, UR10, UR9, UR6 ;  /* 0x000000090a0672a4 */ /* 0x000fe4000f8e0206 */
[----:B------:R-:W-:-:S02]  /*0090*/  ULDC.64 UR12, c[0x0][0x118] ;  /* 0x00004600000c7ab9 */ /* 0x000fc40000000a00 */
[----:B------:R-:W-:Y:S02]  /*00a0*/  UIADD3 UR8, UR5, UR6, URZ ;  /* 0x0000000605087290 */ /* 0x000fe4000fffe03f */
[----:B------:R-:W-:Y:S02]  /*00b0*/  ULDC.64 UR10, c[0x0][0x1a8] ;  /* 0x00006a00000a7ab9 */ /* 0x000fe40000000a00 */
[----:B------:R-:W-:Y:S02]  /*00c0*/  UIMAD UR9, UR8, UR10, URZ ;  /* 0x0000000a080972a4 */ /* 0x000fe4000f8e023f */
[----:B------:R-:W-:Y:S02]  /*00d0*/  UIMAD.WIDE.U32 UR6, UR4, UR10, URZ ;  /* 0x0000000a040672a5 */ /* 0x000fe4000f8e003f */
[----:B------:R-:W-:-:S04]  /*00e0*/  UIMAD UR9, UR4, UR11, UR9 ;  /* 0x0000000b040972a4 */ /* 0x000fc8000f8e0209 */
[----:B------:R-:W-:Y:S01]  /*00f0*/  UIADD3 UR7, UR7, UR9, URZ ;  /* 0x0000000907077290 */ /* 0x000fe2000fffe03f */
[----:B0-----:R-:W-:-:S05]  /*0100*/  IMAD R3, R3, c[0x0][0x0], R0 ;  /* 0x0000000003037a24 */ /* 0x001fca00078e0200 */
[----:B------:R-:W-:Y:S01]  /*0110*/  IMAD.U32 R5, RZ, RZ, UR7 ;  /* 0x00000007ff057e24 */ /* 0x000fe2000f8e00ff */
[----:B------:R-:W-:Y:S02]  /*0120*/  SHF.R.S32.HI R2, RZ, 0x1f, R3 ;  /* 0x0000001fff027819 */ /* 0x000fe40000011403 */
[----:B------:R-:W-:-:S04]  /*0130*/  ISETP.LT.U32.AND P0, PT, R3, UR6, PT ;  /* 0x0000000603007c0c */ /* 0x000fc8000bf01070 */
[----:B------:R-:W-:-:S13]  /*0140*/  ISETP.GT.U32.AND.EX P0, PT, R5, R2, PT, P0 ;  /* 0x000000020500720c */ /* 0x000fda0003f04100 */
[----:B------:R-:W-:Y:S05]  /*0150*/  @!P0 BRA `(.L_x_72) ;  /* 0x0000073000008947 */ /* 0x000fea0003800000 */
[----:B------:R-:W-:Y:S01]  /*0160*/  LOP3.LUT R0, R2, c[0x0][0x1ac], RZ, 0xfc, !PT ;  /* 0x00006b0002007a12 */ /* 0x000fe200078efcff */
[----:B------:R-:W-:Y:S03]  /*0170*/  BSSY B1, `(.L_x_73) ;  /* 0x000001f000017945 */ /* 0x000fe60003800000 */
[----:B------:R-:W-:-:S13]  /*0180*/  ISETP.NE.U32.AND P0, PT, R0, RZ, PT ;  /* 0x000000ff0000720c */ /* 0x000fda0003f05070 */
[----:B------:R-:W-:Y:S05]  /*0190*/  @!P0 BRA `(.L_x_74) ;  /* 0x0000007000008947 */ /* 0x000fea0003800000 */
[----:B------:R-:W-:Y:S01]  /*01a0*/  IMAD.MOV.U32 R10, RZ, RZ, c[0x0][0x1a8] ;  /* 0x00006a00ff0a7624 */ /* 0x000fe200078e00ff */
[----:B------:R-:W-:Y:S01]  /*01b0*/  MOV R6, 0x1e0 ;  /* 0x000001e000067802 */ /* 0x000fe20000000f00 */
[----:B------:R-:W-:Y:S02]  /*01c0*/  IMAD.MOV.U32 R7, RZ, RZ, c[0x0][0x1ac] ;  /* 0x00006b00ff077624 */ /* 0x000fe400078e00ff */
[----:B------:R-:W-:Y:S05]  /*01d0*/  CALL.REL.NOINC `($__internal_6_$__cuda_sm20_div_u64) ;  /* 0x00000f9000007944 */ /* 0x000fea0003c00000 */
[----:B------:R-:W-:-:S05]  /*01e0*/  IADD3 R0, -R4, RZ, RZ ;  /* 0x000000ff04007210 */ /* 0x000fca0007ffe1ff */
[----:B------:R-:W-:Y:S01]  /*01f0*/  IMAD R0, R0, c[0x0][0x1a8], R3 ;  /* 0x00006a0000007a24 */ /* 0x000fe200078e0203 */
[----:B------:R-:W-:Y:S05]  /*0200*/  BRA `(.L_x_75) ;  /* 0x0000015000007947 */ /* 0x000fea0003800000 */
.L_x_74:
        /* <DEDUP_REMOVED lines=15> */
[----:B------:R-:W-:Y:S01]  /*0300*/  ISETP.GE.U32.AND P1, PT, R5, c[0x0][0x1a8], PT ;  /* 0x00006a0005007a0c */ /* 0x000fe20003f26070 */
[----:B------:R-:W-:-:S12]  /*0310*/  IMAD.MOV.U32 R5, RZ, RZ, RZ ;  /* 0x000000ffff057224 */ /* 0x000fd800078e00ff */
[----:B------:R-:W-:Y:S02]  /*0320*/  @P1 IADD3 R4, R4, 0x1, RZ ;  /* 0x0000000104041810 */ /* 0x000fe40007ffe0ff */
[----:B------:R-:W-:-:S04]  /*0330*/  @!P2 LOP3.LUT R4, RZ, c[0x0][0x1a8], RZ, 0x33, !PT ;  /* 0x00006a00ff04aa12 */ /* 0x000fc800078e33ff */
[----:B------:R-:W-:-:S05]  /*0340*/  IADD3 R0, -R4, RZ, RZ ;  /* 0x000000ff04007210 */ /* 0x000fca0007ffe1ff */
[----:B------:R-:W-:Y:S02]  /*0350*/  IMAD R0, R0, c[0x0][0x1a8], R3 ;  /* 0x00006a0000007a24 */ /* 0x000fe400078e0203 */
.L_x_75:
[----:B------:R-:W-:Y:S05]  /*0360*/  BSYNC B1 ;  /* 0x0000000000017941 */ /* 0x000fea0003800000 */
.L_x_73:
[----:B------:R-:W-:Y:S01]  /*0370*/  LOP3.LUT R6, R5, c[0x0][0x1a4], RZ, 0xfc, !PT ;  /* 0x0000690005067a12 */ /* 0x000fe200078efcff */
[----:B------:R-:W-:Y:S03]  /*0380*/  BSSY B1, `(.L_x_76) ;  /* 0x0000019000017945 */ /* 0x000fe60003800000 */
[----:B------:R-:W-:-:S13]  /*0390*/  ISETP.NE.U32.AND P0, PT, R6, RZ, PT ;  /* 0x000000ff0600720c */ /* 0x000fda0003f05070 */
[----:B------:R-:W-:Y:S05]  /*03a0*/  @!P0 BRA `(.L_x_77) ;  /* 0x0000005000008947 */ /* 0x000fea0003800000 */
[----:B------:R-:W-:Y:S01]  /*03b0*/  IMAD.MOV.U32 R8, RZ, RZ, c[0x0][0x1a0] ;  /* 0x00006800ff087624 */ /* 0x000fe200078e00ff */
[----:B------:R-:W-:Y:S01]  /*03c0*/  MOV R6, 0x3f0 ;  /* 0x000003f000067802 */ /* 0x000fe20000000f00 */
[----:B------:R-:W-:Y:S02]  /*03d0*/  IMAD.MOV.U32 R9, RZ, RZ, c[0x0][0x1a4] ;  /* 0x00006900ff097624 */ /* 0x000fe400078e00ff */
[----:B------:R-:W-:Y:S05]  /*03e0*/  CALL.REL.NOINC `($__internal_7_$__cuda_sm20_rem_u64) ;  /* 0x000011c000007944 */ /* 0x000fea0003c00000 */
[----:B------:R-:W-:Y:S05]  /*03f0*/  BRA `(.L_x_78) ;  /* 0x0000011000007947 */ /* 0x000fea0003800000 */
.L_x_77:
        /* <DEDUP_REMOVED lines=13> */
[----:B------:R-:W-:-:S04]  /*04d0*/  @P0 IADD3 R8, R8, -c[0x0][0x1a0], RZ ;  /* 0x8000680008080a10 */ /* 0x000fc80007ffe0ff */
[----:B------:R-:W-:-:S13]  /*04e0*/  ISETP.GE.U32.AND P0, PT, R8, c[0x0][0x1a0], PT ;  /* 0x0000680008007a0c */ /* 0x000fda0003f06070 */
[----:B------:R-:W-:Y:S02]  /*04f0*/  @P0 IADD3 R8, R8, -c[0x0][0x1a0], RZ ;  /* 0x8000680008080a10 */ /* 0x000fe40007ffe0ff */
[----:B------:R-:W-:Y:S02]  /*0500*/  @!P1 LOP3.LUT R8, RZ, c[0x0][0x1a0], RZ, 0x33, !PT ;  /* 0x00006800ff089a12 */ /* 0x000fe400078e33ff */
.L_x_78:
[----:B------:R-:W-:Y:S05]  /*0510*/  BSYNC B1 ;  /* 0x0000000000017941 */ /* 0x000fea0003800000 */
.L_x_76:
[----:B------:R-:W-:Y:S01]  /*0520*/  IMAD.MOV.U32 R4, RZ, RZ, c[0x0][0x1ac] ;  /* 0x00006b00ff047624 */ /* 0x000fe200078e00ff */
[----:B------:R-:W-:Y:S01]  /*0530*/  MOV R7, c[0x0][0x1a8] ;  /* 0x00006a0000077a02 */ /* 0x000fe20000000f00 */
[----:B------:R-:W-:Y:S02]  /*0540*/  BSSY B1, `(.L_x_79) ;  /* 0x000001e000017945 */ /* 0x000fe40003800000 */
[----:B------:R-:W-:Y:S02]  /*0550*/  IMAD R4, R4, c[0x0][0x1a0], RZ ;  /* 0x0000680004047a24 */ /* 0x000fe400078e02ff */
[----:B------:R-:W-:-:S04]  /*0560*/  IMAD.WIDE.U32 R10, R7, c[0x0][0x1a0], RZ ;  /* 0x00006800070a7a25 */ /* 0x000fc800078e00ff */
[----:B------:R-:W-:-:S04]  /*0570*/  IMAD R7, R7, c[0x0][0x1a4], R4 ;  /* 0x0000690007077a24 */ /* 0x000fc800078e0204 */
[----:B------:R-:W-:-:S05]  /*0580*/  IMAD.IADD R7, R11, 0x1, R7 ;  /* 0x000000010b077824 */ /* 0x000fca00078e0207 */
[----:B------:R-:W-:-:S04]  /*0590*/  LOP3.LUT R4, R2, R7, RZ, 0xfc, !PT ;  /* 0x0000000702047212 */ /* 0x000fc800078efcff */
[----:B------:R-:W-:-:S13]  /*05a0*/  ISETP.NE.U32.AND P0, PT, R4, RZ, PT ;  /* 0x000000ff0400720c */ /* 0x000fda0003f05070 */
[----:B------:R-:W-:Y:S05]  /*05b0*/  @!P0 BRA `(.L_x_80) ;  /* 0x0000004000008947 */ /* 0x000fea0003800000 */
[----:B------:R-:W-:Y:S02]  /*05c0*/  MOV R6, 0x5e0 ;  /* 0x000005e000067802 */ /* 0x000fe40000000f00 */
[----:B------:R-:W-:Y:S05]  /*05d0*/  CALL.REL.NOINC `($__internal_6_$__cuda_sm20_div_u64) ;  /* 0x00000b9000007944 */ /* 0x000fea0003c00000 */
[----:B------:R-:W-:Y:S01]  /*05e0*/  IMAD.MOV.U32 R5, RZ, RZ, R4 ;  /* 0x000000ffff057224 */ /* 0x000fe200078e0004 */
[----:B------:R-:W-:Y:S05]  /*05f0*/  BRA `(.L_x_81) ;  /* 0x0000012000007947 */ /* 0x000fea0003800000 */
.L_x_80:
[----:B------:R-:W0:Y:S01]  /*0600*/  I2F.U32.RP R6, R10 ;  /* 0x0000000a00067306 */ /* 0x000e220000209000 */
[----:B------:R-:W-:-:S07]  /*0610*/  ISETP.NE.U32.AND P2, PT, R10, RZ, PT ;  /* 0x000000ff0a00720c */ /* 0x000fce0003f45070 */
[----:B0-----:R-:W0:Y:S02]  /*0620*/  MUFU.RCP R6, R6 ;  /* 0x0000000600067308 */ /* 0x001e240000001000 */
[----:B0-----:R-:W-:-:S06]  /*0630*/  IADD3 R4, R6, 0xffffffe, RZ ;  /* 0x0ffffffe06047810 */ /* 0x001fcc0007ffe0ff */
[----:B------:R0:W1:Y:S02]  /*0640*/  F2I.FTZ.U32.TRUNC.NTZ R5, R4 ;  /* 0x0000000400057305 */ /* 0x000064000021f000 */
[----:B0-----:R-:W-:Y:S01]  /*0650*/  HFMA2.MMA R4, -RZ, RZ, 0, 0 ;  /* 0x00000000ff047435 */ /* 0x001fe200000001ff */
[----:B-1----:R-:W-:-:S04]  /*0660*/  IMAD.MOV R7, RZ, RZ, -R5 ;  /* 0x000000ffff077224 */ /* 0x002fc800078e0a05 */
[----:B------:R-:W-:-:S05]  /*0670*/  IMAD R7, R7, R10, RZ ;  /* 0x0000000a07077224 */ /* 0x000fca00078e02ff */
[----:B------:R-:W-:-:S06]  /*0680*/  IMAD.HI.U32 R12, R5, R7, R4 ;  /* 0x00000007050c7227 */ /* 0x000fcc00078e0004 */
[----:B------:R-:W-:-:S04]  /*0690*/  IMAD.HI.U32 R5, R12, R3, RZ ;  /* 0x000000030c057227 */ /* 0x000fc800078e00ff */
[----:B------:R-:W-:-:S04]  /*06a0*/  IMAD.MOV R7, RZ, RZ, -R5 ;  /* 0x000000ffff077224 */ /* 0x000fc800078e0a05 */
[----:B------:R-:W-:-:S05]  /*06b0*/  IMAD R7, R10, R7, R3 ;  /* 0x000000070a077224 */ /* 0x000fca00078e0203 */
[----:B------:R-:W-:-:S13]  /*06c0*/  ISETP.GE.U32.AND P0, PT, R7, R10, PT ;  /* 0x0000000a0700720c */ /* 0x000fda0003f06070 */
[----:B------:R-:W-:Y:S01]  /*06d0*/  @P0 IMAD.IADD R7, R7, 0x1, -R10 ;  /* 0x0000000107070824 */ /* 0x000fe200078e0a0a */
[----:B------:R-:W-:-:S04]  /*06e0*/  @P0 IADD3 R5, R5, 0x1, RZ ;  /* 0x0000000105050810 */ /* 0x000fc80007ffe0ff */
[----:B------:R-:W-:-:S13]  /*06f0*/  ISETP.GE.U32.AND P1, PT, R7, R10, PT ;  /* 0x0000000a0700720c */ /* 0x000fda0003f26070 */
[----:B------:R-:W-:Y:S02]  /*0700*/  @P1 IADD3 R5, R5, 0x1, RZ ;  /* 0x0000000105051810 */ /* 0x000fe40007ffe0ff */
[----:B------:R-:W-:Y:S02]  /*0710*/  @!P2 LOP3.LUT R5, RZ, R10, RZ, 0x33, !PT ;  /* 0x0000000aff05a212 */ /* 0x000fe400078e33ff */
.L_x_81:
[----:B------:R-:W-:Y:S05]  /*0720*/  BSYNC B1 ;  /* 0x0000000000017941 */ /* 0x000fea0003800000 */
.L_x_79:
[----:B------:R-:W-:-:S04]  /*0730*/  SHF.R.S64 R4, RZ, 0x1e, R5 ;  /* 0x0000001eff047819 */ /* 0x000fc80000001005 */
[----:B------:R-:W-:-:S04]  /*0740*/  IADD3 R4, P0, R4, c[0x0][0x190], RZ ;  /* 0x0000640004047a10 */ /* 0x000fc80007f1e0ff */
[----:B------:R-:W-:-:S06]  /*0750*/  LEA.HI.X.SX32 R5, R5, c[0x0][0x194], 0x2, P0 ;  /* 0x0000650005057a11 */ /* 0x000fcc00000f16ff */
[----:B------:R-:W2:Y:S01]  /*0760*/  LDG.E R5, [R4.64] ;  /* 0x0000000c04057981 */ /* 0x000ea2000c1e1900 */
[----:B------:R-:W-:Y:S02]  /*0770*/  SHF.R.S32.HI R9, RZ, 0x1f, R8 ;  /* 0x0000001fff097819 */ /* 0x000fe40000011408 */
[----:B--2---:R-:W-:-:S05]  /*0780*/  SHF.R.S32.HI R6, RZ, 0x1f, R5 ;  /* 0x0000001fff067819 */ /* 0x004fca0000011405 */
[----:B------:R-:W-:Y:S02]  /*0790*/  IMAD R10, R6, c[0x0][0x1a0], RZ ;  /* 0x00006800060a7a24 */ /* 0x000fe400078e02ff */
[----:B------:R-:W-:Y:S01]  /*07a0*/  IMAD.WIDE.U32 R6, R5, c[0x0][0x1a0], R8 ;  /* 0x0000680005067a25 */ /* 0x000fe200078e0008 */
[----:B------:R-:W-:-:S03]  /*07b0*/  MOV R8, R0 ;  /* 0x0000000000087202 */ /* 0x000fc60000000f00 */
[----:B------:R-:W-:-:S04]  /*07c0*/  IMAD R9, R5, c[0x0][0x1a4], R10 ;  /* 0x0000690005097a24 */ /* 0x000fc800078e020a */
[----:B------:R-:W-:Y:S01]  /*07d0*/  IMAD.IADD R7, R7, 0x1, R9 ;  /* 0x0000000107077824 */ /* 0x000fe200078e0209 */
[----:B------:R-:W-:-:S03]  /*07e0*/  SHF.R.S32.HI R9, RZ, 0x1f, R0 ;  /* 0x0000001fff097819 */ /* 0x000fc60000011400 */
[----:B------:R-:W-:Y:S02]  /*07f0*/  IMAD R7, R7, c[0x0][0x1a8], RZ ;  /* 0x00006a0007077a24 */ /* 0x000fe400078e02ff */
[----:B------:R-:W-:-:S04]  /*0800*/  IMAD.WIDE.U32 R4, R6, c[0x0][0x1a8], R8 ;  /* 0x00006a0006047a25 */ /* 0x000fc800078e0008 */
[----:B------:R-:W-:Y:S01]  /*0810*/  IMAD R7, R6, c[0x0][0x1ac], R7 ;  /* 0x00006b0006077a24 */ /* 0x000fe200078e0207 */
[----:B------:R-:W-:-:S03]  /*0820*/  LEA R6, P0, R4, c[0x0][0x178], 0x2 ;  /* 0x00005e0004067a11 */ /* 0x000fc600078010ff */
[----:B------:R-:W-:-:S05]  /*0830*/  IMAD.IADD R5, R5, 0x1, R7 ;  /* 0x0000000105057824 */ /* 0x000fca00078e0207 */
[----:B------:R-:W-:-:S06]  /*0840*/  LEA.HI.X R7, R4, c[0x0][0x17c], R5, 0x2, P0 ;  /* 0x00005f0004077a11 */ /* 0x000fcc00000f1405 */
[----:B------:R-:W2:Y:S01]  /*0850*/  LDG.E R7, [R6.64] ;  /* 0x0000000c06077981 */ /* 0x000ea2000c1e1900 */
[----:B------:R-:W-:-:S04]  /*0860*/  LEA R4, P0, R3, c[0x0][0x160], 0x2 ;  /* 0x0000580003047a11 */ /* 0x000fc800078010ff */
[----:B------:R-:W-:-:S05]  /*0870*/  LEA.HI.X R5, R3, c[0x0][0x164], R2, 0x2, P0 ;  /* 0x0000590003057a11 */ /* 0x000fca00000f1402 */
[----:B--2---:R0:W-:Y:S04]  /*0880*/  STG.E [R4.64], R7 ;  /* 0x0000000704007986 */ /* 0x0041e8000c10190c */
.L_x_72:
[----:B------:R-:W-:Y:S05]  /*0890*/  BSYNC B0 ;  /* 0x0000000000007941 */ /* 0x000fea0003800000 */
.L_x_71:
[----:B------:R-:W-:Y:S01]  /*08a0*/  ULDC.64 UR10, c[0x0][0x1a0] ;  /* 0x00006800000a7ab9 */ /* 0x000fe20000000a00 */
[----:B------:R-:W-:Y:S01]  /*08b0*/  BSSY B0, `(.L_x_82) ;  /* 0x000007c000007945 */ /* 0x000fe20003800000 */
[----:B------:R-:W-:Y:S02]  /*08c0*/  UIMAD UR8, UR8, UR10, URZ ;  /* 0x0000000a080872a4 */ /* 0x000fe4000f8e023f */
[----:B------:R-:W-:Y:S02]  /*08d0*/  UIMAD.WIDE.U32 UR6, UR4, UR10, URZ ;  /* 0x0000000a040672a5 */ /* 0x000fe4000f8e003f */
[----:B------:R-:W-:-:S04]  /*08e0*/  UIMAD UR4, UR4, UR11, UR8 ;  /* 0x0000000b040472a4 */ /* 0x000fc8000f8e0208 */
[----:B------:R-:W-:Y:S01]  /*08f0*/  UIADD3 UR4, UR7, UR4, URZ ;  /* 0x0000000407047290 */ /* 0x000fe2000fffe03f */
[----:B------:R-:W-:-:S05]  /*0900*/  ISETP.LT.U32.AND P0, PT, R3, UR6, PT ;  /* 0x0000000603007c0c */ /* 0x000fca000bf01070 */
[----:B0-----:R-:W-:-:S05]  /*0910*/  IMAD.U32 R5, RZ, RZ, UR4 ;  /* 0x00000004ff057e24 */ /* 0x001fca000f8e00ff */
[----:B------:R-:W-:-:S13]  /*0920*/  ISETP.GT.U32.AND.EX P0, PT, R5, R2, PT, P0 ;  /* 0x000000020500720c */ /* 0x000fda0003f04100 */
[----:B------:R-:W-:Y:S05]  /*0930*/  @!P0 BRA `(.L_x_83) ;  /* 0x0000073000008947 */ /* 0x000fea0003800000 */
[----:B------:R-:W-:Y:S01]  /*0940*/  LOP3.LUT R0, R2, c[0x0][0x1a4], RZ, 0xfc, !PT ;  /* 0x0000690002007a12 */ /* 0x000fe200078efcff */
[----:B------:R-:W-:Y:S03]  /*0950*/  BSSY B1, `(.L_x_84) ;  /* 0x000001f000017945 */ /* 0x000fe60003800000 */
[----:B------:R-:W-:-:S13]  /*0960*/  ISETP.NE.U32.AND P0, PT, R0, RZ, PT ;  /* 0x000000ff0000720c */ /* 0x000fda0003f05070 */
[----:B------:R-:W-:Y:S05]  /*0970*/  @!P0 BRA `(.L_x_85) ;  /* 0x0000007000008947 */ /* 0x000fea0003800000 */
[----:B------:R-:W-:Y:S01]  /*0980*/  IMAD.MOV.U32 R10, RZ, RZ, c[0x0][0x1a0] ;  /* 0x00006800ff0a7624 */ /* 0x000fe200078e00ff */
[----:B------:R-:W-:Y:S02]  /*0990*/  MOV R7, c[0x0][0x1a4] ;  /* 0x0000690000077a02 */ /* 0x000fe40000000f00 */
[----:B------:R-:W-:Y:S02]  /*09a0*/  MOV R6, 0x9c0 ;  /* 0x000009c000067802 */ /* 0x000fe40000000f00 */
[----:B------:R-:W-:Y:S05]  /*09b0*/  CALL.REL.NOINC `($__internal_6_$__cuda_sm20_div_u64) ;  /* 0x000007b000007944 */ /* 0x000fea0003c00000 */
[----:B------:R-:W-:-:S04]  /*09c0*/  IMAD.MOV R0, RZ, RZ, -R4 ;  /* 0x000000ffff007224 */ /* 0x000fc800078e0a04 */
[----:B------:R-:W-:Y:S01]  /*09d0*/  IMAD R0, R0, c[0x0][0x1a0], R3 ;  /* 0x0000680000007a24 */ /* 0x000fe200078e0203 */
[----:B------:R-:W-:Y:S05]  /*09e0*/  BRA `(.L_x_86) ;  /* 0x0000015000007947 */ /* 0x000fea0003800000 */
.L_x_85:
[----:B------:R-:W0:Y:S01]  /*09f0*/  I2F.U32.RP R6, c[0x0][0x1a0] ;  /* 0x0000680000067b06 */ /* 0x000e220000209000 */
[----:B------:R-:W-:Y:S01]  /*0a00*/  IMAD.MOV.U32 R4, RZ, RZ, RZ ;  /* 0x000000ffff047224 */ /* 0x000fe200078e00ff */
[----:B------:R-:W-:-:S06]  /*0a10*/  ISETP.NE.U32.AND P2, PT, RZ, c[0x0][0x1a0], PT ;  /* 0x00006800ff007a0c */ /* 0x000fcc0003f45070 */
[----:B0-----:R-:W0:Y:S02]  /*0a20*/  MUFU.RCP R6, R6 ;  /* 0x0000000600067308 */ /* 0x001e240000001000 */
[----:B0-----:R-:W-:-:S06]  /*0a30*/  IADD3 R5, R6, 0xffffffe, RZ ;  /* 0x0ffffffe06057810 */ /* 0x001fcc0007ffe0ff */
[----:B------:R-:W0:Y:S02]  /*0a40*/  F2I.FTZ.U32.TRUNC.NTZ R5, R5 ;  /* 0x0000000500057305 */ /* 0x000e24000021f000 */
[----:B0-----:R-:W-:-:S04]  /*0a50*/  IMAD.MOV R7, RZ, RZ, -R5 ;  /* 0x000000ffff077224 */ /* 0x001fc800078e0a05 */
[----:B------:R-:W-:-:S04]  /*0a60*/  IMAD R7, R7, c[0x0][0x1a0], RZ ;  /* 0x0000680007077a24 */ /* 0x000fc800078e02ff */
[----:B------:R-:W-:-:S04]  /*0a70*/  IMAD.HI.U32 R4, R5, R7, R4 ;  /* 0x0000000705047227 */ /* 0x000fc800078e0004 */
[----:B------:R-:W-:Y:S02]  /*0a80*/  IMAD.MOV.U32 R5, RZ, RZ, RZ ;  /* 0x000000ffff057224 */ /* 0x000fe400078e00ff */
[----:B------:R-:W-:-:S05]  /*0a90*/  IMAD.HI.U32 R4, R4, R3, RZ ;  /* 0x0000000304047227 */ /* 0x000fca00078e00ff */
[----:B------:R-:W-:-:S05]  /*0aa0*/  IADD3 R0, -R4, RZ, RZ ;  /* 0x000000ff04007210 */ /* 0x000fca0007ffe1ff */
        /* <DEDUP_REMOVED lines=9> */
.L_x_86:
[----:B------:R-:W-:Y:S05]  /*0b40*/  BSYNC B1 ;  /* 0x0000000000017941 */ /* 0x000fea0003800000 */
.L_x_84:
[----:B------:R-:W-:Y:S01]  /*0b50*/  LOP3.LUT R6, R5, c[0x0][0x1a4], RZ, 0xfc, !PT ;  /* 0x0000690005067a12 */ /* 0x000fe200078efcff */
[----:B------:R-:W-:Y:S03]  /*0b60*/  BSSY B1, `(.L_x_87) ;  /* 0x0000019000017945 */ /* 0x000fe60003800000 */
[----:B------:R-:W-:-:S13]  /*0b70*/  ISETP.NE.U32.AND P0, PT, R6, RZ, PT ;  /* 0x000000ff0600720c */ /* 0x000fda0003f05070 */
[----:B------:R-:W-:Y:S05]  /*0b80*/  @!P0 BRA `(.L_x_88) ;  /* 0x0000005000008947 */ /* 0x000fea0003800000 */
[----:B------:R-:W-:Y:S01]  /*0b90*/  IMAD.MOV.U32 R8, RZ, RZ, c[0x0][0x1a0] ;  /* 0x00006800ff087624 */ /* 0x000fe200078e00ff */
[----:B------:R-:W-:Y:S02]  /*0ba0*/  MOV R9, c[0x0][0x1a4] ;  /* 0x0000690000097a02 */ /* 0x000fe40000000f00 */
[----:B------:R-:W-:Y:S02]  /*0bb0*/  MOV R6, 0xbd0 ;  /* 0x00000bd000067802 */ /* 0x000fe40000000f00 */
[----:B------:R-:W-:Y:S05]  /*0bc0*/  CALL.REL.NOINC `($__internal_7_$__cuda_sm20_rem_u64) ;  /* 0x000009e000007944 */ /* 0x000fea0003c00000 */
[----:B------:R-:W-:Y:S05]  /*0bd0*/  BRA `(.L_x_89) ;  /* 0x0000011000007947 */ /* 0x000fea0003800000 */
.L_x_88:
        /* <DEDUP_REMOVED lines=17> */
.L_x_89:
[----:B------:R-:W-:Y:S05]  /*0cf0*/  BSYNC B1 ;  /* 0x0000000000017941 */ /* 0x000fea0003800000 */
.L_x_87:
[----:B------:R-:W-:Y:S01]  /*0d00*/  MOV R4, c[0x0][0x1a4] ;  /* 0x0000690000047a02 */ /* 0x000fe20000000f00 */
[----:B------:R-:W-:Y:S01]  /*0d10*/  IMAD.MOV.U32 R7, RZ, RZ, c[0x0][0x1a0] ;  /* 0x00006800ff077624 */ /* 0x000fe200078e00ff */
[----:B------:R-:W-:Y:S03]  /*0d20*/  BSSY B1, `(.L_x_90) ;  /* 0x000001e000017945 */ /* 0x000fe60003800000 */
        /* <DEDUP_REMOVED lines=11> */
.L_x_91:
[----:B------:R-:W0:Y:S01]  /*0de0*/  I2F.U32.RP R6, R10 ;  /* 0x0000000a00067306 */ /* 0x000e220000209000 */
[----:B------:R-:W-:-:S07]  /*0df0*/  ISETP.NE.U32.AND P2, PT, R10, RZ, PT ;  /* 0x000000ff0a00720c */ /* 0x000fce0003f45070 */
[----:B0-----:R-:W0:Y:S02]  /*0e00*/  MUFU.RCP R6, R6 ;  /* 0x0000000600067308 */ /* 0x001e240000001000 */
[----:B0-----:R-:W-:-:S06]  /*0e10*/  IADD3 R4, R6, 0xffffffe, RZ ;  /* 0x0ffffffe06047810 */ /* 0x001fcc0007ffe0ff */
[----:B------:R0:W1:Y:S02]  /*0e20*/  F2I.FTZ.U32.TRUNC.NTZ R5, R4 ;  /* 0x0000000400057305 */ /* 0x000064000021f000 */
[----:B0-----:R-:W-:Y:S01]  /*0e30*/  IMAD.MOV.U32 R4, RZ, RZ, RZ ;  /* 0x000000ffff047224 */ /* 0x001fe200078e00ff */
[----:B-1----:R-:W-:-:S05]  /*0e40*/  IADD3 R7, RZ, -R5, RZ ;  /* 0x80000005ff077210 */ /* 0x002fca0007ffe0ff */
[----:B------:R-:W-:-:S04]  /*0e50*/  IMAD R7, R7, R10, RZ ;  /* 0x0000000a07077224 */ /* 0x000fc800078e02ff */
        /* <DEDUP_REMOVED lines=10> */
.L_x_92:
[----:B------:R-:W-:Y:S05]  /*0f00*/  BSYNC B1 ;  /* 0x0000000000017941 */ /* 0x000fea0003800000 */
.L_x_90:
[----:B------:R-:W-:-:S04]  /*0f10*/  SHF.R.S64 R4, RZ, 0x1e, R5 ;  /* 0x0000001eff047819 */ /* 0x000fc80000001005 */
[----:B------:R-:W-:-:S04]  /*0f20*/  IADD3 R4, P0, R4, c[0x0][0x190], RZ ;  /* 0x0000640004047a10 */ /* 0x000fc80007f1e0ff */
[----:B------:R-:W-:-:S06]  /*0f30*/  LEA.HI.X.SX32 R5, R5, c[0x0][0x194], 0x2, P0 ;  /* 0x0000650005057a11 */ /* 0x000fcc00000f16ff */
[----:B------:R-:W2:Y:S01]  /*0f40*/  LDG.E R5, [R4.64] ;  /* 0x0000000c04057981 */ /* 0x000ea2000c1e1900 */
[----:B------:R-:W-:Y:S02]  /*0f50*/  SHF.R.S32.HI R9, RZ, 0x1f, R8 ;  /* 0x0000001fff097819 */ /* 0x000fe40000011408 */
[----:B--2---:R-:W-:-:S05]  /*0f60*/  SHF.R.S32.HI R6, RZ, 0x1f, R5 ;  /* 0x0000001fff067819 */ /* 0x004fca0000011405 */
[----:B------:R-:W-:Y:S02]  /*0f70*/  IMAD R10, R6, c[0x0][0x1a0], RZ ;  /* 0x00006800060a7a24 */ /* 0x000fe400078e02ff */
[----:B------:R-:W-:-:S04]  /*0f80*/  IMAD.WIDE.U32 R6, R5, c[0x0][0x1a0], R8 ;  /* 0x0000680005067a25 */ /* 0x000fc800078e0008 */
[----:B------:R-:W-:Y:S02]  /*0f90*/  IMAD R9, R5, c[0x0][0x1a4], R10 ;  /* 0x0000690005097a24 */ /* 0x000fe400078e020a */
[----:B------:R-:W-:-:S03]  /*0fa0*/  IMAD.MOV.U32 R8, RZ, RZ, R0 ;  /* 0x000000ffff087224 */ /* 0x000fc600078e0000 */
[----:B------:R-:W-:Y:S02]  /*0fb0*/  IADD3 R7, R7, R9, RZ ;  /* 0x0000000907077210 */ /* 0x000fe40007ffe0ff */
        /* <DEDUP_REMOVED lines=11> */
.L_x_83:
[----:B------:R-:W-:Y:S05]  /*1070*/  BSYNC B0 ;  /* 0x0000000000007941 */ /* 0x000fea0003800000 */
.L_x_82:
[----:B------:R-:W-:-:S04]  /*1080*/  ISETP.GE.U32.AND P0, PT, R3, c[0x0][0x198], PT ;  /* 0x0000660003007a0c */ /* 0x000fc80003f06070 */
[----:B------:R-:W-:-:S13]  /*1090*/  ISETP.GE.U32.AND.EX P0, PT, R2, c[0x0][0x19c], PT, P0 ;  /* 0x0000670002007a0c */ /* 0x000fda0003f06100 */
[----:B------:R-:W-:Y:S05]  /*10a0*/  @P0 EXIT ;  /* 0x000000000000094d */ /* 0x000fea0003800000 */
[C---:B------:R-:W-:Y:S01]  /*10b0*/  IMAD.SHL.U32 R6, R3.reuse, 0x4, RZ ;  /* 0x0000000403067824 */ /* 0x040fe200078e00ff */
[----:B------:R-:W-:-:S04]  /*10c0*/  SHF.L.U64.HI R0, R3, 0x2, R2 ;  /* 0x0000000203007819 */ /* 0x000fc80000010202 */
[----:B0-----:R-:W-:-:S04]  /*10d0*/  IADD3 R4, P0, R6, c[0x0][0x190], RZ ;  /* 0x0000640006047a10 */ /* 0x001fc80007f1e0ff */
[----:B------:R-:W-:-:S05]  /*10e0*/  IADD3.X R5, R0, c[0x0][0x194], RZ, P0, !PT ;  /* 0x0000650000057a10 */ /* 0x000fca00007fe4ff */
[----:B------:R-:W2:Y:S01]  /*10f0*/  LDG.E R2, [R4.64] ;  /* 0x0000000c04027981 */ /* 0x000ea2000c1e1900 */
[----:B------:R-:W-:Y:S01]  /*1100*/  HFMA2.MMA R3, -RZ, RZ, 0, 2.384185791015625e-07 ;  /* 0x00000004ff037435 */ /* 0x000fe200000001ff */
[----:B------:R-:W-:-:S09]  /*1110*/  IADD3 R6, P0, R6, c[0x0][0x170], RZ ;  /* 0x00005c0006067a10 */ /* 0x000fd20007f1e0ff */
[----:B--2---:R-:W-:-:S06]  /*1120*/  IMAD.WIDE R2, R2, R3, c[0x0][0x188] ;  /* 0x0000620002027625 */ /* 0x004fcc00078e0203 */
[----:B------:R-:W2:Y:S01]  /*1130*/  LDG.E R3, [R2.64] ;  /* 0x0000000c02037981 */ /* 0x000ea2000c1e1900 */
[----:B------:R-:W-:-:S05]  /*1140*/  IADD3.X R7, R0, c[0x0][0x174], RZ, P0, !PT ;  /* 0x00005d0000077a10 */ /* 0x000fca00007fe4ff */
[----:B--2---:R-:W-:Y:S01]  /*1150*/  STG.E [R6.64], R3 ;  /* 0x0000000306007986 */ /* 0x004fe2000c10190c */
[----:B------:R-:W-:Y:S05]  /*1160*/  EXIT ;  /* 0x000000000000794d */ /* 0x000fea0003800000 */
        .weak           $__internal_6_$__cuda_sm20_div_u64
        .type           $__internal_6_$__cuda_sm20_div_u64,@function
        .size           $__internal_6_$__cuda_sm20_div_u64,($__internal_7_$__cuda_sm20_rem_u64 - $__internal_6_$__cuda_sm20_div_u64)
$__internal_6_$__cuda_sm20_div_u64:
        /* <DEDUP_REMOVED lines=10> */
[----:B------:R-:W-:Y:S02]  /*1210*/  IMAD.X R17, RZ, RZ, ~R13, P0 ;  /* 0x000000ffff117224 */ /* 0x000fe400000e0e0d */
[----:B------:R-:W-:Y:S02]  /*1220*/  IMAD.MOV.U32 R13, RZ, RZ, R4 ;  /* 0x000000ffff0d7224 */ /* 0x000fe400078e0004 */
[-C--:B------:R-:W-:Y:S02]  /*1230*/  IMAD R11, R5, R17.reuse, RZ ;  /* 0x00000011050b7224 */ /* 0x080fe400078e02ff */
[----:B------:R-:W-:-:S04]  /*1240*/  IMAD.WIDE.U32 R12, P0, R4, R17, R12 ;  /* 0x00000011040c7225 */ /* 0x000fc8000780000c */
[----:B------:R-:W-:-:S04]  /*1250*/  IMAD.HI.U32 R9, R5, R17, RZ ;  /* 0x0000001105097227 */ /* 0x000fc800078e00ff */
[----:B------:R-:W-:Y:S01]  /*1260*/  IMAD.HI.U32 R12, P1, R5, R15, R12 ;  /* 0x0000000f050c7227 */ /* 0x000fe2000782000c */
[----:B------:R-:W-:-:S04]  /*1270*/  IADD3.X R9, R9, R5, RZ, P0, !PT ;  /* 0x0000000509097210 */ /* 0x000fc800007fe4ff */
[----:B------:R-:W-:-:S04]  /*1280*/  IADD3 R13, P2, R11, R12, RZ ;  /* 0x0000000c0b0d7210 */ /* 0x000fc80007f5e0ff */
[----:B------:R-:W-:Y:S01]  /*1290*/  IADD3.X R9, RZ, RZ, R9, P2, P1 ;  /* 0x000000ffff097210 */ /* 0x000fe200017e2409 */
[----:B------:R-:W-:-:S04]  /*12a0*/  IMAD.WIDE.U32 R4, R13, R10, RZ ;  /* 0x0000000a0d047225 */ /* 0x000fc800078e00ff */
        /* <DEDUP_REMOVED lines=10> */
[----:B------:R-:W-:-:S03]  /*1350*/  IADD3 R11, P2, R14, R11, RZ ;  /* 0x0000000b0e0b7210 */ /* 0x000fc60007f5e0ff */
[----:B------:R-:W-:Y:S02]  /*1360*/  IMAD.X R9, R4, 0x1, R9, P0 ;  /* 0x0000000104097824 */ /* 0x000fe400000e0609 */
[----:B------:R-:W-:-:S03]  /*1370*/  IMAD.HI.U32 R4, R11, R3, RZ ;  /* 0x000000030b047227 */ /* 0x000fc600078e00ff */
[----:B------:R-:W-:-:S03]  /*1380*/  IADD3.X R9, RZ, RZ, R9, P2, P1 ;  /* 0x000000ffff097210 */ /* 0x000fc600017e2409 */
[----:B------:R-:W-:-:S04]  /*1390*/  IMAD.WIDE.U32 R4, R11, R2, R4 ;  /* 0x000000020b047225 */ /* 0x000fc800078e0004 */
[C---:B------:R-:W-:Y:S02]  /*13a0*/  IMAD R11, R9.reuse, R2, RZ ;  /* 0x00000002090b7224 */ /* 0x040fe400078e02ff */
[----:B------:R-:W-:-:S04]  /*13b0*/  IMAD.HI.U32 R4, P0, R9, R3, R4 ;  /* 0x0000000309047227 */ /* 0x000fc80007800004 */
[----:B------:R-:W-:Y:S01]  /*13c0*/  IMAD.HI.U32 R9, R9, R2, RZ ;  /* 0x0000000209097227 */ /* 0x000fe200078e00ff */
[----:B------:R-:W-:-:S04]  /*13d0*/  IADD3 R11, P1, R11, R4, RZ ;  /* 0x000000040b0b7210 */ /* 0x000fc80007f3e0ff */
[----:B------:R-:W-:Y:S01]  /*13e0*/  IADD3.X R9, R9, RZ, RZ, P0, !PT ;  /* 0x000000ff09097210 */ /* 0x000fe200007fe4ff */
[----:B------:R-:W-:-:S04]  /*13f0*/  IMAD.WIDE.U32 R4, R11, R10, RZ ;  /* 0x0000000a0b047225 */ /* 0x000fc800078e00ff */
[----:B------:R-:W-:Y:S01]  /*1400*/  IMAD.X R9, RZ, RZ, R9, P1 ;  /* 0x000000ffff097224 */ /* 0x000fe200008e0609 */
[----:B------:R-:W-:Y:S01]  /*1410*/  IADD3 R13, P1, -R4, R3, RZ ;  /* 0x00000003040d7210 */ /* 0x000fe20007f3e1ff */
[----:B------:R-:W-:-:S03]  /*1420*/  IMAD R5, R11, R7, R5 ;  /* 0x000000070b057224 */ /* 0x000fc600078e0205 */
[-C--:B------:R-:W-:Y:S01]  /*1430*/  ISETP.GE.U32.AND P0, PT, R13, R10.reuse, PT ;  /* 0x0000000a0d00720c */ /* 0x080fe20003f06070 */
[----:B------:R-:W-:-:S04]  /*1440*/  IMAD R5, R9, R10, R5 ;  /* 0x0000000a09057224 */ /* 0x000fc800078e0205 */
[----:B------:R-:W-:Y:S01]  /*1450*/  IMAD.X R16, R2, 0x1, ~R5, P1 ;  /* 0x0000000102107824 */ /* 0x000fe200008e0e05 */
[----:B------:R-:W-:Y:S02]  /*1460*/  IADD3 R5, P2, -R10, R13, RZ ;  /* 0x0000000d0a057210 */ /* 0x000fe40007f5e1ff */
[----:B------:R-:W-:Y:S02]  /*1470*/  IADD3 R4, P1, R11, 0x1, RZ ;  /* 0x000000010b047810 */ /* 0x000fe40007f3e0ff */
[C---:B------:R-:W-:Y:S01]  /*1480*/  ISETP.GE.U32.AND.EX P0, PT, R16.reuse, R7, PT, P0 ;  /* 0x000000071000720c */ /* 0x040fe20003f06100 */
[----:B------:R-:W-:Y:S01]  /*1490*/  IMAD.X R14, R16, 0x1, ~R7, P2 ;  /* 0x00000001100e7824 */ /* 0x000fe200010e0e07 */
[----:B------:R-:W-:Y:S02]  /*14a0*/  IADD3.X R12, RZ, R9, RZ, P1, !PT ;  /* 0x00000009ff0c7210 */ /* 0x000fe40000ffe4ff */
[----:B------:R-:W-:Y:S02]  /*14b0*/  SEL R11, R4, R11, P0 ;  /* 0x0000000b040b7207 */ /* 0x000fe40000000000 */
[----:B------:R-:W-:-:S02]  /*14c0*/  SEL R5, R5, R13, P0 ;  /* 0x0000000d05057207 */ /* 0x000fc40000000000 */
[----:B------:R-:W-:Y:S02]  /*14d0*/  SEL R12, R12, R9, P0 ;  /* 0x000000090c0c7207 */ /* 0x000fe40000000000 */
[----:B------:R-:W-:Y:S02]  /*14e0*/  IADD3 R4, P2, R11, 0x1, RZ ;  /* 0x000000010b047810 */ /* 0x000fe40007f5e0ff */
[----:B------:R-:W-:Y:S02]  /*14f0*/  SEL R14, R14, R16, P0 ;  /* 0x000000100e0e7207 */ /* 0x000fe40000000000 */
[----:B------:R-:W-:Y:S01]  /*1500*/  ISETP.GE.U32.AND P0, PT, R5, R10, PT ;  /* 0x0000000a0500720c */ /* 0x000fe20003f06070 */
[----:B------:R-:W-:Y:S01]  /*1510*/  IMAD.X R5, RZ, RZ, R12, P2 ;  /* 0x000000ffff057224 */ /* 0x000fe200010e060c */
[----:B------:R-:W-:Y:S02]  /*1520*/  ISETP.NE.U32.AND P1, PT, R10, RZ, PT ;  /* 0x000000ff0a00720c */ /* 0x000fe40003f25070 */
[----:B------:R-:W-:-:S02]  /*1530*/  ISETP.GE.U32.AND.EX P0, PT, R14, R7, PT, P0 ;  /* 0x000000070e00720c */ /* 0x000fc40003f06100 */
[----:B------:R-:W-:Y:S01]  /*1540*/  ISETP.NE.AND.EX P1, PT, R7, RZ, PT, P1 ;  /* 0x000000ff0700720c */ /* 0x000fe20003f25310 */
[----:B------:R-:W-:Y:S01]  /*1550*/  IMAD.MOV.U32 R7, RZ, RZ, 0x0 ;  /* 0x00000000ff077424 */ /* 0x000fe200078e00ff */
[----:B------:R-:W-:Y:S02]  /*1560*/  SEL R4, R4, R11, P0 ;  /* 0x0000000b04047207 */ /* 0x000fe40000000000 */
[----:B------:R-:W-:Y:S02]  /*1570*/  SEL R5, R5, R12, P0 ;  /* 0x0000000c05057207 */ /* 0x000fe40000000000 */
[----:B------:R-:W-:Y:S02]  /*1580*/  SEL R4, R4, 0xffffffff, P1 ;  /* 0xffffffff04047807 */ /* 0x000fe40000800000 */
[----:B------:R-:W-:Y:S01]  /*1590*/  SEL R5, R5, 0xffffffff, P1 ;  /* 0xffffffff05057807 */ /* 0x000fe20000800000 */
[----:B------:R-:W-:Y:S06]  /*15a0*/  RET.REL.NODEC R6 `(_ZN17fastertransformer14compact_inputsIfEEvPT_S2_PiPKS1_S5_PKiS7_mmm) ;  /* 0xffffea5006007950 */ /* 0x000fec0003c3ffff */
        .weak           $__internal_7_$__cuda_sm20_rem_u64
        .type           $__internal_7_$__cuda_sm20_rem_u64,@function
        .size           $__internal_7_$__cuda_sm20_rem_u64,(.L_x_388 - $__internal_7_$__cuda_sm20_rem_u64)
$__internal_7_$__cuda_sm20_rem_u64:
        /* <DEDUP_REMOVED lines=14> */
[----:B------:R-:W-:-:S04]  /*1690*/  IMAD.HI.U32 R12, P1, R11, R15, R12 ;  /* 0x0000000f0b0c7227 */ /* 0x000fc8000782000c */
[----:B------:R-:W-:Y:S01]  /*16a0*/  IMAD.X R7, R7, 0x1, R11, P0 ;  /* 0x0000000107077824 */ /* 0x000fe200000e060b */
[----:B------:R-:W-:-:S04]  /*16b0*/  IADD3 R13, P2, R19, R12, RZ ;  /* 0x0000000c130d7210 */ /* 0x000fc80007f5e0ff */
[----:B------:R-:W-:Y:S01]  /*16c0*/  IADD3.X R7, RZ, RZ, R7, P2, P1 ;  /* 0x000000ffff077210 */ /* 0x000fe200017e2407 */
[----:B------:R-:W-:-:S04]  /*16d0*/  IMAD.WIDE.U32 R10, R13, R8, RZ ;  /* 0x000000080d0a7225 */ /* 0x000fc800078e00ff */
[----:B------:R-:W-:Y:S01]  /*16e0*/  IMAD R11, R13, R9, R11 ;  /* 0x000000090d0b7224 */ /* 0x000fe200078e020b */
[----:B------:R-:W-:-:S03]  /*16f0*/  IADD3 R15, P0, RZ, -R10, RZ ;  /* 0x8000000aff0f7210 */ /* 0x000fc60007f1e0ff */
[----:B------:R-:W-:Y:S02]  /*1700*/  IMAD R11, R7, R8, R11 ;  /* 0x00000008070b7224 */ /* 0x000fe400078e020b */
[----:B------:R-:W-:-:S04]  /*1710*/  IMAD.HI.U32 R12, R13, R15, RZ ;  /* 0x0000000f0d0c7227 */ /* 0x000fc800078e00ff */
[----:B------:R-:W-:Y:S01]  /*1720*/  IMAD.X R10, RZ, RZ, ~R11, P0 ;  /* 0x000000ffff0a7224 */ /* 0x000fe200000e0e0b */
[----:B------:R-:W-:-:S03]  /*1730*/  HFMA2.MMA R11, -RZ, RZ, 0, 0 ;  /* 0x00000000ff0b7435 */ /* 0x000fc600000001ff */
        /* <DEDUP_REMOVED lines=14> */
[----:B------:R-:W-:-:S04]  /*1820*/  IMAD.WIDE.U32 R10, R13, R8, RZ ;  /* 0x000000080d0a7225 */ /* 0x000fc800078e00ff */
[----:B------:R-:W-:Y:S02]  /*1830*/  IMAD.X R7, RZ, RZ, R7, P1 ;  /* 0x000000ffff077224 */ /* 0x000fe400008e0607 */
[----:B------:R-:W-:Y:S01]  /*1840*/  IMAD R13, R13, R9, R11 ;  /* 0x000000090d0d7224 */ /* 0x000fe200078e020b */
[----:B------:R-:W-:-:S03]  /*1850*/  IADD3 R11, P1, -R10, R4, RZ ;  /* 0x000000040a0b7210 */ /* 0x000fc60007f3e1ff */
[-C--:B------:R-:W-:Y:S01]  /*1860*/  IMAD R4, R7, R8.reuse, R13 ;  /* 0x0000000807047224 */ /* 0x080fe200078e020d */
[-C--:B------:R-:W-:Y:S01]  /*1870*/  ISETP.GE.U32.AND P0, PT, R11, R8.reuse, PT ;  /* 0x000000080b00720c */ /* 0x080fe20003f06070 */
[----:B------:R-:W-:Y:S02]  /*1880*/  IMAD.MOV.U32 R7, RZ, RZ, 0x0 ;  /* 0x00000000ff077424 */ /* 0x000fe400078e00ff */
[----:B------:R-:W-:Y:S01]  /*1890*/  IMAD.X R10, R5, 0x1, ~R4, P1 ;  /* 0x00000001050a7824 */ /* 0x000fe200008e0e04 */
[----:B------:R-:W-:-:S04]  /*18a0*/  IADD3 R5, P1, R11, -R8, RZ ;  /* 0x800000080b057210 */ /* 0x000fc80007f3e0ff */
[----:B------:R-:W-:Y:S02]  /*18b0*/  ISETP.GE.U32.AND.EX P0, PT, R10, R9, PT, P0 ;  /* 0x000000090a00720c */ /* 0x000fe40003f06100 */
[-C--:B------:R-:W-:Y:S02]  /*18c0*/  IADD3.X R4, ~R9, R10.reuse, RZ, P1, !PT ;  /* 0x0000000a09047210 */ /* 0x080fe40000ffe5ff */
[----:B------:R-:W-:Y:S02]  /*18d0*/  SEL R5, R5, R11, P0 ;  /* 0x0000000b05057207 */ /* 0x000fe40000000000 */
[----:B------:R-:W-:Y:S02]  /*18e0*/  SEL R4, R4, R10, P0 ;  /* 0x0000000a04047207 */ /* 0x000fe40000000000 */
[C---:B------:R-:W-:Y:S02]  /*18f0*/  ISETP.GE.U32.AND P0, PT, R5.reuse, R8, PT ;  /* 0x000000080500720c */ /* 0x040fe40003f06070 */
[----:B------:R-:W-:Y:S01]  /*1900*/  ISETP.NE.U32.AND P1, PT, R8, RZ, PT ;  /* 0x000000ff0800720c */ /* 0x000fe20003f25070 */
[----:B------:R-:W-:Y:S01]  /*1910*/  IMAD.IADD R8, R5, 0x1, -R8 ;  /* 0x0000000105087824 */ /* 0x000fe200078e0a08 */
[----:B------:R-:W-:-:S02]  /*1920*/  ISETP.GE.U32.AND.EX P0, PT, R4, R9, PT, P0 ;  /* 0x000000090400720c */ /* 0x000fc40003f06100 */
[----:B------:R-:W-:Y:S02]  /*1930*/  ISETP.NE.AND.EX P1, PT, R9, RZ, PT, P1 ;  /* 0x000000ff0900720c */ /* 0x000fe40003f25310 */
[----:B------:R-:W-:-:S04]  /*1940*/  SEL R8, R8, R5, P0 ;  /* 0x0000000508087207 */ /* 0x000fc80000000000 */
[----:B------:R-:W-:Y:S01]  /*1950*/  SEL R8, R8, 0xffffffff, P1 ;  /* 0xffffffff08087807 */ /* 0x000fe20000800000 */
[----:B------:R-:W-:Y:S06]  /*1960*/  RET.REL.NODEC R6 `(_ZN17fastertransformer14compact_inputsIfEEvPT_S2_PiPKS1_S5_PKiS7_mmm) ;  /* 0xffffe69006007950 */ /* 0x000fec0003c3ffff */
.L_x_93:
        /* <DEDUP_REMOVED lines=9> */
.L_x_388:


//--------------------- .text._ZN17fastertransformer14compact_inputsI6__halfEEvPT_S3_PiPKS2_S6_PKiS8_mmm --------------------------
	.section	.text._ZN17fastertransformer14compact_inputsI6__halfEEvPT_S3_PiPKS2_S6_PKiS8_mmm,"ax",@progbits
	.sectioninfo	@"SHI_REGISTERS=22"
	.align	128
        .global         _ZN17fastertransformer14compact_inputsI6__halfEEvPT_S3_PiPKS2_S6_PKiS8_mmm
        .type           _ZN17fastertransformer14compact_inputsI6__halfEEvPT_S3_PiPKS2_S6_PKiS8_mmm,@function
        .size           _ZN17fastertransformer14compact_inputsI6__halfEEvPT_S3_PiPKS2_S6_PKiS8_mmm,(.L_x_390 - _ZN17fastertransformer14compact_inputsI6__halfEEvPT_S3_PiPKS2_S6_PKiS8_mmm)
        .other          _ZN17fastertransformer14compact_inputsI6__halfEEvPT_S3_PiPKS2_S6_PKiS8_mmm,@"STO_CUDA_ENTRY STV_DEFAULT"
_ZN17fastertransformer14compact_inputsI6__halfEEvPT_S3_PiPKS2_S6_PKiS8_mmm:
.text._ZN17fastertransformer14compact_inputsI6__halfEEvPT_S3_PiPKS2_S6_PKiS8_mmm:
        /* <DEDUP_REMOVED lines=29> */
[----:B------:R-:W-:Y:S05]  /*01d0*/  CALL.REL.NOINC `($__internal_8_$__cuda_sm20_div_u64) ;  /* 0x00000f9000007944 */ /* 0x000fea0003c00000 */
[----:B------:R-:W-:-:S05]  /*01e0*/  IADD3 R0, -R4, RZ, RZ ;  /* 0x000000ff04007210 */ /* 0x000fca0007ffe1ff */
[----:B------:R-:W-:Y:S01]  /*01f0*/  IMAD R0, R0, c[0x0][0x1a8], R3 ;  /* 0x00006a0000007a24 */ /* 0x000fe200078e0203 */
[----:B------:R-:W-:Y:S05]  /*0200*/  BRA `(.L_x_98) ;  /* 0x0000015000007947 */ /* 0x000fea0003800000 */
.L_x_97:
        /* <DEDUP_REMOVED lines=21> */
.L_x_98:
[----:B------:R-:W-:Y:S05]  /*0360*/  BSYNC B1 ;  /* 0x0000000000017941 */ /* 0x000fea0003800000 */
.L_x_96:
[----:B------:R-:W-:Y:S01]  /*0370*/  LOP3.LUT R6, R5, c[0x0][0x1a4], RZ, 0xfc, !PT ;  /* 0x0000690005067a12 */ /* 0x000fe200078efcff */
[----:B------:R-:W-:Y:S03]  /*0380*/  BSSY B1, `(.L_x_99) ;  /* 0x0000019000017945 */ /* 0x000fe60003800000 */
[----:B------:R-:W-:-:S13]  /*0390*/  ISETP.NE.U32.AND P0, PT, R6, RZ, PT ;  /* 0x000000ff0600720c */ /* 0x000fda0003f05070 */
[----:B------:R-:W-:Y:S05]  /*03a0*/  @!P0 BRA `(.L_x_100) ;  /* 0x0000005000008947 */ /* 0x000fea0003800000 */
[----:B------:R-:W-:Y:S01]  /*03b0*/  IMAD.MOV.U32 R8, RZ, RZ, c[0x0][0x1a0] ;  /* 0x00006800ff087624 */ /* 0x000fe200078e00ff */
[----:B------:R-:W-:Y:S01]  /*03c0*/  MOV R6, 0x3f0 ;  /* 0x000003f000067802 */ /* 0x000fe20000000f00 */
[----:B------:R-:W-:Y:S02]  /*03d0*/  IMAD.MOV.U32 R9, RZ, RZ, c[0x0][0x1a4] ;  /* 0x00006900ff097624 */ /* 0x000fe400078e00ff */
[----:B------:R-:W-:Y:S05]  /*03e0*/  CALL.REL.NOINC `($__internal_9_$__cuda_sm20_rem_u64) ;  /* 0x000011c000007944 */ /* 0x000fea0003c00000 */
[----:B------:R-:W-:Y:S05]  /*03f0*/  BRA `(.L_x_101) ;  /* 0x0000011000007947 */ /* 0x000fea0003800000 */
.L_x_100:
        /* <DEDUP_REMOVED lines=17> */
.L_x_101:
[----:B------:R-:W-:Y:S05]  /*0510*/  BSYNC B1 ;  /* 0x0000000000017941 */ /* 0x000fea0003800000 */
.L_x_99:
        /* <DEDUP_REMOVED lines=11> */
[----:B------:R-:W-:Y:S05]  /*05d0*/  CALL.REL.NOINC `($__internal_8_$__cuda_sm20_div_u64) ;  /* 0x00000b9000007944 */ /* 0x000fea0003c00000 */
[----:B------:R-:W-:Y:S01]  /*05e0*/  IMAD.MOV.U32 R5, RZ, RZ, R4 ;  /* 0x000000ffff057224 */ /* 0x000fe200078e0004 */
[----:B------:R-:W-:Y:S05]  /*05f0*/  BRA `(.L_x_104) ;  /* 0x0000012000007947 */ /* 0x000fea0003800000 */
.L_x_103:
        /* <DEDUP_REMOVED lines=18> */
.L_x_104:
[----:B------:R-:W-:Y:S05]  /*0720*/  BSYNC B1 ;  /* 0x0000000000017941 */ /* 0x000fea0003800000 */
.L_x_102:
        /* <DEDUP_REMOVED lines=18> */
[----:B------:R-:W2:Y:S01]  /*0850*/  LDG.E.U16 R7, [R6.64] ;  /* 0x0000000c06077981 */ /* 0x000ea2000c1e1500 */
[----:B------:R-:W-:-:S04]  /*0860*/  LEA R4, P0, R3, c[0x0][0x160], 0x1 ;  /* 0x0000580003047a11 */ /* 0x000fc800078008ff */
[----:B------:R-:W-:-:S05]  /*0870*/  LEA.HI.X R5, R3, c[0x0][0x164], R2, 0x1, P0 ;  /* 0x0000590003057a11 */ /* 0x000fca00000f0c02 */
[----:B--2---:R0:W-:Y:S04]  /*0880*/  STG.E.U16 [R4.64], R7 ;  /* 0x0000000704007986 */ /* 0x0041e8000c10150c */
.L_x_95:
[----:B------:R-:W-:Y:S05]  /*0890*/  BSYNC B0 ;  /* 0x0000000000007941 */ /* 0x000fea0003800000 */
.L_x_94:
        /* <DEDUP_REMOVED lines=17> */
[----:B------:R-:W-:Y:S05]  /*09b0*/  CALL.REL.NOINC `($__internal_8_$__cuda_sm20_div_u64) ;  /* 0x000007b000007944 */ /* 0x000fea0003c00000 */
[----:B------:R-:W-:-:S04]  /*09c0*/  IMAD.MOV R0, RZ, RZ, -R4 ;  /* 0x000000ffff007224 */ /* 0x000fc800078e0a04 */
[----:B------:R-:W-:Y:S01]  /*09d0*/  IMAD R0, R0, c[0x0][0x1a0], R3 ;  /* 0x0000680000007a24 */ /* 0x000fe200078e0203 */
[----:B------:R-:W-:Y:S05]  /*09e0*/  BRA `(.L_x_109) ;  /* 0x0000015000007947 */ /* 0x000fea0003800000 */
.L_x_108:
        /* <DEDUP_REMOVED lines=21> */
.L_x_109:
[----:B------:R-:W-:Y:S05]  /*0b40*/  BSYNC B1 ;  /* 0x0000000000017941 */ /* 0x000fea0003800000 */
.L_x_107:
[----:B------:R-:W-:Y:S01]  /*0b50*/  LOP3.LUT R6, R5, c[0x0][0x1a4], RZ, 0xfc, !PT ;  /* 0x0000690005067a12 */ /* 0x000fe200078efcff */
[----:B------:R-:W-:Y:S03]  /*0b60*/  BSSY B1, `(.L_x_110) ;  /* 0x0000019000017945 */ /* 0x000fe60003800000 */
[----:B------:R-:W-:-:S13]  /*0b70*/  ISETP.NE.U32.AND P0, PT, R6, RZ, PT ;  /* 0x000000ff0600720c */ /* 0x000fda0003f05070 */
[----:B------:R-:W-:Y:S05]  /*0b80*/  @!P0 BRA `(.L_x_111) ;  /* 0x0000005000008947 */ /* 0x000fea0003800000 */
[----:B------:R-:W-:Y:S01]  /*0b90*/  IMAD.MOV.U32 R8, RZ, RZ, c[0x0][0x1a0] ;  /* 0x00006800ff087624 */ /* 0x000fe200078e00ff */
[----:B------:R-:W-:Y:S02]  /*0ba0*/  MOV R9, c[0x0][0x1a4] ;  /* 0x0000690000097a02 */ /* 0x000fe40000000f00 */
[----:B------:R-:W-:Y:S02]  /*0bb0*/  MOV R6, 0xbd0 ;  /* 0x00000bd000067802 */ /* 0x000fe40000000f00 */
[----:B------:R-:W-:Y:S05]  /*0bc0*/  CALL.REL.NOINC `($__internal_9_$__cuda_sm20_rem_u64) ;  /* 0x000009e000007944 */ /* 0x000fea0003c00000 */
[----:B------:R-:W-:Y:S05]  /*0bd0*/  BRA `(.L_x_112) ;  /* 0x0000011000007947 */ /* 0x000fea0003800000 */
.L_x_111:
        /* <DEDUP_REMOVED lines=17> */
.L_x_112:
[----:B------:R-:W-:Y:S05]  /*0cf0*/  BSYNC B1 ;  /* 0x0000000000017941 */ /* 0x000fea0003800000 */
.L_x_110:
        /* <DEDUP_REMOVED lines=14> */
.L_x_114:
        /* <DEDUP_REMOVED lines=18> */
.L_x_115:
[----:B------:R-:W-:Y:S05]  /*0f00*/  BSYNC B1 ;  /* 0x0000000000017941 */ /* 0x000fea0003800000 */
.L_x_113:
        /* <DEDUP_REMOVED lines=22> */
.L_x_106:
[----:B------:R-:W-:Y:S05]  /*1070*/  BSYNC B0 ;  /* 0x0000000000007941 */ /* 0x000fea0003800000 */
.L_x_105:
        /* <DEDUP_REMOVED lines=15> */
        .weak           $__internal_8_$__cuda_sm20_div_u64
        .type           $__internal_8_$__cuda_sm20_div_u64,@function
        .size           $__internal_8_$__cuda_sm20_div_u64,($__internal_9_$__cuda_sm20_rem_u64 - $__internal_8_$__cuda_sm20_div_u64)
$__internal_8_$__cuda_sm20_div_u64:
        /* <DEDUP_REMOVED lines=67> */
[----:B------:R-:W-:Y:S06]  /*15a0*/  RET.REL.NODEC R6 `(_ZN17fastertransformer14compact_inputsI6__halfEEvPT_S3_PiPKS2_S6_PKiS8_mmm) ;  /* 0xffffea5006007950 */ /* 0x000fec0003c3ffff */
        .weak           $__internal_9_$__cuda_sm20_rem_u64
        .type           $__internal_9_$__cuda_sm20_rem_u64,@function
        .size           $__internal_9_$__cuda_sm20_rem_u64,(.L_x_390 - $__internal_9_$__cuda_sm20_rem_u64)
$__internal_9_$__cuda_sm20_rem_u64:
        /* <DEDUP_REMOVED lines=59> */
[----:B------:R-:W-:Y:S06]  /*1960*/  RET.REL.NODEC R6 `(_ZN17fastertransformer14compact_inputsI6__halfEEvPT_S3_PiPKS2_S6_PKiS8_mmm) ;  /* 0xffffe69006007950 */ /* 0x000fec0003c3ffff */
.L_x_116:
        /* <DEDUP_REMOVED lines=9> */
.L_x_390:


//--------------------- .text._ZN17fastertransformer28lookupHiddenStateOfLastTokenI6__halfEEvPT_PKS2_PKiiii --------------------------
	.section	.text._ZN17fastertransformer28lookupHiddenStateOfLastTokenI6__halfEEvPT_PKS2_PKiiii,"ax",@progbits
	.sectioninfo	@"SHI_REGISTERS=14"
	.align	128
        .global         _ZN17fastertransformer28lookupHiddenStateOfLastTokenI6__halfEEvPT_PKS2_PKiiii
        .type           _ZN17fastertransformer28lookupHiddenStateOfLastTokenI6__halfEEvPT_PKS2_PKiiii,@function
        .size           _ZN17fastertransformer28lookupHiddenStateOfLastTokenI6__halfEEvPT_PKS2_PKiiii,(.L_x_421 - _ZN17fastertransformer28lookupHiddenStateOfLastTokenI6__halfEEvPT_PKS2_PKiiii)
        .other          _ZN17fastertransformer28lookupHiddenStateOfLastTokenI6__halfEEvPT_PKS2_PKiiii,@"STO_CUDA_ENTRY STV_DEFAULT"
_ZN17fastertransformer28lookupHiddenStateOfLastTokenI6__halfEEvPT_PKS2_PKiiii:
.text._ZN17fastertransformer28lookupHiddenStateOfLastTokenI6__halfEEvPT_PKS2_PKiiii:
[----:B------:R-:W-:Y:S02]  /*0000*/  IMAD.MOV.U32 R1, RZ, RZ, c[0x0][0x28] ;  /* 0x00000a00ff017624 */ /* 0x000fe400078e00ff */
[----:B------:R-:W0:Y:S01]  /*0010*/  S2R R2, SR_CTAID.X ;  /* 0x0000000000027919 */ /* 0x000e220000002500 */
[----:B------:R-:W-:Y:S02]  /*0020*/  ULDC UR4, c[0x0][0x180] ;  /* 0x0000600000047ab9 */ /* 0x000fe40000000800 */
[----:B------:R-:W-:Y:S01]  /*0030*/  ULDC UR5, c[0x0][0x17c] ;  /* 0x00005f0000057ab9 */ /* 0x000fe20000000800 */
[----:B------:R-:W0:Y:S01]  /*0040*/  S2R R3, SR_TID.X ;  /* 0x0000000000037919 */ /* 0x000e220000002100 */
[----:B------:R-:W-:Y:S01]  /*0050*/  UIMAD UR4, UR4, UR5, URZ ;  /* 0x00000005040472a4 */ /* 0x000fe2000f8e023f */
[----:B0-----:R-:W-:-:S05]  /*0060*/  IMAD R2, R2, c[0x0][0x0], R3 ;  /* 0x0000000002027a24 */ /* 0x001fca00078e0203 */
[----:B------:R-:W-:-:S13]  /*0070*/  ISETP.GE.AND P0, PT, R2, UR4, PT ;  /* 0x0000000402007c0c */ /* 0x000fda000bf06270 */
[----:B------:R-:W-:Y:S05]  /*0080*/  @P0 EXIT ;  /* 0x000000000000094d */ /* 0x000fea0003800000 */
[----:B------:R-:W-:Y:S01]  /*0090*/  IABS R0, c[0x0][0x180] ;  /* 0x0000600000007a13 */ /* 0x000fe20000000000 */
[----:B------:R-:W-:Y:S01]  /*00a0*/  HFMA2.MMA R4, -RZ, RZ, 0, 0 ;  /* 0x00000000ff047435 */ /* 0x000fe200000001ff */
[----:B------:R-:W-:Y:S01]  /*00b0*/  ISETP.NE.AND P0, PT, RZ, c[0x0][0x180], PT ;  /* 0x00006000ff007a0c */ /* 0x000fe20003f05270 */
[----:B------:R-:W-:Y:S01]  /*00c0*/  ULDC.64 UR6, c[0x0][0x118] ;  /* 0x0000460000067ab9 */ /* 0x000fe20000000a00 */
[----:B------:R-:W0:Y:S08]  /*00d0*/  I2F.RP R6, R0 ;  /* 0x0000000000067306 */ /* 0x000e300000209400 */
[----:B0-----:R-:W0:Y:S02]  /*00e0*/  MUFU.RCP R6, R6 ;  /* 0x0000000600067308 */ /* 0x001e240000001000 */
[----:B0-----:R-:W-:-:S06]  /*00f0*/  IADD3 R5, R6, 0xffffffe, RZ ;  /* 0x0ffffffe06057810 */ /* 0x001fcc0007ffe0ff */
[----:B------:R-:W0:Y:S02]  /*0100*/  F2I.FTZ.U32.TRUNC.NTZ R5, R5 ;  /* 0x0000000500057305 */ /* 0x000e24000021f000 */
[----:B0-----:R-:W-:-:S04]  /*0110*/  IMAD.MOV R3, RZ, RZ, -R5 ;  /* 0x000000ffff037224 */ /* 0x001fc800078e0a05 */
[----:B------:R-:W-:-:S04]  /*0120*/  IMAD R3, R3, R0, RZ ;  /* 0x0000000003037224 */ /* 0x000fc800078e02ff */
[----:B------:R-:W-:Y:S01]  /*0130*/  IMAD.HI.U32 R4, R5, R3, R4 ;  /* 0x0000000305047227 */ /* 0x000fe200078e0004 */
[----:B------:R-:W-:-:S03]  /*0140*/  LOP3.LUT R3, RZ, c[0x0][0x180], RZ, 0x33, !PT ;  /* 0x00006000ff037a12 */ /* 0x000fc600078e33ff */
.L_x_117:
[----:B------:R-:W-:Y:S02]  /*0150*/  IABS R7, R2 ;  /* 0x0000000200077213 */ /* 0x000fe40000000000 */
[----:B------:R-:W-:-:S03]  /*0160*/  IABS R8, c[0x0][0x180] ;  /* 0x0000600000087a13 */ /* 0x000fc60000000000 */
[----:B------:R-:W-:-:S04]  /*0170*/  IMAD.HI.U32 R5, R4, R7, RZ ;  /* 0x0000000704057227 */ /* 0x000fc800078e00ff */
[----:B------:R-:W-:-:S04]  /*0180*/  IMAD.MOV R6, RZ, RZ, -R5 ;  /* 0x000000ffff067224 */ /* 0x000fc800078e0a05 */
[----:B------:R-:W-:Y:S01]  /*0190*/  IMAD R7, R8, R6, R7 ;  /* 0x0000000608077224 */ /* 0x000fe200078e0207 */
[----:B------:R-:W-:-:S04]  /*01a0*/  LOP3.LUT R6, R2, c[0x0][0x180], RZ, 0x3c, !PT ;  /* 0x0000600002067a12 */ /* 0x000fc800078e3cff */
[----:B------:R-:W-:Y:S02]  /*01b0*/  ISETP.GT.U32.AND P2, PT, R0, R7, PT ;  /* 0x000000070000720c */ /* 0x000fe40003f44070 */
[----:B------:R-:W-:Y:S01]  /*01c0*/  ISETP.GE.AND P3, PT, R6, RZ, PT ;  /* 0x000000ff0600720c */ /* 0x000fe20003f66270 */
[----:B------:R-:W-:-:S10]  /*01d0*/  IMAD.MOV.U32 R6, RZ, RZ, 0x4 ;  /* 0x00000004ff067424 */ /* 0x000fd400078e00ff */
[----:B------:R-:W-:Y:S01]  /*01e0*/  @!P2 IMAD.IADD R7, R7, 0x1, -R8 ;  /* 0x000000010707a824 */ /* 0x000fe200078e0a08 */
[----:B------:R-:W-:-:S04]  /*01f0*/  @!P2 IADD3 R5, R5, 0x1, RZ ;  /* 0x000000010505a810 */ /* 0x000fc80007ffe0ff */
[----:B------:R-:W-:-:S13]  /*0200*/  ISETP.GE.U32.AND P1, PT, R7, R0, PT ;  /* 0x000000000700720c */ /* 0x000fda0003f26070 */
[----:B------:R-:W-:-:S04]  /*0210*/  @P1 IADD3 R5, R5, 0x1, RZ ;  /* 0x0000000105051810 */ /* 0x000fc80007ffe0ff */
[----:B------:R-:W-:-:S04]  /*0220*/  @!P3 IADD3 R5, -R5, RZ, RZ ;  /* 0x000000ff0505b210 */ /* 0x000fc80007ffe1ff */
[----:B------:R-:W-:-:S05]  /*0230*/  SEL R5, R3, R5, !P0 ;  /* 0x0000000503057207 */ /* 0x000fca0004000000 */
[----:B------:R-:W-:-:S06]  /*0240*/  IMAD.WIDE R6, R5, R6, c[0x0][0x170] ;  /* 0x00005c0005067625 */ /* 0x000fcc00078e0206 */
[----:B------:R-:W2:Y:S01]  /*0250*/  LDG.E R6, [R6.64] ;  /* 0x0000000606067981 */ /* 0x000ea2000c1e1900 */
[----:B0-----:R-:W-:Y:S02]  /*0260*/  IMAD.MOV.U32 R11, RZ, RZ, 0x2 ;  /* 0x00000002ff0b7424 */ /* 0x001fe400078e00ff */
[C---:B--2---:R-:W-:Y:S01]  /*0270*/  IMAD R8, R5.reuse, c[0x0][0x178], R6 ;  /* 0x00005e0005087a24 */ /* 0x044fe200078e0206 */
[----:B------:R-:W-:-:S04]  /*0280*/  IADD3 R5, -R5, RZ, RZ ;  /* 0x000000ff05057210 */ /* 0x000fc80007ffe1ff */
[----:B------:R-:W-:Y:S01]  /*0290*/  IADD3 R8, R8, -0x1, RZ ;  /* 0xffffffff08087810 */ /* 0x000fe20007ffe0ff */
[----:B------:R-:W-:-:S04]  /*02a0*/  IMAD R5, R5, c[0x0][0x180], R2 ;  /* 0x0000600005057a24 */ /* 0x000fc800078e0202 */
[----:B------:R-:W-:-:S04]  /*02b0*/  IMAD R8, R8, c[0x0][0x180], R5 ;  /* 0x0000600008087a24 */ /* 0x000fc800078e0205 */
[----:B------:R-:W-:-:S06]  /*02c0*/  IMAD.WIDE R8, R8, R11, c[0x0][0x168] ;  /* 0x00005a0008087625 */ /* 0x000fcc00078e020b */
[----:B------:R-:W2:Y:S01]  /*02d0*/  LDG.E.U16 R9, [R8.64] ;  /* 0x0000000608097981 */ /* 0x000ea2000c1e1500 */
[----:B------:R-:W-:Y:S01]  /*02e0*/  IMAD.WIDE R10, R2, R11, c[0x0][0x160] ;  /* 0x00005800020a7625 */ /* 0x000fe200078e020b */
[----:B------:R-:W-:-:S05]  /*02f0*/  MOV R5, c[0x0][0x0] ;  /* 0x0000000000057a02 */ /* 0x000fca0000000f00 */
[----:B------:R-:W-:-:S05]  /*0300*/  IMAD R2, R5, c[0x0][0xc], R2 ;  /* 0x0000030005027a24 */ /* 0x000fca00078e0202 */
[----:B------:R-:W-:Y:S01]  /*0310*/  ISETP.GE.AND P1, PT, R2, UR4, PT ;  /* 0x0000000402007c0c */ /* 0x000fe2000bf26270 */
[----:B--2---:R0:W-:-:S12]  /*0320*/  STG.E.U16 [R10.64], R9 ;  /* 0x000000090a007986 */ /* 0x0041d8000c101506 */
[----:B------:R-:W-:Y:S05]  /*0330*/  @!P1 BRA `(.L_x_117) ;  /* 0xfffffe1000009947 */ /* 0x000fea000383ffff */
[----:B------:R-:W-:Y:S05]  /*0340*/  EXIT ;  /* 0x000000000000794d */ /* 0x000fea0003800000 */
.L_x_118:
        /* <DEDUP_REMOVED lines=11> */
.L_x_421:


//--------------------- .text._ZN17fastertransformer28lookupHiddenStateOfLastTokenIfEEvPT_PKS1_PKiiii --------------------------
	.section	.text._ZN17fastertransformer28lookupHiddenStateOfLastTokenIfEEvPT_PKS1_PKiiii,"ax",@progbits
	.sectioninfo	@"SHI_REGISTERS=15"
	.align	128
        .global         _ZN17fastertransformer28lookupHiddenStateOfLastTokenIfEEvPT_PKS1_PKiiii
        .type           _ZN17fastertransformer28lookupHiddenStateOfLastTokenIfEEvPT_PKS1_PKiiii,@function
        .size           _ZN17fastertransformer28lookupHiddenStateOfLastTokenIfEEvPT_PKS1_PKiiii,(.L_x_422 - _ZN17fastertransformer28lookupHiddenStateOfLastTokenIfEEvPT_PKS1_PKiiii)
        .other          _ZN17fastertransformer28lookupHiddenStateOfLastTokenIfEEvPT_PKS1_PKiiii,@"STO_CUDA_ENTRY STV_DEFAULT"
_ZN17fastertransformer28lookupHiddenStateOfLastTokenIfEEvPT_PKS1_PKiiii:
.text._ZN17fastertransformer28lookupHiddenStateOfLastTokenIfEEvPT_PKS1_PKiiii:
        /* <DEDUP_REMOVED lines=10> */
[----:B------:R-:W-:Y:S01]  /*00a0*/  ULDC.64 UR6, c[0x0][0x118] ;  /* 0x0000460000067ab9 */ /* 0x000fe20000000a00 */
[----:B------:R-:W-:Y:S02]  /*00b0*/  ISETP.NE.AND P0, PT, RZ, c[0x0][0x180], PT ;  /* 0x00006000ff007a0c */ /* 0x000fe40003f05270 */
[----:B------:R-:W0:Y:S01]  /*00c0*/  I2F.RP R3, R0 ;  /* 0x0000000000037306 */ /* 0x000e220000209400 */
[----:B------:R-:W-:-:S07]  /*00d0*/  LOP3.LUT R12, RZ, c[0x0][0x180], RZ, 0x33, !PT ;  /* 0x00006000ff0c7a12 */ /* 0x000fce00078e33ff */
[----:B0-----:R-:W0:Y:S02]  /*00e0*/  MUFU.RCP R3, R3 ;  /* 0x0000000300037308 */ /* 0x001e240000001000 */
[----:B0-----:R-:W-:-:S06]  /*00f0*/  IADD3 R4, R3, 0xffffffe, RZ ;  /* 0x0ffffffe03047810 */ /* 0x001fcc0007ffe0ff */
[----:B------:R0:W1:Y:S02]  /*0100*/  F2I.FTZ.U32.TRUNC.NTZ R5, R4 ;  /* 0x0000000400057305 */ /* 0x000064000021f000 */
[----:B0-----:R-:W-:Y:S01]  /*0110*/  HFMA2.MMA R4, -RZ, RZ, 0, 0 ;  /* 0x00000000ff047435 */ /* 0x001fe200000001ff */
[----:B-1----:R-:W-:-:S04]  /*0120*/  IMAD.MOV R7, RZ, RZ, -R5 ;  /* 0x000000ffff077224 */ /* 0x002fc800078e0a05 */
[----:B------:R-:W-:-:S05]  /*0130*/  IMAD R7, R7, R0, RZ ;  /* 0x0000000007077224 */ /* 0x000fca00078e02ff */
[----:B------:R-:W-:-:S04]  /*0140*/  IMAD.HI.U32 R10, R5, R7, R4 ;  /* 0x00000007050a7227 */ /* 0x000fc800078e0004 */
.L_x_119:
[----:B------:R-:W-:Y:S02]  /*0150*/  IABS R5, R2 ;  /* 0x0000000200057213 */ /* 0x000fe40000000000 */
[----:B------:R-:W-:Y:S02]  /*0160*/  IABS R6, c[0x0][0x180] ;  /* 0x0000600000067a13 */ /* 0x000fe40000000000 */
[----:B0-----:R-:W-:Y:S01]  /*0170*/  MOV R9, 0x4 ;  /* 0x0000000400097802 */ /* 0x001fe20000000f00 */
[----:B------:R-:W-:-:S04]  /*0180*/  IMAD.HI.U32 R3, R10, R5, RZ ;  /* 0x000000050a037227 */ /* 0x000fc800078e00ff */
[----:B------:R-:W-:-:S04]  /*0190*/  IMAD.MOV R4, RZ, RZ, -R3 ;  /* 0x000000ffff047224 */ /* 0x000fc800078e0a03 */
[----:B------:R-:W-:Y:S01]  /*01a0*/  IMAD R5, R6, R4, R5 ;  /* 0x0000000406057224 */ /* 0x000fe200078e0205 */
[----:B------:R-:W-:-:S04]  /*01b0*/  LOP3.LUT R4, R2, c[0x0][0x180], RZ, 0x3c, !PT ;  /* 0x0000600002047a12 */ /* 0x000fc800078e3cff */
[----:B------:R-:W-:Y:S02]  /*01c0*/  ISETP.GT.U32.AND P2, PT, R0, R5, PT ;  /* 0x000000050000720c */ /* 0x000fe40003f44070 */
[----:B------:R-:W-:-:S11]  /*01d0*/  ISETP.GE.AND P3, PT, R4, RZ, PT ;  /* 0x000000ff0400720c */ /* 0x000fd60003f66270 */
[----:B------:R-:W-:Y:S02]  /*01e0*/  @!P2 IADD3 R5, R5, -R6, RZ ;  /* 0x800000060505a210 */ /* 0x000fe40007ffe0ff */
[----:B------:R-:W-:Y:S02]  /*01f0*/  @!P2 IADD3 R3, R3, 0x1, RZ ;  /* 0x000000010303a810 */ /* 0x000fe40007ffe0ff */
[----:B------:R-:W-:-:S13]  /*0200*/  ISETP.GE.U32.AND P1, PT, R5, R0, PT ;  /* 0x000000000500720c */ /* 0x000fda0003f26070 */
[----:B------:R-:W-:-:S05]  /*0210*/  @P1 IADD3 R3, R3, 0x1, RZ ;  /* 0x0000000103031810 */ /* 0x000fca0007ffe0ff */
[----:B------:R-:W-:-:S05]  /*0220*/  @!P3 IMAD.MOV R3, RZ, RZ, -R3 ;  /* 0x000000ffff03b224 */ /* 0x000fca00078e0a03 */
[----:B------:R-:W-:-:S05]  /*0230*/  SEL R3, R12, R3, !P0 ;  /* 0x000000030c037207 */ /* 0x000fca0004000000 */
[----:B------:R-:W-:-:S06]  /*0240*/  IMAD.WIDE R4, R3, R9, c[0x0][0x170] ;  /* 0x00005c0003047625 */ /* 0x000fcc00078e0209 */
[----:B------:R-:W2:Y:S02]  /*0250*/  LDG.E R4, [R4.64] ;  /* 0x0000000604047981 */ /* 0x000ea4000c1e1900 */
[----:B--2---:R-:W-:Y:S02]  /*0260*/  IMAD R6, R3, c[0x0][0x178], R4 ;  /* 0x00005e0003067a24 */ /* 0x004fe400078e0204 */
[----:B------:R-:W-:-:S03]  /*0270*/  IMAD.MOV R3, RZ, RZ, -R3 ;  /* 0x000000ffff037224 */ /* 0x000fc600078e0a03 */
[----:B------:R-:W-:Y:S01]  /*0280*/  IADD3 R6, R6, -0x1, RZ ;  /* 0xffffffff06067810 */ /* 0x000fe20007ffe0ff */
[----:B------:R-:W-:-:S04]  /*0290*/  IMAD R3, R3, c[0x0][0x180], R2 ;  /* 0x0000600003037a24 */ /* 0x000fc800078e0202 */
[----:B------:R-:W-:-:S04]  /*02a0*/  IMAD R6, R6, c[0x0][0x180], R3 ;  /* 0x0000600006067a24 */ /* 0x000fc800078e0203 */
[----:B------:R-:W-:-:S06]  /*02b0*/  IMAD.WIDE R6, R6, R9, c[0x0][0x168] ;  /* 0x00005a0006067625 */ /* 0x000fcc00078e0209 */
[----:B------:R-:W2:Y:S01]  /*02c0*/  LDG.E R7, [R6.64] ;  /* 0x0000000606077981 */ /* 0x000ea2000c1e1900 */
[----:B------:R-:W-:Y:S01]  /*02d0*/  IMAD.WIDE R8, R2, R9, c[0x0][0x160] ;  /* 0x0000580002087625 */ /* 0x000fe200078e0209 */
[----:B------:R-:W-:-:S05]  /*02e0*/  MOV R3, c[0x0][0x0] ;  /* 0x0000000000037a02 */ /* 0x000fca0000000f00 */
[----:B------:R-:W-:-:S05]  /*02f0*/  IMAD R2, R3, c[0x0][0xc], R2 ;  /* 0x0000030003027a24 */ /* 0x000fca00078e0202 */
[----:B------:R-:W-:Y:S01]  /*0300*/  ISETP.GE.AND P1, PT, R2, UR4, PT ;  /* 0x0000000402007c0c */ /* 0x000fe2000bf26270 */
[----:B--2---:R0:W-:-:S12]  /*0310*/  STG.E [R8.64], R7 ;  /* 0x0000000708007986 */ /* 0x0041d8000c101906 */
[----:B------:R-:W-:Y:S05]  /*0320*/  @!P1 BRA `(.L_x_119) ;  /* 0xfffffe2000009947 */ /* 0x000fea000383ffff */
[----:B------:R-:W-:Y:S05]  /*0330*/  EXIT ;  /* 0x000000000000794d */ /* 0x000fea0003800000 */
.L_x_120:
        /* <DEDUP_REMOVED lines=12> */
.L_x_422:


//--------------------- .text._ZN17fastertransformer31buildDecoderAttentionMaskKernelI6__halfLb1EEEvPT_PKiS5_ii --------------------------
	.section	.text._ZN17fastertransformer31buildDecoderAttentionMaskKernelI6__halfLb1EEEvPT_PKiS5_ii,"ax",@progbits
	.sectioninfo	@"SHI_REGISTERS=20"
	.align	128
        .global         _ZN17fastertransformer31buildDecoderAttentionMaskKernelI6__halfLb1EEEvPT_PKiS5_ii
        .type           _ZN17fastertransformer31buildDecoderAttentionMaskKernelI6__halfLb1EEEvPT_PKiS5_ii,@function
        .size           _ZN17fastertransformer31buildDecoderAttentionMaskKernelI6__halfLb1EEEvPT_PKiS5_ii,(.L_x_423 - _ZN17fastertransformer31buildDecoderAttentionMaskKernelI6__halfLb1EEEvPT_PKiS5_ii)
        .other          _ZN17fastertransformer31buildDecoderAttentionMaskKernelI6__halfLb1EEEvPT_PKiS5_ii,@"STO_CUDA_ENTRY STV_DEFAULT"
_ZN17fastertransformer31buildDecoderAttentionMaskKernelI6__halfLb1EEEvPT_PKiS5_ii:
.text._ZN17fastertransformer31buildDecoderAttentionMaskKernelI6__halfLb1EEEvPT_PKiS5_ii:
[----:B------:R-:W-:Y:S02]  /*0000*/  IMAD.MOV.U32 R1, RZ, RZ, c[0x0][0x28] ;  /* 0x00000a00ff017624 */ /* 0x000fe400078e00ff */
[----:B------:R-:W0:Y:S01]  /*0010*/  S2R R13, SR_TID.X ;  /* 0x00000000000d7919 */ /* 0x000e220000002100 */
[----:B------:R-:W-:-:S05]  /*0020*/  IMAD.MOV.U32 R0, RZ, RZ, c[0x0][0x178] ;  /* 0x00005e00ff007624 */ /* 0x000fca00078e00ff */
[----:B------:R-:W-:-:S05]  /*0030*/  IADD3 R0, R0, c[0x0][0x17c], RZ ;  /* 0x00005f0000007a10 */ /* 0x000fca0007ffe0ff */
[----:B------:R-:W-:-:S05]  /*0040*/  IMAD R2, R0, c[0x0][0x178], RZ ;  /* 0x00005e0000027a24 */ /* 0x000fca00078e02ff */
[----:B0-----:R-:W-:-:S13]  /*0050*/  ISETP.GE.AND P0, PT, R13, R2, PT ;  /* 0x000000020d00720c */ /* 0x001fda0003f06270 */
[----:B------:R-:W-:Y:S05]  /*0060*/  @P0 EXIT ;  /* 0x000000000000094d */ /* 0x000fea0003800000 */
[----:B------:R-:W-:Y:S01]  /*0070*/  IABS R4, R0 ;  /* 0x0000000000047213 */ /* 0x000fe20000000000 */
[----:B------:R-:W0:Y:S01]  /*0080*/  S2R R15, SR_CTAID.X ;  /* 0x00000000000f7919 */ /* 0x000e220000002500 */
[----:B------:R-:W-:Y:S01]  /*0090*/  IMAD.MOV.U32 R8, RZ, RZ, 0x4 ;  /* 0x00000004ff087424 */ /* 0x000fe200078e00ff */
[----:B------:R-:W-:Y:S01]  /*00a0*/  ULDC.64 UR4, c[0x0][0x118] ;  /* 0x0000460000047ab9 */ /* 0x000fe20000000a00 */
[----:B------:R-:W1:Y:S08]  /*00b0*/  I2F.RP R12, R4 ;  /* 0x00000004000c7306 */ /* 0x000e700000209400 */
[----:B-1----:R-:W1:Y:S01]  /*00c0*/  MUFU.RCP R12, R12 ;  /* 0x0000000c000c7308 */ /* 0x002e620000001000 */
[----:B0-----:R-:W-:-:S04]  /*00d0*/  IMAD.WIDE.U32 R6, R15, R8, c[0x0][0x168] ;  /* 0x00005a000f067625 */ /* 0x001fc800078e0008 */
[----:B------:R-:W-:Y:S01]  /*00e0*/  IMAD.WIDE.U32 R8, R15, R8, c[0x0][0x170] ;  /* 0x00005c000f087625 */ /* 0x000fe200078e0008 */
[----:B------:R0:W5:Y:S01]  /*00f0*/  LDG.E R3, [R6.64] ;  /* 0x0000000406037981 */ /* 0x000162000c1e1900 */
[----:B------:R-:W-:-:S03]  /*0100*/  ISETP.NE.AND P1, PT, R0, RZ, PT ;  /* 0x000000ff0000720c */ /* 0x000fc60003f25270 */
[----:B------:R2:W5:Y:S01]  /*0110*/  LDG.E R5, [R8.64] ;  /* 0x0000000408057981 */ /* 0x000562000c1e1900 */
[-C--:B------:R-:W-:Y:S02]  /*0120*/  IABS R14, R0.reuse ;  /* 0x00000000000e7213 */ /* 0x080fe40000000000 */
[----:B-1----:R-:W-:Y:S02]  /*0130*/  IADD3 R10, R12, 0xffffffe, RZ ;  /* 0x0ffffffe0c0a7810 */ /* 0x002fe40007ffe0ff */
[----:B0-----:R-:W-:Y:S02]  /*0140*/  IABS R6, R0 ;  /* 0x0000000000067213 */ /* 0x001fe40000000000 */
[----:B------:R0:W1:Y:S01]  /*0150*/  F2I.FTZ.U32.TRUNC.NTZ R11, R10 ;  /* 0x0000000a000b7305 */ /* 0x000062000021f000 */
[----:B--2---:R-:W-:Y:S02]  /*0160*/  IMAD.MOV.U32 R9, RZ, RZ, R13 ;  /* 0x000000ffff097224 */ /* 0x004fe400078e000d */
[----:B------:R-:W-:-:S02]  /*0170*/  IMAD.MOV R6, RZ, RZ, -R6 ;  /* 0x000000ffff067224 */ /* 0x000fc400078e0a06 */
[----:B0-----:R-:W-:Y:S02]  /*0180*/  IMAD.MOV.U32 R10, RZ, RZ, RZ ;  /* 0x000000ffff0a7224 */ /* 0x001fe400078e00ff */
[----:B------:R-:W-:Y:S02]  /*0190*/  IMAD.MOV.U32 R13, RZ, RZ, R6 ;  /* 0x000000ffff0d7224 */ /* 0x000fe400078e0006 */
[----:B-1----:R-:W-:-:S04]  /*01a0*/  IMAD.MOV R17, RZ, RZ, -R11 ;  /* 0x000000ffff117224 */ /* 0x002fc800078e0a0b */
[----:B------:R-:W-:-:S04]  /*01b0*/  IMAD R17, R17, R4, RZ ;  /* 0x0000000411117224 */ /* 0x000fc800078e02ff */
[----:B------:R-:W-:-:S04]  /*01c0*/  IMAD.HI.U32 R8, R11, R17, R10 ;  /* 0x000000110b087227 */ /* 0x000fc800078e000a */
[----:B------:R-:W-:Y:S02]  /*01d0*/  IMAD R10, R2, R15, RZ ;  /* 0x0000000f020a7224 */ /* 0x000fe400078e02ff */
.L_x_121:
[----:B0-----:R-:W-:-:S05]  /*01e0*/  IABS R7, R9 ;  /* 0x0000000900077213 */ /* 0x001fca0000000000 */
[----:B------:R-:W-:-:S04]  /*01f0*/  IMAD.HI.U32 R6, R8, R7, RZ ;  /* 0x0000000708067227 */ /* 0x000fc800078e00ff */
[----:B------:R-:W-:-:S05]  /*0200*/  IMAD R7, R6, R13, R7 ;  /* 0x0000000d06077224 */ /* 0x000fca00078e0207 */
[----:B------:R-:W-:-:S13]  /*0210*/  ISETP.GT.U32.AND P2, PT, R4, R7, PT ;  /* 0x000000070400720c */ /* 0x000fda0003f44070 */
[----:B------:R-:W-:Y:S01]  /*0220*/  @!P2 IMAD.IADD R7, R7, 0x1, -R14 ;  /* 0x000000010707a824 */ /* 0x000fe200078e0a0e */
[----:B------:R-:W-:-:S04]  /*0230*/  @!P2 IADD3 R6, R6, 0x1, RZ ;  /* 0x000000010606a810 */ /* 0x000fc80007ffe0ff */
[----:B------:R-:W-:Y:S02]  /*0240*/  ISETP.GE.U32.AND P0, PT, R7, R4, PT ;  /* 0x000000040700720c */ /* 0x000fe40003f06070 */
[----:B------:R-:W-:-:S04]  /*0250*/  LOP3.LUT R7, R9, R0, RZ, 0x3c, !PT ;  /* 0x0000000009077212 */ /* 0x000fc800078e3cff */
[----:B------:R-:W-:-:S07]  /*0260*/  ISETP.GE.AND P3, PT, R7, RZ, PT ;  /* 0x000000ff0700720c */ /* 0x000fce0003f66270 */
[----:B------:R-:W-:-:S06]  /*0270*/  @P0 IADD3 R6, R6, 0x1, RZ ;  /* 0x0000000106060810 */ /* 0x000fcc0007ffe0ff */
[----:B------:R-:W-:Y:S01]  /*0280*/  @!P3 IMAD.MOV R6, RZ, RZ, -R6 ;  /* 0x000000ffff06b224 */ /* 0x000fe200078e0a06 */
[----:B------:R-:W-:-:S05]  /*0290*/  @!P1 LOP3.LUT R6, RZ, R0, RZ, 0x33, !PT ;  /* 0x00000000ff069212 */ /* 0x000fca00078e33ff */
[--C-:B------:R-:W-:Y:S02]  /*02a0*/  IMAD.MOV R12, RZ, RZ, -R6.reuse ;  /* 0x000000ffff0c7224 */ /* 0x100fe400078e0a06 */
[----:B-----5:R-:W-:Y:S02]  /*02b0*/  IMAD.IADD R7, R5, 0x1, R6 ;  /* 0x0000000105077824 */ /* 0x020fe400078e0206 */
[----:B------:R-:W-:-:S05]  /*02c0*/  IMAD R12, R0, R12, R9 ;  /* 0x0000000c000c7224 */ /* 0x000fca00078e0209 */
[----:B------:R-:W-:Y:S02]  /*02d0*/  ISETP.GT.AND P0, PT, R12, R7, PT ;  /* 0x000000070c00720c */ /* 0x000fe40003f04270 */
[----:B------:R-:W-:Y:S02]  /*02e0*/  IADD3 R7, P2, R10, R9, RZ ;  /* 0x000000090a077210 */ /* 0x000fe40007f5e0ff */
[----:B------:R-:W-:Y:S02]  /*02f0*/  ISETP.LT.AND P0, PT, R6, R3, !P0 ;  /* 0x000000030600720c */ /* 0x000fe40004701270 */
[----:B------:R-:W-:Y:S02]  /*0300*/  LEA.HI.X.SX32 R12, R9, RZ, 0x1, P2 ;  /* 0x000000ff090c7211 */ /* 0x000fe400010f0eff */
[----:B------:R-:W-:Y:S02]  /*0310*/  LEA R6, P2, R7, c[0x0][0x160], 0x1 ;  /* 0x0000580007067a11 */ /* 0x000fe400078408ff */
[----:B------:R-:W-:-:S02]  /*0320*/  IADD3 R9, R9, c[0x0][0x0], RZ ;  /* 0x0000000009097a10 */ /* 0x000fc40007ffe0ff */
[----:B------:R-:W-:-:S05]  /*0330*/  LEA.HI.X R7, R7, c[0x0][0x164], R12, 0x1, P2 ;  /* 0x0000590007077a11 */ /* 0x000fca00010f0c0c */
[----:B------:R-:W-:Y:S01]  /*0340*/  @!P0 PRMT R11, RZ, 0x7610, R11 ;  /* 0x00007610ff0b8816 */ /* 0x000fe2000000000b */
[----:B------:R-:W-:Y:S01]  /*0350*/  @P0 HADD2 R11, -RZ.H0_H0, 1, 1 ;  /* 0x3c003c00ff0b0430 */ /* 0x000fe20000000900 */
[----:B------:R-:W-:-:S04]  /*0360*/  ISETP.GE.AND P0, PT, R9, R2, PT ;  /* 0x000000020900720c */ /* 0x000fc80003f06270 */
[----:B------:R0:W-:Y:S09]  /*0370*/  STG.E.U16 [R6.64], R11 ;  /* 0x0000000b06007986 */ /* 0x0001f2000c101504 */
[----:B------:R-:W-:Y:S05]  /*0380*/  @!P0 BRA `(.L_x_121) ;  /* 0xfffffe5000008947 */ /* 0x000fea000383ffff */
[----:B------:R-:W-:Y:S05]  /*0390*/  EXIT ;  /* 0x000000000000794d */ /* 0x000fea0003800000 */
.L_x_122:
        /* <DEDUP_REMOVED lines=14> */
.L_x_423:


//--------------------- .text._ZN17fastertransformer31buildDecoderAttentionMaskKernelI6__halfLb0EEEvPT_PKiS5_ii --------------------------
	.section	.text._ZN17fastertransformer31buildDecoderAttentionMaskKernelI6__halfLb0EEEvPT_PKiS5_ii,"ax",@progbits
	.sectioninfo	@"SHI_REGISTERS=18"
	.align	128
        .global         _ZN17fastertransformer31buildDecoderAttentionMaskKernelI6__halfLb0EEEvPT_PKiS5_ii
        .type           _ZN17fastertransformer31buildDecoderAttentionMaskKernelI6__halfLb0EEEvPT_PKiS5_ii,@function
        .size           _ZN17fastertransformer31buildDecoderAttentionMaskKernelI6__halfLb0EEEvPT_PKiS5_ii,(.L_x_424 - _ZN17fastertransformer31buildDecoderAttentionMaskKernelI6__halfLb0EEEvPT_PKiS5_ii)
        .other          _ZN17fastertransformer31buildDecoderAttentionMaskKernelI6__halfLb0EEEvPT_PKiS5_ii,@"STO_CUDA_ENTRY STV_DEFAULT"
_ZN17fastertransformer31buildDecoderAttentionMaskKernelI6__halfLb0EEEvPT_PKiS5_ii:
.text._ZN17fastertransformer31buildDecoderAttentionMaskKernelI6__halfLb0EEEvPT_PKiS5_ii:
[----:B------:R-:W-:Y:S02]  /*0000*/  IMAD.MOV.U32 R1, RZ, RZ, c[0x0][0x28] ;  /* 0x00000a00ff017624 */ /* 0x000fe400078e00ff */
[----:B------:R-:W0:Y:S01]  /*0010*/  S2R R11, SR_TID.X ;  /* 0x00000000000b7919 */ /* 0x000e220000002100 */
[----:B------:R-:W-:-:S05]  /*0020*/  IMAD.MOV.U32 R0, RZ, RZ, c[0x0][0x178] ;  /* 0x00005e00ff007624 */ /* 0x000fca00078e00ff */
[----:B------:R-:W-:-:S05]  /*0030*/  IADD3 R0, R0, c[0x0][0x17c], RZ ;  /* 0x00005f0000007a10 */ /* 0x000fca0007ffe0ff */
[----:B------:R-:W-:-:S05]  /*0040*/  IMAD R2, R0, c[0x0][0x178], RZ ;  /* 0x00005e0000027a24 */ /* 0x000fca00078e02ff */
[----:B0-----:R-:W-:-:S13]  /*0050*/  ISETP.GE.AND P0, PT, R11, R2, PT ;  /* 0x000000020b00720c */ /* 0x001fda0003f06270 */
[----:B------:R-:W-:Y:S05]  /*0060*/  @P0 EXIT ;  /* 0x000000000000094d */ /* 0x000fea0003800000 */
[----:B------:R-:W0:Y:S01]  /*0070*/  S2R R13, SR_CTAID.X ;  /* 0x00000000000d7919 */ /* 0x000e220000002500 */
[----:B------:R-:W-:Y:S01]  /*0080*/  IMAD.MOV.U32 R6, RZ, RZ, 0x4 ;  /* 0x00000004ff067424 */ /* 0x000fe200078e00ff */
[----:B------:R-:W-:-:S03]  /*0090*/  ULDC.64 UR4, c[0x0][0x118] ;  /* 0x0000460000047ab9 */ /* 0x000fc60000000a00 */
[----:B0-----:R-:W-:-:S05]  /*00a0*/  IMAD.WIDE.U32 R6, R13, R6, c[0x0][0x168] ;  /* 0x00005a000d067625 */ /* 0x001fca00078e0006 */
[----:B------:R0:W5:Y:S01]  /*00b0*/  LDG.E R3, [R6.64] ;  /* 0x0000000406037981 */ /* 0x000162000c1e1900 */
[-C--:B------:R-:W-:Y:S02]  /*00c0*/  IABS R4, R0.reuse ;  /* 0x0000000000047213 */ /* 0x080fe40000000000 */
[-C--:B------:R-:W-:Y:S02]  /*00d0*/  IABS R10, R0.reuse ;  /* 0x00000000000a7213 */ /* 0x080fe40000000000 */
[----:B------:R-:W1:Y:S01]  /*00e0*/  I2F.RP R5, R4 ;  /* 0x0000000400057306 */ /* 0x000e620000209400 */
[----:B------:R-:W-:Y:S02]  /*00f0*/  ISETP.NE.AND P1, PT, R0, RZ, PT ;  /* 0x000000ff0000720c */ /* 0x000fe40003f25270 */
[----:B------:R-:W-:Y:S01]  /*0100*/  IMAD.MOV R10, RZ, RZ, -R10 ;  /* 0x000000ffff0a7224 */ /* 0x000fe200078e0a0a */
[----:B------:R-:W-:-:S04]  /*0110*/  IABS R14, R0 ;  /* 0x00000000000e7213 */ /* 0x000fc80000000000 */
[----:B-1----:R-:W1:Y:S02]  /*0120*/  MUFU.RCP R5, R5 ;  /* 0x0000000500057308 */ /* 0x002e640000001000 */
[----:B-1----:R-:W-:Y:S01]  /*0130*/  IADD3 R8, R5, 0xffffffe, RZ ;  /* 0x0ffffffe05087810 */ /* 0x002fe20007ffe0ff */
[----:B------:R-:W-:Y:S02]  /*0140*/  IMAD.MOV.U32 R5, RZ, RZ, R11 ;  /* 0x000000ffff057224 */ /* 0x000fe400078e000b */
[----:B------:R-:W-:-:S03]  /*0150*/  IMAD.MOV.U32 R11, RZ, RZ, R10 ;  /* 0x000000ffff0b7224 */ /* 0x000fc600078e000a */
[----:B------:R1:W2:Y:S02]  /*0160*/  F2I.FTZ.U32.TRUNC.NTZ R9, R8 ;  /* 0x0000000800097305 */ /* 0x0002a4000021f000 */
[----:B-1----:R-:W-:Y:S02]  /*0170*/  IMAD.MOV.U32 R8, RZ, RZ, RZ ;  /* 0x000000ffff087224 */ /* 0x002fe400078e00ff */
[----:B--2---:R-:W-:-:S04]  /*0180*/  IMAD.MOV R15, RZ, RZ, -R9 ;  /* 0x000000ffff0f7224 */ /* 0x004fc800078e0a09 */
[----:B------:R-:W-:-:S04]  /*0190*/  IMAD R15, R15, R4, RZ ;  /* 0x000000040f0f7224 */ /* 0x000fc800078e02ff */
[----:B------:R-:W-:-:S04]  /*01a0*/  IMAD.HI.U32 R9, R9, R15, R8 ;  /* 0x0000000f09097227 */ /* 0x000fc800078e0008 */
[----:B0-----:R-:W-:Y:S02]  /*01b0*/  IMAD R8, R2, R13, RZ ;  /* 0x0000000d02087224 */ /* 0x001fe400078e02ff */
.L_x_123:
        /* <DEDUP_REMOVED lines=12> */
[----:B------:R-:W-:-:S04]  /*0280*/  IMAD.MOV R7, RZ, RZ, -R6 ;  /* 0x000000ffff077224 */ /* 0x000fc800078e0a06 */
[----:B------:R-:W-:-:S05]  /*0290*/  IMAD R7, R0, R7, R5 ;  /* 0x0000000700077224 */ /* 0x000fca00078e0205 */
[----:B------:R-:W-:Y:S02]  /*02a0*/  ISETP.GT.AND P0, PT, R7, R6, PT ;  /* 0x000000060700720c */ /* 0x000fe40003f04270 */
[----:B------:R-:W-:Y:S02]  /*02b0*/  IADD3 R7, P2, R8, R5, RZ ;  /* 0x0000000508077210 */ /* 0x000fe40007f5e0ff */
[----:B-----5:R-:W-:Y:S02]  /*02c0*/  ISETP.LT.AND P0, PT, R6, R3, !P0 ;  /* 0x000000030600720c */ /* 0x020fe40004701270 */
        /* <DEDUP_REMOVED lines=10> */
.L_x_124:
        /* <DEDUP_REMOVED lines=9> */
.L_x_424:


//--------------------- .text._ZN17fastertransformer31buildDecoderAttentionMaskKernelIfLb1EEEvPT_PKiS4_ii --------------------------
	.section	.text._ZN17fastertransformer31buildDecoderAttentionMaskKernelIfLb1EEEvPT_PKiS4_ii,"ax",@progbits
	.sectioninfo	@"SHI_REGISTERS=20"
	.align	128
        .global         _ZN17fastertransformer31buildDecoderAttentionMaskKernelIfLb1EEEvPT_PKiS4_ii
        .type           _ZN17fastertransformer31buildDecoderAttentionMaskKernelIfLb1EEEvPT_PKiS4_ii,@function
        .size           _ZN17fastertransformer31buildDecoderAttentionMaskKernelIfLb1EEEvPT_PKiS4_ii,(.L_x_425 - _ZN17fastertransformer31buildDecoderAttentionMaskKernelIfLb1EEEvPT_PKiS4_ii)
        .other          _ZN17fastertransformer31buildDecoderAttentionMaskKernelIfLb1EEEvPT_PKiS4_ii,@"STO_CUDA_ENTRY STV_DEFAULT"
_ZN17fastertransformer31buildDecoderAttentionMaskKernelIfLb1EEEvPT_PKiS4_ii:
.text._ZN17fastertransformer31buildDecoderAttentionMaskKernelIfLb1EEEvPT_PKiS4_ii:
        /* <DEDUP_REMOVED lines=18> */
[----:B-1----:R-:W-:-:S04]  /*0120*/  IADD3 R10, R12, 0xffffffe, RZ ;  /* 0x0ffffffe0c0a7810 */ /* 0x002fc80007ffe0ff */
[----:B------:R1:W3:Y:S01]  /*0130*/  F2I.FTZ.U32.TRUNC.NTZ R11, R10 ;  /* 0x0000000a000b7305 */ /* 0x0002e2000021f000 */
[----:B0-----:R-:W-:Y:S01]  /*0140*/  LOP3.LUT R7, RZ, R0, RZ, 0x33, !PT ;  /* 0x00000000ff077212 */ /* 0x001fe200078e33ff */
[----:B--2---:R-:W-:Y:S02]  /*0150*/  IMAD.MOV.U32 R9, RZ, RZ, R13 ;  /* 0x000000ffff097224 */ /* 0x004fe400078e000d */
[----:B------:R-:W-:Y:S02]  /*0160*/  IMAD R8, R2, R15, RZ ;  /* 0x0000000f02087224 */ /* 0x000fe400078e02ff */
[----:B-1----:R-:W-:Y:S02]  /*0170*/  IMAD.MOV.U32 R10, RZ, RZ, RZ ;  /* 0x000000ffff0a7224 */ /* 0x002fe400078e00ff */
[----:B---3--:R-:W-:-:S04]  /*0180*/  IMAD.MOV R14, RZ, RZ, -R11 ;  /* 0x000000ffff0e7224 */ /* 0x008fc800078e0a0b */
[----:B------:R-:W-:-:S04]  /*0190*/  IMAD R17, R14, R5, RZ ;  /* 0x000000050e117224 */ /* 0x000fc800078e02ff */
[----:B------:R-:W-:-:S04]  /*01a0*/  IMAD.HI.U32 R6, R11, R17, R10 ;  /* 0x000000110b067227 */ /* 0x000fc800078e000a */
.L_x_125:
[----:B------:R-:W-:Y:S02]  /*01b0*/  IABS R10, R0 ;  /* 0x00000000000a7213 */ /* 0x000fe40000000000 */
[----:B------:R-:W-:-:S03]  /*01c0*/  IABS R11, R9 ;  /* 0x00000009000b7213 */ /* 0x000fc60000000000 */
[----:B------:R-:W-:Y:S02]  /*01d0*/  IMAD.MOV R12, RZ, RZ, -R10 ;  /* 0x000000ffff0c7224 */ /* 0x000fe400078e0a0a */
[----:B------:R-:W-:-:S04]  /*01e0*/  IMAD.HI.U32 R10, R6, R11, RZ ;  /* 0x0000000b060a7227 */ /* 0x000fc800078e00ff */
[----:B------:R-:W-:Y:S01]  /*01f0*/  IMAD R12, R10, R12, R11 ;  /* 0x0000000c0a0c7224 */ /* 0x000fe200078e020b */
[----:B------:R-:W-:-:S04]  /*0200*/  IABS R11, R0 ;  /* 0x00000000000b7213 */ /* 0x000fc80000000000 */
[----:B------:R-:W-:-:S13]  /*0210*/  ISETP.GT.U32.AND P2, PT, R5, R12, PT ;  /* 0x0000000c0500720c */ /* 0x000fda0003f44070 */
[----:B------:R-:W-:Y:S01]  /*0220*/  @!P2 IMAD.IADD R12, R12, 0x1, -R11 ;  /* 0x000000010c0ca824 */ /* 0x000fe200078e0a0b */
[----:B------:R-:W-:Y:S02]  /*0230*/  LOP3.LUT R11, R9, R0, RZ, 0x3c, !PT ;  /* 0x00000000090b7212 */ /* 0x000fe400078e3cff */
[----:B------:R-:W-:Y:S02]  /*0240*/  @!P2 IADD3 R10, R10, 0x1, RZ ;  /* 0x000000010a0aa810 */ /* 0x000fe40007ffe0ff */
[----:B------:R-:W-:Y:S02]  /*0250*/  ISETP.GE.U32.AND P0, PT, R12, R5, PT ;  /* 0x000000050c00720c */ /* 0x000fe40003f06070 */
[----:B------:R-:W-:Y:S02]  /*0260*/  ISETP.GE.AND P3, PT, R11, RZ, PT ;  /* 0x000000ff0b00720c */ /* 0x000fe40003f66270 */
[----:B------:R-:W-:-:S09]  /*0270*/  IADD3 R12, P2, R8, R9, RZ ;  /* 0x00000009080c7210 */ /* 0x000fd20007f5e0ff */
[----:B------:R-:W-:-:S05]  /*0280*/  @P0 IADD3 R10, R10, 0x1, RZ ;  /* 0x000000010a0a0810 */ /* 0x000fca0007ffe0ff */
[----:B------:R-:W-:-:S05]  /*0290*/  @!P3 IMAD.MOV R10, RZ, RZ, -R10 ;  /* 0x000000ffff0ab224 */ /* 0x000fca00078e0a0a */
[----:B------:R-:W-:-:S05]  /*02a0*/  SEL R11, R7, R10, !P1 ;  /* 0x0000000a070b7207 */ /* 0x000fca0004800000 */
[--C-:B------:R-:W-:Y:S02]  /*02b0*/  IMAD.MOV R13, RZ, RZ, -R11.reuse ;  /* 0x000000ffff0d7224 */ /* 0x100fe400078e0a0b */
[----:B-----5:R-:W-:Y:S02]  /*02c0*/  IMAD.IADD R10, R4, 0x1, R11 ;  /* 0x00000001040a7824 */ /* 0x020fe400078e020b */
[----:B------:R-:W-:-:S05]  /*02d0*/  IMAD R13, R0, R13, R9 ;  /* 0x0000000d000d7224 */ /* 0x000fca00078e0209 */
[----:B------:R-:W-:Y:S02]  /*02e0*/  ISETP.GT.AND P0, PT, R13, R10, PT ;  /* 0x0000000a0d00720c */ /* 0x000fe40003f04270 */
[----:B------:R-:W-:Y:S02]  /*02f0*/  LEA.HI.X.SX32 R13, R9, RZ, 0x1, P2 ;  /* 0x000000ff090d7211 */ /* 0x000fe400010f0eff */
[C---:B------:R-:W-:Y:S02]  /*0300*/  LEA R10, P2, R12.reuse, c[0x0][0x160], 0x2 ;  /* 0x000058000c0a7a11 */ /* 0x040fe400078410ff */
[----:B------:R-:W-:Y:S02]  /*0310*/  ISETP.LT.AND P0, PT, R11, R3, !P0 ;  /* 0x000000030b00720c */ /* 0x000fe40004701270 */
[----:B------:R-:W-:Y:S02]  /*0320*/  LEA.HI.X R11, R12, c[0x0][0x164], R13, 0x2, P2 ;  /* 0x000059000c0b7a11 */ /* 0x000fe400010f140d */
[----:B------:R-:W-:-:S02]  /*0330*/  FSEL R13, RZ, 1, !P0 ;  /* 0x3f800000ff0d7808 */ /* 0x000fc40004000000 */
[----:B------:R-:W-:-:S03]  /*0340*/  IADD3 R9, R9, c[0x0][0x0], RZ ;  /* 0x0000000009097a10 */ /* 0x000fc60007ffe0ff */
[----:B------:R0:W-:Y:S01]  /*0350*/  STG.E [R10.64], R13 ;  /* 0x0000000d0a007986 */ /* 0x0001e2000c101904 */
[----:B------:R-:W-:-:S13]  /*0360*/  ISETP.GE.AND P0, PT, R9, R2, PT ;  /* 0x000000020900720c */ /* 0x000fda0003f06270 */
[----:B0-----:R-:W-:Y:S05]  /*0370*/  @!P0 BRA `(.L_x_125) ;  /* 0xfffffe3000008947 */ /* 0x001fea000383ffff */
[----:B------:R-:W-:Y:S05]  /*0380*/  EXIT ;  /* 0x000000000000794d */ /* 0x000fea0003800000 */
.L_x_126:
        /* <DEDUP_REMOVED lines=15> */
.L_x_425:


//--------------------- .text._ZN17fastertransformer31buildDecoderAttentionMaskKernelIfLb0EEEvPT_PKiS4_ii --------------------------
	.section	.text._ZN17fastertransformer31buildDecoderAttentionMaskKernelIfLb0EEEvPT_PKiS4_ii,"ax",@progbits
	.sectioninfo	@"SHI_REGISTERS=18"
	.align	128
        .global         _ZN17fastertransformer31buildDecoderAttentionMaskKernelIfLb0EEEvPT_PKiS4_ii
        .type           _ZN17fastertransformer31buildDecoderAttentionMaskKernelIfLb0EEEvPT_PKiS4_ii,@function
        .size           _ZN17fastertransformer31buildDecoderAttentionMaskKernelIfLb0EEEvPT_PKiS4_ii,(.L_x_426 - _ZN17fastertransformer31buildDecoderAttentionMaskKernelIfLb0EEEvPT_PKiS4_ii)
        .other          _ZN17fastertransformer31buildDecoderAttentionMaskKernelIfLb0EEEvPT_PKiS4_ii,@"STO_CUDA_ENTRY STV_DEFAULT"
_ZN17fastertransformer31buildDecoderAttentionMaskKernelIfLb0EEEvPT_PKiS4_ii:
.text._ZN17fastertransformer31buildDecoderAttentionMaskKernelIfLb0EEEvPT_PKiS4_ii:
        /* <DEDUP_REMOVED lines=12> */
[-C--:B------:R-:W-:Y:S01]  /*00c0*/  IABS R4, R0.reuse ;  /* 0x0000000000047213 */ /* 0x080fe20000000000 */
[----:B------:R-:W-:Y:S01]  /*00d0*/  IMAD.MOV.U32 R8, RZ, RZ, RZ ;  /* 0x000000ffff087224 */ /* 0x000fe200078e00ff */
[----:B------:R-:W-:Y:S02]  /*00e0*/  ISETP.NE.AND P1, PT, R0, RZ, PT ;  /* 0x000000ff0000720c */ /* 0x000fe40003f25270 */
[----:B------:R-:W1:Y:S01]  /*00f0*/  I2F.RP R10, R4 ;  /* 0x00000004000a7306 */ /* 0x000e620000209400 */
[----:B------:R-:W-:-:S07]  /*0100*/  LOP3.LUT R13, RZ, R0, RZ, 0x33, !PT ;  /* 0x00000000ff0d7212 */ /* 0x000fce00078e33ff */
[----:B-1----:R-:W1:Y:S02]  /*0110*/  MUFU.RCP R10, R10 ;  /* 0x0000000a000a7308 */ /* 0x002e640000001000 */
[----:B-1----:R-:W-:-:S06]  /*0120*/  IADD3 R9, R10, 0xffffffe, RZ ;  /* 0x0ffffffe0a097810 */ /* 0x002fcc0007ffe0ff */
[----:B------:R-:W1:Y:S02]  /*0130*/  F2I.FTZ.U32.TRUNC.NTZ R9, R9 ;  /* 0x0000000900097305 */ /* 0x000e64000021f000 */
[----:B-1----:R-:W-:-:S04]  /*0140*/  IMAD.MOV R11, RZ, RZ, -R9 ;  /* 0x000000ffff0b7224 */ /* 0x002fc800078e0a09 */
[----:B------:R-:W-:-:S04]  /*0150*/  IMAD R11, R11, R4, RZ ;  /* 0x000000040b0b7224 */ /* 0x000fc800078e02ff */
[----:B------:R-:W-:-:S04]  /*0160*/  IMAD.HI.U32 R11, R9, R11, R8 ;  /* 0x0000000b090b7227 */ /* 0x000fc800078e0008 */
[----:B0-----:R-:W-:Y:S02]  /*0170*/  IMAD R8, R2, R15, RZ ;  /* 0x0000000f02087224 */ /* 0x001fe400078e02ff */
.L_x_127:
[-C--:B0-----:R-:W-:Y:S02]  /*0180*/  IABS R6, R0.reuse ;  /* 0x0000000000067213 */ /* 0x081fe40000000000 */
[----:B------:R-:W-:Y:S02]  /*0190*/  IABS R7, R5 ;  /* 0x0000000500077213 */ /* 0x000fe40000000000 */
[----:B------:R-:W-:Y:S01]  /*01a0*/  IABS R10, R0 ;  /* 0x00000000000a7213 */ /* 0x000fe20000000000 */
[----:B------:R-:W-:Y:S02]  /*01b0*/  IMAD.MOV R9, RZ, RZ, -R6 ;  /* 0x000000ffff097224 */ /* 0x000fe400078e0a06 */
[----:B------:R-:W-:-:S04]  /*01c0*/  IMAD.HI.U32 R6, R11, R7, RZ ;  /* 0x000000070b067227 */ /* 0x000fc800078e00ff */
[----:B------:R-:W-:-:S05]  /*01d0*/  IMAD R7, R6, R9, R7 ;  /* 0x0000000906077224 */ /* 0x000fca00078e0207 */
[----:B------:R-:W-:-:S13]  /*01e0*/  ISETP.GT.U32.AND P2, PT, R4, R7, PT ;  /* 0x000000070400720c */ /* 0x000fda0003f44070 */
[----:B------:R-:W-:Y:S01]  /*01f0*/  @!P2 IMAD.IADD R7, R7, 0x1, -R10 ;  /* 0x000000010707a824 */ /* 0x000fe200078e0a0a */
[----:B------:R-:W-:Y:S02]  /*0200*/  @!P2 IADD3 R6, R6, 0x1, RZ ;  /* 0x000000010606a810 */ /* 0x000fe40007ffe0ff */
[----:B------:R-:W-:Y:S02]  /*0210*/  IADD3 R9, P2, R8, R5, RZ ;  /* 0x0000000508097210 */ /* 0x000fe40007f5e0ff */
[----:B------:R-:W-:Y:S02]  /*0220*/  ISETP.GE.U32.AND P0, PT, R7, R4, PT ;  /* 0x000000040700720c */ /* 0x000fe40003f06070 */
[C---:B------:R-:W-:Y:S02]  /*0230*/  LOP3.LUT R7, R5.reuse, R0, RZ, 0x3c, !PT ;  /* 0x0000000005077212 */ /* 0x040fe400078e3cff */
[----:B------:R-:W-:Y:S02]  /*0240*/  LEA.HI.X.SX32 R12, R5, RZ, 0x1, P2 ;  /* 0x000000ff050c7211 */ /* 0x000fe400010f0eff */
[----:B------:R-:W-:-:S07]  /*0250*/  ISETP.GE.AND P3, PT, R7, RZ, PT ;  /* 0x000000ff0700720c */ /* 0x000fce0003f66270 */
[----:B------:R-:W-:-:S06]  /*0260*/  @P0 IADD3 R6, R6, 0x1, RZ ;  /* 0x0000000106060810 */ /* 0x000fcc0007ffe0ff */
[----:B------:R-:W-:-:S05]  /*0270*/  @!P3 IMAD.MOV R6, RZ, RZ, -R6 ;  /* 0x000000ffff06b224 */ /* 0x000fca00078e0a06 */
[----:B------:R-:W-:Y:S02]  /*0280*/  SEL R10, R13, R6, !P1 ;  /* 0x000000060d0a7207 */ /* 0x000fe40004800000 */
[----:B------:R-:W-:-:S03]  /*0290*/  LEA R6, P2, R9, c[0x0][0x160], 0x2 ;  /* 0x0000580009067a11 */ /* 0x000fc600078410ff */
[----:B------:R-:W-:-:S04]  /*02a0*/  IMAD.MOV R7, RZ, RZ, -R10 ;  /* 0x000000ffff077224 */ /* 0x000fc800078e0a0a */
[----:B------:R-:W-:Y:S01]  /*02b0*/  IMAD R7, R0, R7, R5 ;  /* 0x0000000700077224 */ /* 0x000fe200078e0205 */
[----:B------:R-:W-:-:S04]  /*02c0*/  IADD3 R5, R5, c[0x0][0x0], RZ ;  /* 0x0000000005057a10 */ /* 0x000fc80007ffe0ff */
[----:B------:R-:W-:Y:S02]  /*02d0*/  ISETP.GT.AND P0, PT, R7, R10, PT ;  /* 0x0000000a0700720c */ /* 0x000fe40003f04270 */
[----:B------:R-:W-:Y:S02]  /*02e0*/  LEA.HI.X R7, R9, c[0x0][0x164], R12, 0x2, P2 ;  /* 0x0000590009077a11 */ /* 0x000fe400010f140c */
[----:B-----5:R-:W-:-:S04]  /*02f0*/  ISETP.LT.AND P0, PT, R10, R3, !P0 ;  /* 0x000000030a00720c */ /* 0x020fc80004701270 */
[----:B------:R-:W-:Y:S02]  /*0300*/  FSEL R9, RZ, 1, !P0 ;  /* 0x3f800000ff097808 */ /* 0x000fe40004000000 */
[----:B------:R-:W-:-:S03]  /*0310*/  ISETP.GE.AND P0, PT, R5, R2, PT ;  /* 0x000000020500720c */ /* 0x000fc60003f06270 */
[----:B------:R0:W-:Y:S10]  /*0320*/  STG.E [R6.64], R9 ;  /* 0x0000000906007986 */ /* 0x0001f4000c101904 */
[----:B------:R-:W-:Y:S05]  /*0330*/  @!P0 BRA `(.L_x_127) ;  /* 0xfffffe4000008947 */ /* 0x000fea000383ffff */
[----:B------:R-:W-:Y:S05]  /*0340*/  EXIT ;  /* 0x000000000000794d */ /* 0x000fea0003800000 */
.L_x_128:
        /* <DEDUP_REMOVED lines=11> */
.L_x_426:


//--------------------- .text._ZN17fastertransformer15transposeAxis01IiEEvPT_S2_PKiii --------------------------
	.section	.text._ZN17fastertransformer15transposeAxis01IiEEvPT_S2_PKiii,"ax",@progbits
	.sectioninfo	@"SHI_REGISTERS=15"
	.align	128
        .global         _ZN17fastertransformer15transposeAxis01IiEEvPT_S2_PKiii
        .type           _ZN17fastertransformer15transposeAxis01IiEEvPT_S2_PKiii,@function
        .size           _ZN17fastertransformer15transposeAxis01IiEEvPT_S2_PKiii,(.L_x_427 - _ZN17fastertransformer15transposeAxis01IiEEvPT_S2_PKiii)
        .other          _ZN17fastertransformer15transposeAxis01IiEEvPT_S2_PKiii,@"STO_CUDA_ENTRY STV_DEFAULT"
_ZN17fastertransformer15transposeAxis01IiEEvPT_S2_PKiii:
.text._ZN17fastertransformer15transposeAxis01IiEEvPT_S2_PKiii:
[----:B------:R-:W-:Y:S02]  /*0000*/  IMAD.MOV.U32 R1, RZ, RZ, c[0x0][0x28] ;  /* 0x00000a00ff017624 */ /* 0x000fe400078e00ff */
[----:B------:R-:W0:Y:S01]  /*0010*/  S2R R2, SR_CTAID.X ;  /* 0x0000000000027919 */ /* 0x000e220000002500 */
[----:B------:R-:W-:Y:S02]  /*0020*/  ULDC.64 UR4, c[0x0][0x178] ;  /* 0x00005e0000047ab9 */ /* 0x000fe40000000a00 */
[----:B------:R-:W-:Y:S01]  /*0030*/  UIMAD UR4, UR5, UR4, URZ ;  /* 0x00000004050472a4 */ /* 0x000fe2000f8e023f */
[----:B------:R-:W0:Y:S02]  /*0040*/  S2R R3, SR_TID.X ;  /* 0x0000000000037919 */ /* 0x000e240000002100 */
[----:B0-----:R-:W-:-:S05]  /*0050*/  IMAD R2, R2, c[0x0][0x0], R3 ;  /* 0x0000000002027a24 */ /* 0x001fca00078e0203 */
[----:B------:R-:W-:-:S13]  /*0060*/  ISETP.GE.AND P0, PT, R2, UR4, PT ;  /* 0x0000000402007c0c */ /* 0x000fda000bf06270 */
[----:B------:R-:W-:Y:S05]  /*0070*/  @P0 EXIT ;  /* 0x000000000000094d */ /* 0x000fea0003800000 */
[----:B------:R-:W-:Y:S01]  /*0080*/  IABS R12, c[0x0][0x17c] ;  /* 0x00005f00000c7a13 */ /* 0x000fe20000000000 */
[----:B------:R-:W-:Y:S01]  /*0090*/  ULDC.64 UR4, c[0x0][0x118] ;  /* 0x0000460000047ab9 */ /* 0x000fe20000000a00 */
[----:B------:R-:W-:Y:S02]  /*00a0*/  IABS R6, R2 ;  /* 0x0000000200067213 */ /* 0x000fe40000000000 */
[----:B------:R-:W0:Y:S01]  /*00b0*/  I2F.RP R0, R12 ;  /* 0x0000000c00007306 */ /* 0x000e220000209400 */
[----:B------:R-:W-:Y:S02]  /*00c0*/  ISETP.GE.AND P2, PT, R2, RZ, PT ;  /* 0x000000ff0200720c */ /* 0x000fe40003f46270 */
[----:B------:R-:W-:-:S04]  /*00d0*/  ISETP.NE.U32.AND P0, PT, RZ, c[0x0][0x170], PT ;  /* 0x00005c00ff007a0c */ /* 0x000fc80003f05070 */
[----:B------:R-:W-:Y:S01]  /*00e0*/  ISETP.NE.AND.EX P0, PT, RZ, c[0x0][0x174], PT, P0 ;  /* 0x00005d00ff007a0c */ /* 0x000fe20003f05300 */
[----:B0-----:R-:W0:Y:S02]  /*00f0*/  MUFU.RCP R0, R0 ;  /* 0x0000000000007308 */ /* 0x001e240000001000 */
[----:B0-----:R-:W-:-:S06]  /*0100*/  IADD3 R4, R0, 0xffffffe, RZ ;  /* 0x0ffffffe00047810 */ /* 0x001fcc0007ffe0ff */
[----:B------:R0:W1:Y:S02]  /*0110*/  F2I.FTZ.U32.TRUNC.NTZ R5, R4 ;  /* 0x0000000400057305 */ /* 0x000064000021f000 */
[----:B0-----:R-:W-:Y:S02]  /*0120*/  IMAD.MOV.U32 R4, RZ, RZ, RZ ;  /* 0x000000ffff047224 */ /* 0x001fe400078e00ff */
[----:B-1----:R-:W-:-:S04]  /*0130*/  IMAD.MOV R3, RZ, RZ, -R5 ;  /* 0x000000ffff037224 */ /* 0x002fc800078e0a05 */
[----:B------:R-:W-:-:S04]  /*0140*/  IMAD R3, R3, R12, RZ ;  /* 0x0000000c03037224 */ /* 0x000fc800078e02ff */
[----:B------:R-:W-:Y:S01]  /*0150*/  IMAD.HI.U32 R5, R5, R3, R4 ;  /* 0x0000000305057227 */ /* 0x000fe200078e0004 */
[----:B------:R-:W-:Y:S02]  /*0160*/  MOV R3, R6 ;  /* 0x0000000600037202 */ /* 0x000fe40000000f00 */
[----:B------:R-:W-:-:S03]  /*0170*/  LOP3.LUT R4, RZ, c[0x0][0x17c], RZ, 0x33, !PT ;  /* 0x00005f00ff047a12 */ /* 0x000fc600078e33ff */
[----:B------:R-:W-:-:S04]  /*0180*/  IMAD.HI.U32 R8, R5, R3, RZ ;  /* 0x0000000305087227 */ /* 0x000fc800078e00ff */
[----:B------:R-:W-:-:S04]  /*0190*/  IMAD.MOV R5, RZ, RZ, -R8 ;  /* 0x000000ffff057224 */ /* 0x000fc800078e0a08 */
[----:B------:R-:W-:-:S05]  /*01a0*/  IMAD R5, R12, R5, R3 ;  /* 0x000000050c057224 */ /* 0x000fca00078e0203 */
[----:B------:R-:W-:-:S13]  /*01b0*/  ISETP.GT.U32.AND P1, PT, R12, R5, PT ;  /* 0x000000050c00720c */ /* 0x000fda0003f24070 */
[----:B------:R-:W-:-:S04]  /*01c0*/  @!P1 IMAD.IADD R5, R5, 0x1, -R12 ;  /* 0x0000000105059824 */ /* 0x000fc800078e0a0c */
[----:B------:R-:W-:Y:S01]  /*01d0*/  IMAD.IADD R0, R5, 0x1, -R12 ;  /* 0x0000000105007824 */ /* 0x000fe200078e0a0c */
[----:B------:R-:W-:-:S04]  /*01e0*/  ISETP.GT.U32.AND P3, PT, R12, R5, PT ;  /* 0x000000050c00720c */ /* 0x000fc80003f64070 */
[----:B------:R-:W-:Y:S01]  /*01f0*/  SEL R3, R0, R5, !P3 ;  /* 0x0000000500037207 */ /* 0x000fe20005800000 */
[----:B------:R-:W-:Y:S01]  /*0200*/  IMAD.MOV.U32 R0, RZ, RZ, 0x4 ;  /* 0x00000004ff007424 */ /* 0x000fe200078e00ff */
[----:B------:R-:W-:Y:S02]  /*0210*/  ISETP.NE.AND P3, PT, RZ, c[0x0][0x17c], PT ;  /* 0x00005f00ff007a0c */ /* 0x000fe40003f65270 */
[----:B------:R-:W-:-:S04]  /*0220*/  @!P2 IADD3 R3, -R3, RZ, RZ ;  /* 0x000000ff0303a210 */ /* 0x000fc80007ffe1ff */
[----:B------:R-:W-:-:S05]  /*0230*/  SEL R3, R4, R3, !P3 ;  /* 0x0000000304037207 */ /* 0x000fca0005800000 */
[----:B------:R-:W-:-:S06]  /*0240*/  @P0 IMAD.WIDE R6, R3, R0, c[0x0][0x170] ;  /* 0x00005c0003060625 */ /* 0x000fcc00078e0200 */
[----:B------:R0:W2:Y:S01]  /*0250*/  @P0 LDG.E R6, [R6.64] ;  /* 0x0000000406060981 */ /* 0x0000a2000c1e1900 */
[----:B------:R-:W-:Y:S02]  /*0260*/  IABS R11, c[0x0][0x178] ;  /* 0x00005e00000b7a13 */ /* 0x000fe40000000000 */
[----:B------:R-:W-:Y:S02]  /*0270*/  ISETP.GE.U32.AND P2, PT, R5, R12, PT ;  /* 0x0000000c0500720c */ /* 0x000fe40003f46070 */
[----:B------:R-:W1:Y:S01]  /*0280*/  I2F.RP R9, R11 ;  /* 0x0000000b00097306 */ /* 0x000e620000209400 */
[----:B------:R-:W-:Y:S02]  /*0290*/  LOP3.LUT R2, R2, c[0x0][0x17c], RZ, 0x3c, !PT ;  /* 0x00005f0002027a12 */ /* 0x000fe400078e3cff */
[----:B------:R-:W-:Y:S02]  /*02a0*/  @!P1 IADD3 R8, R8, 0x1, RZ ;  /* 0x0000000108089810 */ /* 0x000fe40007ffe0ff */
[----:B------:R-:W-:-:S06]  /*02b0*/  ISETP.GE.AND P4, PT, R2, RZ, PT ;  /* 0x000000ff0200720c */ /* 0x000fcc0003f86270 */
[----:B------:R-:W-:Y:S01]  /*02c0*/  @P2 IADD3 R8, R8, 0x1, RZ ;  /* 0x0000000108082810 */ /* 0x000fe20007ffe0ff */
[----:B-1----:R-:W1:Y:S06]  /*02d0*/  MUFU.RCP R9, R9 ;  /* 0x0000000900097308 */ /* 0x002e6c0000001000 */
[----:B------:R-:W-:-:S05]  /*02e0*/  @!P4 IMAD.MOV R8, RZ, RZ, -R8 ;  /* 0x000000ffff08c224 */ /* 0x000fca00078e0a08 */
[----:B------:R-:W-:Y:S01]  /*02f0*/  SEL R8, R4, R8, !P3 ;  /* 0x0000000804087207 */ /* 0x000fe20005800000 */
[----:B------:R-:W-:-:S03]  /*0300*/  HFMA2.MMA R4, -RZ, RZ, 0, 0 ;  /* 0x00000000ff047435 */ /* 0x000fc600000001ff */
[----:B------:R-:W-:Y:S02]  /*0310*/  ISETP.GE.AND P3, PT, R8, RZ, PT ;  /* 0x000000ff0800720c */ /* 0x000fe40003f66270 */
[----:B-1----:R-:W-:-:S04]  /*0320*/  IADD3 R10, R9, 0xffffffe, RZ ;  /* 0x0ffffffe090a7810 */ /* 0x002fc80007ffe0ff */
[----:B------:R-:W1:Y:S02]  /*0330*/  F2I.FTZ.U32.TRUNC.NTZ R5, R10 ;  /* 0x0000000a00057305 */ /* 0x000e64000021f000 */
[----:B-1----:R-:W-:-:S04]  /*0340*/  IMAD.MOV R2, RZ, RZ, -R5 ;  /* 0x000000ffff027224 */ /* 0x002fc800078e0a05 */
[----:B0-----:R-:W-:Y:S01]  /*0350*/  IMAD R7, R2, R11, RZ ;  /* 0x0000000b02077224 */ /* 0x001fe200078e02ff */
[----:B------:R-:W-:-:S03]  /*0360*/  IABS R2, R8 ;  /* 0x0000000800027213 */ /* 0x000fc60000000000 */
[----:B------:R-:W-:-:S06]  /*0370*/  IMAD.HI.U32 R4, R5, R7, R4 ;  /* 0x0000000705047227 */ /* 0x000fcc00078e0004 */
[----:B------:R-:W-:-:S04]  /*0380*/  IMAD.HI.U32 R4, R4, R2, RZ ;  /* 0x0000000204047227 */ /* 0x000fc800078e00ff */
[----:B------:R-:W-:-:S04]  /*0390*/  IMAD.MOV R4, RZ, RZ, -R4 ;  /* 0x000000ffff047224 */ /* 0x000fc800078e0a04 */
[----:B------:R-:W-:-:S05]  /*03a0*/  IMAD R2, R11, R4, R2 ;  /* 0x000000040b027224 */ /* 0x000fca00078e0202 */
[----:B------:R-:W-:-:S13]  /*03b0*/  ISETP.GT.U32.AND P1, PT, R11, R2, PT ;  /* 0x000000020b00720c */ /* 0x000fda0003f24070 */
[----:B------:R-:W-:Y:S01]  /*03c0*/  @!P1 IMAD.IADD R2, R2, 0x1, -R11 ;  /* 0x0000000102029824 */ /* 0x000fe200078e0a0b */
[----:B------:R-:W-:-:S04]  /*03d0*/  ISETP.NE.AND P1, PT, RZ, c[0x0][0x178], PT ;  /* 0x00005e00ff007a0c */ /* 0x000fc80003f25270 */
[----:B------:R-:W-:-:S13]  /*03e0*/  ISETP.GT.U32.AND P2, PT, R11, R2, PT ;  /* 0x000000020b00720c */ /* 0x000fda0003f44070 */
[----:B------:R-:W-:-:S05]  /*03f0*/  @!P2 IADD3 R2, R2, -R11, RZ ;  /* 0x8000000b0202a210 */ /* 0x000fca0007ffe0ff */
[----:B------:R-:W-:Y:S01]  /*0400*/  IMAD.MOV.U32 R8, RZ, RZ, R2 ;  /* 0x000000ffff087224 */ /* 0x000fe200078e0002 */
[----:B------:R-:W-:-:S03]  /*0410*/  MOV R2, RZ ;  /* 0x000000ff00027202 */ /* 0x000fc60000000f00 */
[----:B------:R-:W-:Y:S01]  /*0420*/  @!P3 IMAD.MOV R8, RZ, RZ, -R8 ;  /* 0x000000ffff08b224 */ /* 0x000fe200078e0a08 */
[----:B------:R-:W-:-:S05]  /*0430*/  @!P1 LOP3.LUT R8, RZ, c[0x0][0x178], RZ, 0x33, !PT ;  /* 0x00005e00ff089a12 */ /* 0x000fca00078e33ff */
[----:B------:R-:W-:Y:S02]  /*0440*/  IMAD R5, R8, c[0x0][0x17c], R3 ;  /* 0x00005f0008057a24 */ /* 0x000fe400078e0203 */
[----:B--2---:R-:W-:-:S04]  /*0450*/  @P0 IMAD R2, R6, c[0x0][0x17c], RZ ;  /* 0x00005f0006020a24 */ /* 0x004fc800078e02ff */
[----:B------:R-:W-:-:S04]  /*0460*/  IMAD.IADD R5, R5, 0x1, R2 ;  /* 0x0000000105057824 */ /* 0x000fc800078e0202 */
[----:B------:R-:W-:-:S06]  /*0470*/  IMAD.WIDE R4, R5, R0, c[0x0][0x168] ;  /* 0x00005a0005047625 */ /* 0x000fcc00078e0200 */
[----:B------:R-:W2:Y:S01]  /*0480*/  LDG.E R5, [R4.64] ;  /* 0x0000000404057981 */ /* 0x000ea2000c1e1900 */
[----:B------:R-:W-:-:S04]  /*0490*/  IMAD R3, R3, c[0x0][0x178], R8 ;  /* 0x00005e0003037a24 */ /* 0x000fc800078e0208 */
[----:B------:R-:W-:-:S05]  /*04a0*/  IMAD.WIDE R2, R3, R0, c[0x0][0x160] ;  /* 0x0000580003027625 */ /* 0x000fca00078e0200 */
[----:B--2---:R-:W-:Y:S01]  /*04b0*/  STG.E [R2.64], R5 ;  /* 0x0000000502007986 */ /* 0x004fe2000c101904 */
[----:B------:R-:W-:Y:S05]  /*04c0*/  EXIT ;  /* 0x000000000000794d */ /* 0x000fea0003800000 */
.L_x_129:
        /* <DEDUP_REMOVED lines=11> */
.L_x_427:


//--------------------- .text._ZN17fastertransformer15transposeAxis01IiEEvPT_S2_iii --------------------------
	.section	.text._ZN17fastertransformer15transposeAxis01IiEEvPT_S2_iii,"ax",@progbits
	.sectioninfo	@"SHI_REGISTERS=12"
	.align	128
        .global         _ZN17fastertransformer15transposeAxis01IiEEvPT_S2_iii
        .type           _ZN17fastertransformer15transposeAxis01IiEEvPT_S2_iii,@function
        .size           _ZN17fastertransformer15transposeAxis01IiEEvPT_S2_iii,(.L_x_428 - _ZN17fastertransformer15transposeAxis01IiEEvPT_S2_iii)
        .other          _ZN17fastertransformer15transposeAxis01IiEEvPT_S2_iii,@"STO_CUDA_ENTRY STV_DEFAULT"
_ZN17fastertransformer15transposeAxis01IiEEvPT_S2_iii:
.text._ZN17fastertransformer15transposeAxis01IiEEvPT_S2_iii:
[----:B------:R-:W-:Y:S02]  /*0000*/  IMAD.MOV.U32 R1, RZ, RZ, c[0x0][0x28] ;  /* 0x00000a00ff017624 */ /* 0x000fe400078e00ff */
[----:B------:R-:W0:Y:S01]  /*0010*/  S2R R0, SR_TID.X ;  /* 0x0000000000007919 */ /* 0x000e220000002100 */
[----:B------:R-:W-:Y:S02]  /*0020*/  ULDC.64 UR4, c[0x0][0x170] ;  /* 0x00005c0000047ab9 */ /* 0x000fe40000000a00 */
[----:B------:R-:W-:Y:S01]  /*0030*/  UIMAD UR4, UR5, UR4, URZ ;  /* 0x00000004050472a4 */ /* 0x000fe2000f8e023f */
[----:B------:R-:W0:Y:S02]  /*0040*/  S2R R3, SR_CTAID.X ;  /* 0x0000000000037919 */ /* 0x000e240000002500 */
[----:B------:R-:W-:Y:S02]  /*0050*/  ULDC UR5, c[0x0][0x178] ;  /* 0x00005e0000057ab9 */ /* 0x000fe40000000800 */
[----:B------:R-:W-:Y:S01]  /*0060*/  UIMAD UR4, UR4, UR5, URZ ;  /* 0x00000005040472a4 */ /* 0x000fe2000f8e023f */
[----:B0-----:R-:W-:-:S05]  /*0070*/  IMAD R0, R3, c[0x0][0x0], R0 ;  /* 0x0000000003007a24 */ /* 0x001fca00078e0200 */
[----:B------:R-:W-:-:S13]  /*0080*/  ISETP.GE.AND P0, PT, R0, UR4, PT ;  /* 0x0000000400007c0c */ /* 0x000fda000bf06270 */
[----:B------:R-:W-:Y:S05]  /*0090*/  @P0 EXIT ;  /* 0x000000000000094d */ /* 0x000fea0003800000 */
[----:B------:R-:W-:Y:S01]  /*00a0*/  IABS R7, c[0x0][0x178] ;  /* 0x00005e0000077a13 */ /* 0x000fe20000000000 */
[----:B------:R-:W-:Y:S01]  /*00b0*/  ULDC.64 UR4, c[0x0][0x118] ;  /* 0x0000460000047ab9 */ /* 0x000fe20000000a00 */
[----:B------:R-:W-:Y:S02]  /*00c0*/  IABS R6, c[0x0][0x174] ;  /* 0x00005d0000067a13 */ /* 0x000fe40000000000 */
[----:B------:R-:W0:Y:S01]  /*00d0*/  I2F.RP R3, R7 ;  /* 0x0000000700037306 */ /* 0x000e220000209400 */
[----:B------:R-:W-:-:S07]  /*00e0*/  IABS R8, R0 ;  /* 0x0000000000087213 */ /* 0x000fce0000000000 */
[----:B0-----:R-:W0:Y:S02]  /*00f0*/  MUFU.RCP R3, R3 ;  /* 0x0000000300037308 */ /* 0x001e240000001000 */
[----:B0-----:R-:W-:-:S06]  /*0100*/  IADD3 R4, R3, 0xffffffe, RZ ;  /* 0x0ffffffe03047810 */ /* 0x001fcc0007ffe0ff */
[----:B------:R0:W1:Y:S02]  /*0110*/  F2I.FTZ.U32.TRUNC.NTZ R5, R4 ;  /* 0x0000000400057305 */ /* 0x000064000021f000 */
[----:B0-----:R-:W-:Y:S01]  /*0120*/  HFMA2.MMA R4, -RZ, RZ, 0, 0 ;  /* 0x00000000ff047435 */ /* 0x001fe200000001ff */
[----:B-1----:R-:W-:-:S04]  /*0130*/  IMAD.MOV R2, RZ, RZ, -R5 ;  /* 0x000000ffff027224 */ /* 0x002fc800078e0a05 */
[----:B------:R-:W-:Y:S02]  /*0140*/  IMAD R9, R2, R7, RZ ;  /* 0x0000000702097224 */ /* 0x000fe400078e02ff */
[----:B------:R-:W-:-:S03]  /*0150*/  IMAD.MOV.U32 R2, RZ, RZ, R6 ;  /* 0x000000ffff027224 */ /* 0x000fc600078e0006 */
[----:B------:R-:W-:Y:S01]  /*0160*/  IMAD.HI.U32 R5, R5, R9, R4 ;  /* 0x0000000905057227 */ /* 0x000fe200078e0004 */
[----:B------:R-:W-:Y:S01]  /*0170*/  IABS R9, c[0x0][0x170] ;  /* 0x00005c0000097a13 */ /* 0x000fe20000000000 */
[----:B------:R-:W0:Y:S04]  /*0180*/  I2F.RP R6, R2 ;  /* 0x0000000200067306 */ /* 0x000e280000209400 */
[----:B------:R-:W-:-:S04]  /*0190*/  IMAD.HI.U32 R3, R5, R8, RZ ;  /* 0x0000000805037227 */ /* 0x000fc800078e00ff */
[----:B------:R-:W-:-:S04]  /*01a0*/  IMAD.MOV R4, RZ, RZ, -R3 ;  /* 0x000000ffff047224 */ /* 0x000fc800078e0a03 */
[C---:B------:R-:W-:Y:S01]  /*01b0*/  IMAD R4, R7.reuse, R4, R8 ;  /* 0x0000000407047224 */ /* 0x040fe200078e0208 */
[----:B0-----:R-:W0:Y:S04]  /*01c0*/  MUFU.RCP R6, R6 ;  /* 0x0000000600067308 */ /* 0x001e280000001000 */
[----:B------:R-:W-:-:S13]  /*01d0*/  ISETP.GT.U32.AND P2, PT, R7, R4, PT ;  /* 0x000000040700720c */ /* 0x000fda0003f44070 */
[----:B------:R-:W-:Y:S01]  /*01e0*/  @!P2 IMAD.IADD R4, R4, 0x1, -R7 ;  /* 0x000000010404a824 */ /* 0x000fe200078e0a07 */
[----:B------:R-:W-:Y:S02]  /*01f0*/  @!P2 IADD3 R3, R3, 0x1, RZ ;  /* 0x000000010303a810 */ /* 0x000fe40007ffe0ff */
[----:B0-----:R-:W-:Y:S02]  /*0200*/  IADD3 R5, R6, 0xffffffe, RZ ;  /* 0x0ffffffe06057810 */ /* 0x001fe40007ffe0ff */
[----:B------:R-:W-:Y:S02]  /*0210*/  ISETP.GE.U32.AND P0, PT, R4, R7, PT ;  /* 0x000000070400720c */ /* 0x000fe40003f06070 */
[----:B------:R-:W-:Y:S02]  /*0220*/  LOP3.LUT R4, R0, c[0x0][0x178], RZ, 0x3c, !PT ;  /* 0x00005e0000047a12 */ /* 0x000fe400078e3cff */
[----:B------:R-:W0:Y:S01]  /*0230*/  F2I.FTZ.U32.TRUNC.NTZ R5, R5 ;  /* 0x0000000500057305 */ /* 0x000e22000021f000 */
[----:B------:R-:W-:-:S02]  /*0240*/  ISETP.NE.AND P2, PT, RZ, c[0x0][0x178], PT ;  /* 0x00005e00ff007a0c */ /* 0x000fc40003f45270 */
[----:B------:R-:W-:Y:S01]  /*0250*/  ISETP.GE.AND P1, PT, R4, RZ, PT ;  /* 0x000000ff0400720c */ /* 0x000fe20003f26270 */
[----:B------:R-:W-:-:S05]  /*0260*/  IMAD.MOV.U32 R4, RZ, RZ, RZ ;  /* 0x000000ffff047224 */ /* 0x000fca00078e00ff */
[----:B------:R-:W-:Y:S02]  /*0270*/  @P0 IADD3 R3, R3, 0x1, RZ ;  /* 0x0000000103030810 */ /* 0x000fe40007ffe0ff */
[----:B0-----:R-:W-:-:S05]  /*0280*/  IADD3 R7, RZ, -R5, RZ ;  /* 0x80000005ff077210 */ /* 0x001fca0007ffe0ff */
[----:B------:R-:W-:Y:S01]  /*0290*/  @!P1 IMAD.MOV R3, RZ, RZ, -R3 ;  /* 0x000000ffff039224 */ /* 0x000fe200078e0a03 */
[----:B------:R-:W-:Y:S01]  /*02a0*/  @!P2 LOP3.LUT R3, RZ, c[0x0][0x178], RZ, 0x33, !PT ;  /* 0x00005e00ff03aa12 */ /* 0x000fe200078e33ff */
[----:B------:R-:W-:-:S03]  /*02b0*/  IMAD R7, R7, R2, RZ ;  /* 0x0000000207077224 */ /* 0x000fc600078e02ff */
[----:B------:R-:W-:Y:S01]  /*02c0*/  IABS R6, R3 ;  /* 0x0000000300067213 */ /* 0x000fe20000000000 */
[----:B------:R-:W-:-:S03]  /*02d0*/  IMAD.HI.U32 R4, R5, R7, R4 ;  /* 0x0000000705047227 */ /* 0x000fc600078e0004 */
[----:B------:R-:W-:Y:S02]  /*02e0*/  MOV R5, R6 ;  /* 0x0000000600057202 */ /* 0x000fe40000000f00 */
[----:B------:R-:W0:Y:S03]  /*02f0*/  I2F.RP R6, R9 ;  /* 0x0000000900067306 */ /* 0x000e260000209400 */
        /* <DEDUP_REMOVED lines=9> */
[----:B------:R-:W0:Y:S01]  /*0390*/  F2I.FTZ.U32.TRUNC.NTZ R5, R7 ;  /* 0x0000000700057305 */ /* 0x000e22000021f000 */
[----:B------:R-:W-:Y:S02]  /*03a0*/  LOP3.LUT R2, R3, c[0x0][0x174], RZ, 0x3c, !PT ;  /* 0x00005d0003027a12 */ /* 0x000fe400078e3cff */
[----:B------:R-:W-:-:S02]  /*03b0*/  ISETP.NE.AND P2, PT, RZ, c[0x0][0x174], PT ;  /* 0x00005d00ff007a0c */ /* 0x000fc40003f45270 */
[----:B------:R-:W-:-:S06]  /*03c0*/  ISETP.GE.AND P1, PT, R2, RZ, PT ;  /* 0x000000ff0200720c */ /* 0x000fcc0003f26270 */
[----:B------:R-:W-:-:S04]  /*03d0*/  @P0 IADD3 R4, R4, 0x1, RZ ;  /* 0x0000000104040810 */ /* 0x000fc80007ffe0ff */
[----:B------:R-:W-:Y:S01]  /*03e0*/  MOV R2, R4 ;  /* 0x0000000400027202 */ /* 0x000fe20000000f00 */
[----:B0-----:R-:W-:-:S04]  /*03f0*/  IMAD.MOV R4, RZ, RZ, -R5 ;  /* 0x000000ffff047224 */ /* 0x001fc800078e0a05 */
[----:B------:R-:W-:Y:S01]  /*0400*/  IMAD R7, R4, R9, RZ ;  /* 0x0000000904077224 */ /* 0x000fe200078e02ff */
[----:B------:R-:W-:Y:S01]  /*0410*/  HFMA2.MMA R4, -RZ, RZ, 0, 0 ;  /* 0x00000000ff047435 */ /* 0x000fe200000001ff */
[----:B------:R-:W-:Y:S01]  /*0420*/  @!P1 IMAD.MOV R2, RZ, RZ, -R2 ;  /* 0x000000ffff029224 */ /* 0x000fe200078e0a02 */
[----:B------:R-:W-:-:S04]  /*0430*/  @!P2 LOP3.LUT R2, RZ, c[0x0][0x174], RZ, 0x33, !PT ;  /* 0x00005d00ff02aa12 */ /* 0x000fc800078e33ff */
[----:B------:R-:W-:Y:S02]  /*0440*/  IABS R6, R2 ;  /* 0x0000000200067213 */ /* 0x000fe40000000000 */
[----:B------:R-:W-:Y:S01]  /*0450*/  ISETP.GE.AND P2, PT, R2, RZ, PT ;  /* 0x000000ff0200720c */ /* 0x000fe20003f46270 */
[----:B------:R-:W-:Y:S02]  /*0460*/  IMAD.MOV R2, RZ, RZ, -R2 ;  /* 0x000000ffff027224 */ /* 0x000fe400078e0a02 */
[----:B------:R-:W-:Y:S01]  /*0470*/  IMAD.HI.U32 R4, R5, R7, R4 ;  /* 0x0000000705047227 */ /* 0x000fe200078e0004 */
[----:B------:R-:W-:-:S03]  /*0480*/  MOV R7, 0x4 ;  /* 0x0000000400077802 */ /* 0x000fc60000000f00 */
[----:B------:R-:W-:-:S04]  /*0490*/  IMAD.MOV.U32 R5, RZ, RZ, R6 ;  /* 0x000000ffff057224 */ /* 0x000fc800078e0006 */
[----:B------:R-:W-:-:S04]  /*04a0*/  IMAD.HI.U32 R4, R4, R5, RZ ;  /* 0x0000000504047227 */ /* 0x000fc800078e00ff */
[----:B------:R-:W-:-:S04]  /*04b0*/  IMAD.MOV R4, RZ, RZ, -R4 ;  /* 0x000000ffff047224 */ /* 0x000fc800078e0a04 */
[----:B------:R-:W-:Y:S02]  /*04c0*/  IMAD R4, R9, R4, R5 ;  /* 0x0000000409047224 */ /* 0x000fe400078e0205 */
[----:B------:R-:W-:-:S03]  /*04d0*/  IMAD.MOV R5, RZ, RZ, -R3 ;  /* 0x000000ffff057224 */ /* 0x000fc600078e0a03 */
[----:B------:R-:W-:Y:S01]  /*04e0*/  ISETP.GT.U32.AND P0, PT, R9, R4, PT ;  /* 0x000000040900720c */ /* 0x000fe20003f04070 */
[----:B------:R-:W-:-:S12]  /*04f0*/  IMAD R5, R5, c[0x0][0x178], R0 ;  /* 0x00005e0005057a24 */ /* 0x000fd800078e0200 */
[----:B------:R-:W-:Y:S02]  /*0500*/  @!P0 IADD3 R4, R4, -R9, RZ ;  /* 0x8000000904048210 */ /* 0x000fe40007ffe0ff */
[----:B------:R-:W-:Y:S02]  /*0510*/  ISETP.NE.AND P0, PT, RZ, c[0x0][0x170], PT ;  /* 0x00005c00ff007a0c */ /* 0x000fe40003f05270 */
[----:B------:R-:W-:-:S13]  /*0520*/  ISETP.GT.U32.AND P1, PT, R9, R4, PT ;  /* 0x000000040900720c */ /* 0x000fda0003f24070 */
[----:B------:R-:W-:Y:S02]  /*0530*/  @!P1 IMAD.IADD R4, R4, 0x1, -R9 ;  /* 0x0000000104049824 */ /* 0x000fe400078e0a09 */
[----:B------:R-:W-:-:S03]  /*0540*/  IMAD R9, R2, c[0x0][0x174], R3 ;  /* 0x00005d0002097a24 */ /* 0x000fc600078e0203 */
[----:B------:R-:W-:Y:S02]  /*0550*/  @!P2 IADD3 R4, -R4, RZ, RZ ;  /* 0x000000ff0404a210 */ /* 0x000fe40007ffe1ff */
[----:B------:R-:W-:-:S05]  /*0560*/  @!P0 LOP3.LUT R4, RZ, c[0x0][0x170], RZ, 0x33, !PT ;  /* 0x00005c00ff048a12 */ /* 0x000fca00078e33ff */
[----:B------:R-:W-:-:S04]  /*0570*/  IMAD R0, R4, c[0x0][0x174], R9 ;  /* 0x00005d0004007a24 */ /* 0x000fc800078e0209 */
[----:B------:R-:W-:-:S04]  /*0580*/  IMAD R0, R0, c[0x0][0x178], R5 ;  /* 0x00005e0000007a24 */ /* 0x000fc800078e0205 */
[----:B------:R-:W-:-:S06]  /*0590*/  IMAD.WIDE R2, R0, R7, c[0x0][0x168] ;  /* 0x00005a0000027625 */ /* 0x000fcc00078e0207 */
[----:B------:R-:W2:Y:S01]  /*05a0*/  LDG.E R3, [R2.64] ;  /* 0x0000000402037981 */ /* 0x000ea2000c1e1900 */
[----:B------:R-:W-:-:S04]  /*05b0*/  IMAD R4, R9, c[0x0][0x170], R4 ;  /* 0x00005c0009047a24 */ /* 0x000fc800078e0204 */
[----:B------:R-:W-:-:S04]  /*05c0*/  IMAD R4, R4, c[0x0][0x178], R5 ;  /* 0x00005e0004047a24 */ /* 0x000fc800078e0205 */
[----:B------:R-:W-:-:S05]  /*05d0*/  IMAD.WIDE R4, R4, R7, c[0x0][0x160] ;  /* 0x0000580004047625 */ /* 0x000fca00078e0207 */
[----:B--2---:R-:W-:Y:S01]  /*05e0*/  STG.E [R4.64], R3 ;  /* 0x0000000304007986 */ /* 0x004fe2000c101904 */
[----:B------:R-:W-:Y:S05]  /*05f0*/  EXIT ;  /* 0x000000000000794d */ /* 0x000fea0003800000 */
.L_x_130:
        /* <DEDUP_REMOVED lines=16> */
.L_x_428:


//--------------------- .text._ZN17fastertransformer15transposeAxis01I6__halfEEvPT_S3_iii --------------------------
	.section	.text._ZN17fastertransformer15transposeAxis01I6__halfEEvPT_S3_iii,"ax",@progbits
	.sectioninfo	@"SHI_REGISTERS=12"
	.align	128
        .global         _ZN17fastertransformer15transposeAxis01I6__halfEEvPT_S3_iii
        .type           _ZN17fastertransformer15transposeAxis01I6__halfEEvPT_S3_iii,@function
        .size           _ZN17fastertransformer15transposeAxis01I6__halfEEvPT_S3_iii,(.L_x_429 - _ZN17fastertransformer15transposeAxis01I6__halfEEvPT_S3_iii)
        .other          _ZN17fastertransformer15transposeAxis01I6__halfEEvPT_S3_iii,@"STO_CUDA_ENTRY STV_DEFAULT"
_ZN17fastertransformer15transposeAxis01I6__halfEEvPT_S3_iii:
.text._ZN17fastertransformer15transposeAxis01I6__halfEEvPT_S3_iii:
        /* <DEDUP_REMOVED lines=90> */
[----:B------:R-:W2:Y:S01]  /*05a0*/  LDG.E.U16 R3, [R2.64] ;  /* 0x0000000402037981 */ /* 0x000ea2000c1e1500 */
[----:B------:R-:W-:-:S04]  /*05b0*/  IMAD R4, R9, c[0x0][0x170], R4 ;  /* 0x00005c0009047a24 */ /* 0x000fc800078e0204 */
[----:B------:R-:W-:-:S04]  /*05c0*/  IMAD R4, R4, c[0x0][0x178], R5 ;  /* 0x00005e0004047a24 */ /* 0x000fc800078e0205 */
[----:B------:R-:W-:-:S05]  /*05d0*/  IMAD.WIDE R4, R4, R7, c[0x0][0x160] ;  /* 0x0000580004047625 */ /* 0x000fca00078e0207 */
[----:B--2---:R-:W-:Y:S01]  /*05e0*/  STG.E.U16 [R4.64], R3 ;  /* 0x0000000304007986 */ /* 0x004fe2000c101504 */
[----:B------:R-:W-:Y:S05]  /*05f0*/  EXIT ;  /* 0x000000000000794d */ /* 0x000fea0003800000 */
.L_x_131:
        /* <DEDUP_REMOVED lines=16> */
.L_x_429:


//--------------------- .text._ZN17fastertransformer15transposeAxis01IfEEvPT_S2_iii --------------------------
	.section	.text._ZN17fastertransformer15transposeAxis01IfEEvPT_S2_iii,"ax",@progbits
	.sectioninfo	@"SHI_REGISTERS=12"
	.align	128
        .global         _ZN17fastertransformer15transposeAxis01IfEEvPT_S2_iii
        .type           _ZN17fastertransformer15transposeAxis01IfEEvPT_S2_iii,@function
        .size           _ZN17fastertransformer15transposeAxis01IfEEvPT_S2_iii,(.L_x_430 - _ZN17fastertransformer15transposeAxis01IfEEvPT_S2_iii)
        .other          _ZN17fastertransformer15transposeAxis01IfEEvPT_S2_iii,@"STO_CUDA_ENTRY STV_DEFAULT"
_ZN17fastertransformer15transposeAxis01IfEEvPT_S2_iii:
.text._ZN17fastertransformer15transposeAxis01IfEEvPT_S2_iii:
        /* <DEDUP_REMOVED lines=96> */
.L_x_132:
        /* <DEDUP_REMOVED lines=16> */
.L_x_430:


//--------------------- .text._ZN17fastertransformer44inputIdsEmbeddingLookupPosEncodingSoftPromptI6__halfEEvNS_49inputIdsEmbeddingLookupPosEncodingSoftPromptParamIT_EE --------------------------
	.section	.text._ZN17fastertransformer44inputIdsEmbeddingLookupPosEncodingSoftPromptI6__halfEEvNS_49inputIdsEmbeddingLookupPosEncodingSoftPromptParamIT_EE,"ax",@progbits
	.sectioninfo	@"SHI_REGISTERS=30"
	.align	128
        .global         _ZN17fastertransformer44inputIdsEmbeddingLookupPosEncodingSoftPromptI6__halfEEvNS_49inputIdsEmbeddingLookupPosEncodingSoftPromptParamIT_EE
        .type           _ZN17fastertransformer44inputIdsEmbeddingLookupPosEncodingSoftPromptI6__halfEEvNS_49inputIdsEmbeddingLookupPosEncodingSoftPromptParamIT_EE,@function
        .size           _ZN17fastertransformer44inputIdsEmbeddingLookupPosEncodingSoftPromptI6__halfEEvNS_49inputIdsEmbeddingLookupPosEncodingSoftPromptParamIT_EE,(.L_x_431 - _ZN17fastertransformer44inputIdsEmbeddingLookupPosEncodingSoftPromptI6__halfEEvNS_49inputIdsEmbeddingLookupPosEncodingSoftPromptParamIT_EE)
        .other          _ZN17fastertransformer44inputIdsEmbeddingLookupPosEncodingSoftPromptI6__halfEEvNS_49inputIdsEmbeddingLookupPosEncodingSoftPromptParamIT_EE,@"STO_CUDA_ENTRY STV_DEFAULT"
_ZN17fastertransformer44inputIdsEmbeddingLookupPosEncodingSoftPromptI6__halfEEvNS_49inputIdsEmbeddingLookupPosEncodingSoftPromptParamIT_EE:
.text._ZN17fastertransformer44inputIdsEmbeddingLookupPosEncodingSoftPromptI6__halfEEvNS_49inputIdsEmbeddingLookupPosEncodingSoftPromptParamIT_EE:
[----:B------:R-:W-:Y:S02]  /*0000*/  IMAD.MOV.U32 R1, RZ, RZ, c[0x0][0x28] ;  /* 0x00000a00ff017624 */ /* 0x000fe400078e00ff */
[----:B------:R-:W0:Y:S01]  /*0010*/  S2R R3, SR_CTAID.X ;  /* 0x0000000000037919 */ /* 0x000e220000002500 */
[----:B------:R-:W-:Y:S01]  /*0020*/  IMAD.MOV.U32 R0, RZ, RZ, c[0x0][0x1a8] ;  /* 0x00006a00ff007624 */ /* 0x000fe200078e00ff */
[----:B------:R-:W-:Y:S02]  /*0030*/  ULDC UR4, c[0x0][0x1ac] ;  /* 0x00006b0000047ab9 */ /* 0x000fe40000000800 */
[----:B------:R-:W0:Y:S01]  /*0040*/  S2R R4, SR_TID.X ;  /* 0x0000000000047919 */ /* 0x000e220000002100 */
[----:B------:R-:W-:Y:S01]  /*0050*/  ULDC UR5, c[0x0][0x1b0] ;  /* 0x00006c0000057ab9 */ /* 0x000fe20000000800 */
[----:B------:R-:W-:Y:S01]  /*0060*/  IADD3 R0, R0, c[0x0][0x1a4], RZ ;  /* 0x0000690000007a10 */ /* 0x000fe20007ffe0ff */
[----:B------:R-:W-:-:S04]  /*0070*/  UIMAD UR4, UR4, UR5, URZ ;  /* 0x00000005040472a4 */ /* 0x000fc8000f8e023f */
[----:B------:R-:W-:-:S04]  /*0080*/  IMAD R2, R0, c[0x0][0x1b4], RZ ;  /* 0x00006d0000027a24 */ /* 0x000fc800078e02ff */
[----:B------:R-:W-:Y:S02]  /*0090*/  IMAD R2, R2, UR4, RZ ;  /* 0x0000000402027c24 */ /* 0x000fe4000f8e02ff */
[----:B0-----:R-:W-:-:S05]  /*00a0*/  IMAD R3, R3, c[0x0][0x0], R4 ;  /* 0x0000000003037a24 */ /* 0x001fca00078e0204 */
[----:B------:R-:W-:-:S13]  /*00b0*/  ISETP.GE.AND P0, PT, R3, R2, PT ;  /* 0x000000020300720c */ /* 0x000fda0003f06270 */
[----:B------:R-:W-:Y:S05]  /*00c0*/  @P0 EXIT ;  /* 0x000000000000094d */ /* 0x000fea0003800000 */
[----:B------:R-:W-:Y:S01]  /*00d0*/  IMAD.MOV.U32 R4, RZ, RZ, c[0x0][0x1a4] ;  /* 0x00006900ff047624 */ /* 0x000fe200078e00ff */
[----:B------:R-:W-:Y:S02]  /*00e0*/  ULDC UR6, c[0x0][0x1b4] ;  /* 0x00006d0000067ab9 */ /* 0x000fe40000000800 */
[----:B------:R-:W-:Y:S02]  /*00f0*/  UMOV UR5, 0x1 ;  /* 0x0000000100057882 */ /* 0x000fe40000000000 */
[----:B------:R-:W-:Y:S01]  /*0100*/  ISETP.GT.AND P0, PT, R4, -0x1, PT ;  /* 0xffffffff0400780c */ /* 0x000fe20003f04270 */
[----:B------:R-:W-:Y:S02]  /*0110*/  ULDC UR7, c[0x0][0x1a0] ;  /* 0x0000680000077ab9 */ /* 0x000fe40000000800 */
[----:B------:R-:W-:Y:S02]  /*0120*/  USHF.R.S32.HI UR6, URZ, 0x1f, UR6 ;  /* 0x0000001f3f067899 */ /* 0x000fe40008011406 */
[----:B------:R-:W-:-:S02]  /*0130*/  UIADD3 UR5, -UR5, UR7, URZ ;  /* 0x0000000705057290 */ /* 0x000fc4000fffe13f */
[----:B------:R-:W-:-:S06]  /*0140*/  ULDC.64 UR8, c[0x0][0x118] ;  /* 0x0000460000087ab9 */ /* 0x000fcc0000000a00 */
[----:B------:R-:W-:Y:S05]  /*0150*/  @P0 BRA `(.L_x_133) ;  /* 0x00000a4000000947 */ /* 0x000fea0003800000 */
[----:B------:R-:W-:-:S04]  /*0160*/  IABS R18, c[0x0][0x1b4] ;  /* 0x00006d0000127a13 */ /* 0x000fc80000000000 */
[----:B------:R-:W0:Y:S08]  /*0170*/  I2F.RP R6, R18 ;  /* 0x0000001200067306 */ /* 0x000e300000209400 */
[----:B0-----:R-:W0:Y:S02]  /*0180*/  MUFU.RCP R6, R6 ;  /* 0x0000000600067308 */ /* 0x001e240000001000 */
[----:B0-----:R-:W-:-:S06]  /*0190*/  IADD3 R4, R6, 0xffffffe, RZ ;  /* 0x0ffffffe06047810 */ /* 0x001fcc0007ffe0ff */
[----:B------:R0:W1:Y:S02]  /*01a0*/  F2I.FTZ.U32.TRUNC.NTZ R5, R4 ;  /* 0x0000000400057305 */ /* 0x000064000021f000 */
[----:B0-----:R-:W-:Y:S02]  /*01b0*/  IMAD.MOV.U32 R4, RZ, RZ, RZ ;  /* 0x000000ffff047224 */ /* 0x001fe400078e00ff */
[----:B-1----:R-:W-:-:S04]  /*01c0*/  IMAD.MOV R19, RZ, RZ, -R5 ;  /* 0x000000ffff137224 */ /* 0x002fc800078e0a05 */
[----:B------:R-:W-:-:S04]  /*01d0*/  IMAD R19, R19, R18, RZ ;  /* 0x0000001213137224 */ /* 0x000fc800078e02ff */
[----:B------:R-:W-:-:S04]  /*01e0*/  IMAD.HI.U32 R19, R5, R19, R4 ;  /* 0x0000001305137227 */ /* 0x000fc800078e0004 */
.L_x_136:
[----:B------:R-:W-:Y:S02]  /*01f0*/  IABS R5, R0 ;  /* 0x0000000000057213 */ /* 0x000fe40000000000 */
[----:B------:R-:W-:Y:S02]  /*0200*/  IABS R4, R3 ;  /* 0x0000000300047213 */ /* 0x000fe40000000000 */
[----:B0-----:R-:W0:Y:S01]  /*0210*/  I2F.RP R6, R5 ;  /* 0x0000000500067306 */ /* 0x001e220000209400 */
[----:B------:R-:W-:Y:S02]  /*0220*/  IABS R8, c[0x0][0x1b4] ;  /* 0x00006d0000087a13 */ /* 0x000fe40000000000 */
[----:B------:R-:W-:Y:S01]  /*0230*/  IMAD.HI.U32 R7, R19, R4, RZ ;  /* 0x0000000413077227 */ /* 0x000fe200078e00ff */
[----:B------:R-:W-:Y:S02]  /*0240*/  IABS R12, R0 ;  /* 0x00000000000c7213 */ /* 0x000fe40000000000 */
[----:B------:R-:W-:-:S02]  /*0250*/  MOV R21, 0x4 ;  /* 0x0000000400157802 */ /* 0x000fc40000000f00 */
[----:B------:R-:W-:-:S05]  /*0260*/  IADD3 R9, -R7, RZ, RZ ;  /* 0x000000ff07097210 */ /* 0x000fca0007ffe1ff */
[----:B------:R-:W-:Y:S01]  /*0270*/  IMAD R9, R8, R9, R4 ;  /* 0x0000000908097224 */ /* 0x000fe200078e0204 */
[----:B------:R-:W-:Y:S01]  /*0280*/  LOP3.LUT R4, R3, c[0x0][0x1b4], RZ, 0x3c, !PT ;  /* 0x00006d0003047a12 */ /* 0x000fe200078e3cff */
[----:B0-----:R-:W0:Y:S03]  /*0290*/  MUFU.RCP R6, R6 ;  /* 0x0000000600067308 */ /* 0x001e260000001000 */
[----:B------:R-:W-:Y:S02]  /*02a0*/  ISETP.GT.U32.AND P1, PT, R18, R9, PT ;  /* 0x000000091200720c */ /* 0x000fe40003f24070 */
[----:B------:R-:W-:Y:S02]  /*02b0*/  ISETP.GE.AND P2, PT, R4, RZ, PT ;  /* 0x000000ff0400720c */ /* 0x000fe40003f46270 */
[----:B------:R-:W-:-:S04]  /*02c0*/  IABS R4, c[0x0][0x1b0] ;  /* 0x00006c0000047a13 */ /* 0x000fc80000000000 */
[----:B------:R-:W1:Y:S05]  /*02d0*/  I2F.RP R10, R4 ;  /* 0x00000004000a7306 */ /* 0x000e6a0000209400 */
[----:B------:R-:W-:Y:S01]  /*02e0*/  @!P1 IMAD.IADD R9, R9, 0x1, -R8 ;  /* 0x0000000109099824 */ /* 0x000fe200078e0a08 */
[----:B0-----:R-:W-:Y:S02]  /*02f0*/  IADD3 R8, R6, 0xffffffe, RZ ;  /* 0x0ffffffe06087810 */ /* 0x001fe40007ffe0ff */
[----:B------:R-:W-:Y:S02]  /*0300*/  @!P1 IADD3 R7, R7, 0x1, RZ ;  /* 0x0000000107079810 */ /* 0x000fe40007ffe0ff */
[----:B------:R-:W-:-:S02]  /*0310*/  ISETP.GE.U32.AND P0, PT, R9, R18, PT ;  /* 0x000000120900720c */ /* 0x000fc40003f06070 */
[----:B------:R0:W2:Y:S01]  /*0320*/  F2I.FTZ.U32.TRUNC.NTZ R9, R8 ;  /* 0x0000000800097305 */ /* 0x0000a2000021f000 */
[----:B------:R-:W-:-:S07]  /*0330*/  ISETP.NE.AND P1, PT, RZ, c[0x0][0x1b4], PT ;  /* 0x00006d00ff007a0c */ /* 0x000fce0003f25270 */
[----:B-1----:R-:W1:Y:S01]  /*0340*/  MUFU.RCP R10, R10 ;  /* 0x0000000a000a7308 */ /* 0x002e620000001000 */
[----:B0-----:R-:W-:Y:S02]  /*0350*/  IMAD.MOV.U32 R8, RZ, RZ, RZ ;  /* 0x000000ffff087224 */ /* 0x001fe400078e00ff */
[----:B------:R-:W-:Y:S01]  /*0360*/  @P0 IADD3 R7, R7, 0x1, RZ ;  /* 0x0000000107070810 */ /* 0x000fe20007ffe0ff */
[----:B--2---:R-:W-:-:S04]  /*0370*/  IMAD.MOV R6, RZ, RZ, -R9 ;  /* 0x000000ffff067224 */ /* 0x004fc800078e0a09 */
[----:B------:R-:W-:Y:S01]  /*0380*/  @!P2 IMAD.MOV R7, RZ, RZ, -R7 ;  /* 0x000000ffff07a224 */ /* 0x000fe200078e0a07 */
[----:B------:R-:W-:Y:S01]  /*0390*/  @!P1 LOP3.LUT R7, RZ, c[0x0][0x1b4], RZ, 0x33, !PT ;  /* 0x00006d00ff079a12 */ /* 0x000fe200078e33ff */
[----:B------:R-:W-:-:S03]  /*03a0*/  IMAD R11, R6, R5, RZ ;  /* 0x00000005060b7224 */ /* 0x000fc600078e02ff */
[----:B------:R-:W-:Y:S01]  /*03b0*/  IABS R6, R7 ;  /* 0x0000000700067213 */ /* 0x000fe20000000000 */
[----:B------:R-:W-:-:S04]  /*03c0*/  IMAD.HI.U32 R8, R9, R11, R8 ;  /* 0x0000000b09087227 */ /* 0x000fc800078e0008 */
[----:B------:R-:W-:Y:S02]  /*03d0*/  IMAD.MOV R9, RZ, RZ, -R12 ;  /* 0x000000ffff097224 */ /* 0x000fe400078e0a0c */
[----:B------:R-:W-:Y:S01]  /*03e0*/  IMAD.HI.U32 R23, R8, R6, RZ ;  /* 0x0000000608177227 */ /* 0x000fe200078e00ff */
[----:B-1----:R-:W-:-:S03]  /*03f0*/  IADD3 R8, R10, 0xffffffe, RZ ;  /* 0x0ffffffe0a087810 */ /* 0x002fc60007ffe0ff */
[----:B------:R-:W-:Y:S02]  /*0400*/  IMAD R6, R23, R9, R6 ;  /* 0x0000000917067224 */ /* 0x000fe400078e0206 */
[----:B------:R0:W1:Y:S03]  /*0410*/  F2I.FTZ.U32.TRUNC.NTZ R9, R8 ;  /* 0x0000000800097305 */ /* 0x000066000021f000 */
[----:B------:R-:W-:Y:S01]  /*0420*/  ISETP.GT.U32.AND P1, PT, R5, R6, PT ;  /* 0x000000060500720c */ /* 0x000fe20003f24070 */
[----:B0-----:R-:W-:-:S12]  /*0430*/  IMAD.MOV.U32 R8, RZ, RZ, RZ ;  /* 0x000000ffff087224 */ /* 0x001fd800078e00ff */
[-C--:B------:R-:W-:Y:S01]  /*0440*/  @!P1 IADD3 R6, R6, -R5.reuse, RZ ;  /* 0x8000000506069210 */ /* 0x080fe20007ffe0ff */
[--C-:B-1----:R-:W-:Y:S01]  /*0450*/  IMAD.MOV R11, RZ, RZ, -R9.reuse ;  /* 0x000000ffff0b7224 */ /* 0x102fe200078e0a09 */
[----:B------:R-:W-:Y:S02]  /*0460*/  @!P1 IADD3 R23, R23, 0x1, RZ ;  /* 0x0000000117179810 */ /* 0x000fe40007ffe0ff */
[----:B------:R-:W-:Y:S01]  /*0470*/  ISETP.GE.U32.AND P0, PT, R6, R5, PT ;  /* 0x000000050600720c */ /* 0x000fe20003f06070 */
[----:B------:R-:W-:Y:S01]  /*0480*/  IMAD R11, R11, R4, RZ ;  /* 0x000000040b0b7224 */ /* 0x000fe200078e02ff */
[----:B------:R-:W-:Y:S02]  /*0490*/  LOP3.LUT R5, R7, R0, RZ, 0x3c, !PT ;  /* 0x0000000007057212 */ /* 0x000fe400078e3cff */
[----:B------:R-:W-:Y:S01]  /*04a0*/  ISETP.NE.AND P1, PT, R0, RZ, PT ;  /* 0x000000ff0000720c */ /* 0x000fe20003f25270 */
[----:B------:R-:W-:Y:S01]  /*04b0*/  IMAD.HI.U32 R8, R9, R11, R8 ;  /* 0x0000000b09087227 */ /* 0x000fe200078e0008 */
[----:B------:R-:W-:-:S02]  /*04c0*/  ISETP.GE.AND P2, PT, R5, RZ, PT ;  /* 0x000000ff0500720c */ /* 0x000fc40003f46270 */
[----:B------:R-:W-:-:S05]  /*04d0*/  IABS R5, c[0x0][0x1ac] ;  /* 0x00006b0000057a13 */ /* 0x000fca0000000000 */
[----:B------:R-:W-:-:S06]  /*04e0*/  @P0 IADD3 R23, R23, 0x1, RZ ;  /* 0x0000000117170810 */ /* 0x000fcc0007ffe0ff */
[----:B------:R-:W-:Y:S01]  /*04f0*/  @!P2 IMAD.MOV R23, RZ, RZ, -R23 ;  /* 0x000000ffff17a224 */ /* 0x000fe200078e0a17 */
[----:B------:R-:W-:-:S04]  /*0500*/  @!P1 LOP3.LUT R23, RZ, R0, RZ, 0x33, !PT ;  /* 0x00000000ff179212 */ /* 0x000fc800078e33ff */
[----:B------:R-:W-:-:S05]  /*0510*/  IABS R6, R23 ;  /* 0x0000001700067213 */ /* 0x000fca0000000000 */
[----:B------:R-:W-:Y:S02]  /*0520*/  IMAD.MOV.U32 R9, RZ, RZ, R6 ;  /* 0x000000ffff097224 */ /* 0x000fe400078e0006 */
[----:B------:R-:W0:Y:S02]  /*0530*/  I2F.RP R6, R5 ;  /* 0x0000000500067306 */ /* 0x000e240000209400 */
[----:B------:R-:W-:-:S05]  /*0540*/  IMAD.HI.U32 R8, R8, R9, RZ ;  /* 0x0000000908087227 */ /* 0x000fca00078e00ff */
[----:B------:R-:W-:-:S05]  /*0550*/  IADD3 R10, -R8, RZ, RZ ;  /* 0x000000ff080a7210 */ /* 0x000fca0007ffe1ff */
        /* <DEDUP_REMOVED lines=11> */
[----:B------:R-:W-:-:S05]  /*0610*/  @P0 IADD3 R8, R8, 0x1, RZ ;  /* 0x0000000108080810 */ /* 0x000fca0007ffe0ff */
[----:B------:R-:W-:Y:S01]  /*0620*/  IMAD.MOV.U32 R6, RZ, RZ, R8 ;  /* 0x000000ffff067224 */ /* 0x000fe200078e0008 */
[----:B------:R-:W-:Y:S01]  /*0630*/  HFMA2.MMA R8, -RZ, RZ, 0, 0 ;  /* 0x00000000ff087435 */ /* 0x000fe200000001ff */
[----:B0-----:R-:W-:Y:S02]  /*0640*/  IMAD.MOV R4, RZ, RZ, -R9 ;  /* 0x000000ffff047224 */ /* 0x001fe400078e0a09 */
[----:B------:R-:W-:Y:S01]  /*0650*/  @!P2 IMAD.MOV R6, RZ, RZ, -R6 ;  /* 0x000000ffff06a224 */ /* 0x000fe200078e0a06 */
[----:B------:R-:W-:Y:S01]  /*0660*/  @!P1 LOP3.LUT R6, RZ, c[0x0][0x1b0], RZ, 0x33, !PT ;  /* 0x00006c00ff069a12 */ /* 0x000fe200078e33ff */
[----:B------:R-:W-:-:S03]  /*0670*/  IMAD R11, R4, R5, RZ ;  /* 0x00000005040b7224 */ /* 0x000fc600078e02ff */
[----:B------:R-:W-:Y:S02]  /*0680*/  IABS R20, R6 ;  /* 0x0000000600147213 */ /* 0x000fe40000000000 */
[----:B------:R-:W-:Y:S01]  /*0690*/  IMAD.HI.U32 R8, R9, R11, R8 ;  /* 0x0000000b09087227 */ /* 0x000fe200078e0008 */
[----:B------:R-:W-:-:S05]  /*06a0*/  ISETP.GE.AND P2, PT, R6, RZ, PT ;  /* 0x000000ff0600720c */ /* 0x000fca0003f46270 */
[----:B------:R-:W-:-:S04]  /*06b0*/  IMAD.HI.U32 R8, R8, R20, RZ ;  /* 0x0000001408087227 */ /* 0x000fc800078e00ff */
[----:B------:R-:W-:-:S04]  /*06c0*/  IMAD.MOV R8, RZ, RZ, -R8 ;  /* 0x000000ffff087224 */ /* 0x000fc800078e0a08 */
[----:B------:R-:W-:-:S05]  /*06d0*/  IMAD R20, R5, R8, R20 ;  /* 0x0000000805147224 */ /* 0x000fca00078e0214 */
[----:B------:R-:W-:-:S13]  /*06e0*/  ISETP.GT.U32.AND P0, PT, R5, R20, PT ;  /* 0x000000140500720c */ /* 0x000fda0003f04070 */
[----:B------:R-:W-:Y:S01]  /*06f0*/  @!P0 IMAD.IADD R20, R20, 0x1, -R5 ;  /* 0x0000000114148824 */ /* 0x000fe200078e0a05 */
[----:B------:R-:W-:-:S04]  /*0700*/  ISETP.NE.AND P0, PT, RZ, c[0x0][0x1ac], PT ;  /* 0x00006b00ff007a0c */ /* 0x000fc80003f05270 */
[----:B------:R-:W-:-:S13]  /*0710*/  ISETP.GT.U32.AND P1, PT, R5, R20, PT ;  /* 0x000000140500720c */ /* 0x000fda0003f24070 */
[----:B------:R-:W-:-:S04]  /*0720*/  @!P1 IMAD.IADD R20, R20, 0x1, -R5 ;  /* 0x0000000114149824 */ /* 0x000fc800078e0a05 */
[----:B------:R-:W-:Y:S01]  /*0730*/  @!P2 IMAD.MOV R20, RZ, RZ, -R20 ;  /* 0x000000ffff14a224 */ /* 0x000fe200078e0a14 */
[----:B------:R-:W-:-:S05]  /*0740*/  @!P0 LOP3.LUT R20, RZ, c[0x0][0x1ac], RZ, 0x33, !PT ;  /* 0x00006b00ff148a12 */ /* 0x000fca00078e33ff */
[----:B------:R-:W-:-:S05]  /*0750*/  IMAD.WIDE R4, R20, R21, c[0x0][0x190] ;  /* 0x0000640014047625 */ /* 0x000fca00078e0215 */
[----:B------:R-:W2:Y:S01]  /*0760*/  LDG.E R8, [R4.64] ;  /* 0x0000000804087981 */ /* 0x000ea2000c1e1900 */
[----:B------:R-:W-:Y:S02]  /*0770*/  IMAD.MOV R22, RZ, RZ, -R23 ;  /* 0x000000ffff167224 */ /* 0x000fe400078e0a17 */
[----:B------:R-:W-:Y:S02]  /*0780*/  IMAD.MOV R6, RZ, RZ, -R6 ;  /* 0x000000ffff067224 */ /* 0x000fe400078e0a06 */
[----:B------:R-:W-:Y:S02]  /*0790*/  IMAD R22, R0, R22, R7 ;  /* 0x0000001600167224 */ /* 0x000fe400078e0207 */
[----:B------:R-:W-:-:S03]  /*07a0*/  IMAD R23, R6, c[0x0][0x1b0], R23 ;  /* 0x00006c0006177a24 */ /* 0x000fc600078e0217 */
[----:B--2---:R-:W-:-:S13]  /*07b0*/  ISETP.GE.AND P1, PT, R22, R8, PT ;  /* 0x000000081600720c */ /* 0x004fda0003f26270 */
[----:B------:R-:W-:-:S04]  /*07c0*/  @P1 IMAD R9, R20, c[0x0][0x1b0], R23 ;  /* 0x00006c0014091a24 */ /* 0x000fc800078e0217 */
[----:B------:R-:W-:-:S04]  /*07d0*/  @P1 IMAD R9, R9, c[0x0][0x1a4], R22 ;  /* 0x0000690009091a24 */ /* 0x000fc800078e0216 */
[----:B------:R-:W-:-:S04]  /*07e0*/  @P1 IMAD.IADD R8, R9, 0x1, -R8 ;  /* 0x0000000109081824 */ /* 0x000fc800078e0a08 */
[----:B------:R-:W-:-:S05]  /*07f0*/  @P1 IMAD.WIDE R8, R8, R21, c[0x0][0x198] ;  /* 0x0000660008081625 */ /* 0x000fca00078e0215 */
[----:B------:R0:W2:Y:S01]  /*0800*/  @P1 LDG.E R13, [R8.64] ;  /* 0x00000008080d1981 */ /* 0x0000a2000c1e1900 */
[----:B------:R-:W-:Y:S01]  /*0810*/  ISETP.NE.U32.AND P0, PT, RZ, c[0x0][0x180], PT ;  /* 0x00006000ff007a0c */ /* 0x000fe20003f05070 */
[----:B------:R-:W-:Y:S02]  /*0820*/  IMAD.MOV R6, RZ, RZ, -R7 ;  /* 0x000000ffff067224 */ /* 0x000fe400078e0a07 */
[----:B------:R-:W-:Y:S01]  /*0830*/  @!P1 IMAD R7, R20, c[0x0][0x1a8], RZ ;  /* 0x00006a0014079a24 */ /* 0x000fe200078e02ff */
[----:B------:R-:W-:Y:S01]  /*0840*/  ISETP.NE.AND.EX P0, PT, RZ, c[0x0][0x184], PT, P0 ;  /* 0x00006100ff007a0c */ /* 0x000fe20003f05300 */
[----:B------:R-:W-:Y:S01]  /*0850*/  IMAD R25, R6, c[0x0][0x1b4], R3 ;  /* 0x00006d0006197a24 */ /* 0x000fe200078e0203 */
[----:B------:R-:W-:Y:S02]  /*0860*/  @!P1 SHF.R.S32.HI R6, RZ, 0x1f, R22 ;  /* 0x0000001fff069819 */ /* 0x000fe40000011416 */
[----:B------:R-:W-:Y:S02]  /*0870*/  @!P1 IADD3 R27, P2, R22, R7, RZ ;  /* 0x00000007161b9210 */ /* 0x000fe40007f5e0ff */
[----:B------:R-:W-:-:S02]  /*0880*/  SHF.R.S32.HI R11, RZ, 0x1f, R25 ;  /* 0x0000001fff0b7819 */ /* 0x000fc40000011419 */
[----:B------:R-:W-:Y:S02]  /*0890*/  @!P1 LEA.HI.X.SX32 R6, R7, R6, 0x1, P2 ;  /* 0x0000000607069211 */ /* 0x000fe400010f0eff */
[----:B------:R-:W-:-:S03]  /*08a0*/  @P1 MOV R10, R25 ;  /* 0x00000019000a1202 */ /* 0x000fc60000000f00 */
[----:B------:R-:W-:Y:S01]  /*08b0*/  @P0 IADD3 R15, R22, UR5, RZ ;  /* 0x00000005160f0c10 */ /* 0x000fe2000fffe0ff */
[----:B------:R-:W-:-:S03]  /*08c0*/  @!P1 IMAD R14, R6, c[0x0][0x1b4], RZ ;  /* 0x00006d00060e9a24 */ /* 0x000fc600078e02ff */
[----:B0-----:R-:W-:Y:S01]  /*08d0*/  @P0 SHF.R.S32.HI R9, RZ, 0x1f, R15 ;  /* 0x0000001fff090819 */ /* 0x001fe2000001140f */
[----:B------:R-:W-:-:S04]  /*08e0*/  @!P1 IMAD R17, R27, UR6, R14 ;  /* 0x000000061b119c24 */ /* 0x000fc8000f8e020e */
[----:B------:R-:W-:Y:S01]  /*08f0*/  @P0 IMAD R16, R9, c[0x0][0x1b4], RZ ;  /* 0x00006d0009100a24 */ /* 0x000fe200078e02ff */
[----:B--2---:R-:W-:Y:S01]  /*0900*/  @P1 SHF.R.S32.HI R8, RZ, 0x1f, R13 ;  /* 0x0000001fff081819 */ /* 0x004fe2000001140d */
[----:B------:R-:W-:-:S04]  /*0910*/  @P1 IMAD.WIDE.U32 R6, R13, c[0x0][0x1b4], R10 ;  /* 0x00006d000d061a25 */ /* 0x000fc800078e000a */
[----:B------:R-:W-:Y:S02]  /*0920*/  @!P1 IMAD.MOV.U32 R10, RZ, RZ, R25 ;  /* 0x000000ffff0a9224 */ /* 0x000fe400078e0019 */
[----:B------:R-:W-:Y:S02]  /*0930*/  @P1 IMAD R12, R8, c[0x0][0x1b4], RZ ;  /* 0x00006d00080c1a24 */ /* 0x000fe400078e02ff */
[----:B------:R-:W-:-:S04]  /*0940*/  @!P1 IMAD.WIDE.U32 R8, R27, c[0x0][0x1b4], R10 ;  /* 0x00006d001b089a25 */ /* 0x000fc800078e000a */
[----:B------:R-:W-:Y:S01]  /*0950*/  @P1 IMAD R27, R13, UR6, R12 ;  /* 0x000000060d1b1c24 */ /* 0x000fe2000f8e020c */
[----:B------:R-:W-:Y:S01]  /*0960*/  @!P1 LEA R14, P3, R8, c[0x0][0x188], 0x2 ;  /* 0x00006200080e9a11 */ /* 0x000fe200078610ff */
[----:B------:R-:W-:Y:S01]  /*0970*/  @P0 IMAD R13, R15, UR6, R16 ;  /* 0x000000060f0d0c24 */ /* 0x000fe2000f8e0210 */
[----:B------:R-:W-:Y:S01]  /*0980*/  @P1 LEA R12, P2, R6, c[0x0][0x178], 0x1 ;  /* 0x00005e00060c1a11 */ /* 0x000fe200078408ff */
[----:B------:R-:W-:-:S04]  /*0990*/  @P0 IMAD.WIDE.U32 R10, R15, c[0x0][0x1b4], R10 ;  /* 0x00006d000f0a0a25 */ /* 0x000fc800078e000a */
[----:B------:R-:W-:Y:S01]  /*09a0*/  @!P1 IMAD.IADD R17, R9, 0x1, R17 ;  /* 0x0000000109119824 */ /* 0x000fe200078e0211 */
[----:B------:R-:W-:Y:S01]  /*09b0*/  @P0 LEA R16, P4, R10, c[0x0][0x180], 0x1 ;  /* 0x000060000a100a11 */ /* 0x000fe200078808ff */
[----:B------:R-:W-:Y:S02]  /*09c0*/  @P1 IMAD.IADD R27, R7, 0x1, R27 ;  /* 0x00000001071b1824 */ /* 0x000fe400078e021b */
[----:B------:R-:W-:Y:S01]  /*09d0*/  @P0 IMAD.IADD R7, R11, 0x1, R13 ;  /* 0x000000010b070824 */ /* 0x000fe200078e020d */
[----:B------:R-:W-:Y:S02]  /*09e0*/  @!P1 LEA.HI.X R15, R8, c[0x0][0x18c], R17, 0x2, P3 ;  /* 0x00006300080f9a11 */ /* 0x000fe400018f1411 */
[----:B------:R-:W-:Y:S02]  /*09f0*/  @P1 LEA.HI.X R13, R6, c[0x0][0x17c], R27, 0x1, P2 ;  /* 0x00005f00060d1a11 */ /* 0x000fe400010f0c1b */
[----:B------:R-:W-:Y:S01]  /*0a00*/  @P0 LEA.HI.X R17, R10, c[0x0][0x184], R7, 0x1, P4 ;  /* 0x000061000a110a11 */ /* 0x000fe200020f0c07 */
[----:B------:R-:W2:Y:S04]  /*0a10*/  @!P1 LDG.E R14, [R14.64] ;  /* 0x000000080e0e9981 */ /* 0x000ea8000c1e1900 */
[----:B------:R-:W3:Y:S04]  /*0a20*/  @P0 LDG.E.U16 R7, [R16.64] ;  /* 0x0000000810070981 */ /* 0x000ee8000c1e1500 */
[----:B------:R-:W3:Y:S01]  /*0a30*/  @P1 LDG.E.U16 R6, [R12.64] ;  /* 0x000000080c061981 */ /* 0x000ee2000c1e1500 */
[----:B------:R-:W-:Y:S01]  /*0a40*/  HFMA2.MMA R10, -RZ, RZ, 0, 1.1920928955078125e-07 ;  /* 0x00000002ff0a7435 */ /* 0x000fe200000001ff */
[----:B------:R-:W-:Y:S01]  /*0a50*/  IMAD.MOV.U32 R24, RZ, RZ, c[0x0][0x0] ;  /* 0x00000000ff187624 */ /* 0x000fe200078e00ff */
[----:B------:R-:W-:Y:S01]  /*0a60*/  BSSY B0, `(.L_x_134) ;  /* 0x0000011000007945 */ /* 0x000fe20003800000 */
[----:B--2---:R-:W-:-:S02]  /*0a70*/  @!P1 F2FP.PACK_AB R8, RZ, R14 ;  /* 0x0000000eff08923e */ /* 0x004fc400000000ff */
[----:B------:R-:W-:Y:S02]  /*0a80*/  @!P0 PRMT R7, RZ, 0x7610, R7 ;  /* 0x00007610ff078816 */ /* 0x000fe40000000007 */
[----:B------:R-:W-:Y:S02]  /*0a90*/  LOP3.LUT P0, RZ, R22, R25, RZ, 0xfc, !PT ;  /* 0x0000001916ff7212 */ /* 0x000fe4000780fcff */
[----:B------:R-:W-:-:S05]  /*0aa0*/  @!P1 PRMT R6, R8, 0x7610, R6 ;  /* 0x0000761008069816 */ /* 0x000fca0000000006 */
[----:B---3--:R-:W-:Y:S01]  /*0ab0*/  HADD2 R8, R6.H0_H0, R7.H0_H0 ;  /* 0x2000000706087230 */ /* 0x008fe20000000800 */
[----:B------:R-:W-:-:S04]  /*0ac0*/  IMAD.WIDE R6, R3, R10, c[0x0][0x160] ;  /* 0x0000580003067625 */ /* 0x000fc800078e020a */
[----:B------:R-:W-:Y:S01]  /*0ad0*/  IMAD R3, R24, c[0x0][0xc], R3 ;  /* 0x0000030018037a24 */ /* 0x000fe200078e0203 */
[----:B------:R0:W-:Y:S04]  /*0ae0*/  STG.E.U16 [R6.64], R8 ;  /* 0x0000000806007986 */ /* 0x0001e8000c101508 */
[----:B------:R-:W-:Y:S01]  /*0af0*/  ISETP.GE.AND P1, PT, R3, R2, PT ;  /* 0x000000020300720c */ /* 0x000fe20003f26270 */
[----:B------:R-:W-:Y:S07]  /*0b00*/  @P0 BRA `(.L_x_135) ;  /* 0x0000006000000947 */ /* 0x000fee0003800000 */
[----:B0-----:R-:W-:Y:S01]  /*0b10*/  IMAD R6, R20, c[0x0][0x1b0], R23 ;  /* 0x00006c0014067a24 */ /* 0x001fe200078e0217 */
[----:B------:R-:W2:Y:S03]  /*0b20*/  LDG.E R4, [R4.64] ;  /* 0x0000000804047981 */ /* 0x000ea6000c1e1900 */
[----:B------:R-:W-:-:S05]  /*0b30*/  IMAD.WIDE R6, R6, R21, c[0x0][0x170] ;  /* 0x00005c0006067625 */ /* 0x000fca00078e0215 */
[----:B------:R-:W2:Y:S02]  /*0b40*/  LDG.E R9, [R6.64] ;  /* 0x0000000806097981 */ /* 0x000ea4000c1e1900 */
[----:B--2---:R-:W-:-:S05]  /*0b50*/  IMAD.IADD R9, R4, 0x1, R9 ;  /* 0x0000000104097824 */ /* 0x004fca00078e0209 */
[----:B------:R0:W-:Y:S02]  /*0b60*/  STG.E [R6.64], R9 ;  /* 0x0000000906007986 */ /* 0x0001e4000c101908 */
.L_x_135:
[----:B------:R-:W-:Y:S05]  /*0b70*/  BSYNC B0 ;  /* 0x0000000000007941 */ /* 0x000fea0003800000 */
.L_x_134:
[----:B------:R-:W-:Y:S05]  /*0b80*/  @!P1 BRA `(.L_x_136) ;  /* 0xfffff66000009947 */ /* 0x000fea000383ffff */
[----:B------:R-:W-:Y:S05]  /*0b90*/  EXIT ;  /* 0x000000000000794d */ /* 0x000fea0003800000 */
.L_x_133:
[----:B------:R-:W-:Y:S02]  /*0ba0*/  ULDC UR7, c[0x0][0x1a4] ;  /* 0x0000690000077ab9 */ /* 0x000fe40000000800 */
[----:B------:R-:W-:Y:S02]  /*0bb0*/  UIMAD UR4, UR4, UR7, URZ ;  /* 0x00000007040472a4 */ /* 0x000fe4000f8e023f */
.L_x_142:
[----:B0-----:R-:W-:Y:S01]  /*0bc0*/  IABS R8, c[0x0][0x1b4] ;  /* 0x00006d0000087a13 */ /* 0x001fe20000000000 */
[----:B------:R-:W-:Y:S01]  /*0bd0*/  BSSY B0, `(.L_x_137) ;  /* 0x00000b9000007945 */ /* 0x000fe20003800000 */
[----:B------:R-:W-:Y:S02]  /*0be0*/  IABS R4, R0 ;  /* 0x0000000000047213 */ /* 0x000fe40000000000 */
[----:B------:R-:W0:Y:S01]  /*0bf0*/  I2F.RP R5, R8 ;  /* 0x0000000800057306 */ /* 0x000e220000209400 */
[----:B------:R-:W-:-:S07]  /*0c00*/  IABS R10, R3 ;  /* 0x00000003000a7213 */ /* 0x000fce0000000000 */
[----:B------:R-:W1:Y:S08]  /*0c10*/  I2F.RP R11, R4 ;  /* 0x00000004000b7306 */ /* 0x000e700000209400 */
[----:B0-----:R-:W0:Y:S08]  /*0c20*/  MUFU.RCP R5, R5 ;  /* 0x0000000500057308 */ /* 0x001e300000001000 */
[----:B-1----:R-:W-:Y:S01]  /*0c30*/  MUFU.RCP R11, R11 ;  /* 0x0000000b000b7308 */ /* 0x002fe20000001000 */
[----:B0-----:R-:W-:-:S07]  /*0c40*/  IADD3 R6, R5, 0xffffffe, RZ ;  /* 0x0ffffffe05067810 */ /* 0x001fce0007ffe0ff */
[----:B------:R0:W1:Y:S02]  /*0c50*/  F2I.FTZ.U32.TRUNC.NTZ R7, R6 ;  /* 0x0000000600077305 */ /* 0x000064000021f000 */
[----:B0-----:R-:W-:Y:S02]  /*0c60*/  IMAD.MOV.U32 R6, RZ, RZ, RZ ;  /* 0x000000ffff067224 */ /* 0x001fe400078e00ff */
[----:B-1----:R-:W-:-:S04]  /*0c70*/  IMAD.MOV R9, RZ, RZ, -R7 ;  /* 0x000000ffff097224 */ /* 0x002fc800078e0a07 */
[----:B------:R-:W-:-:S04]  /*0c80*/  IMAD R9, R9, R8, RZ ;  /* 0x0000000809097224 */ /* 0x000fc800078e02ff */
[----:B------:R-:W-:Y:S01]  /*0c90*/  IMAD.HI.U32 R9, R7, R9, R6 ;  /* 0x0000000907097227 */ /* 0x000fe200078e0006 */
[----:B------:R-:W-:-:S04]  /*0ca0*/  IADD3 R6, R11, 0xffffffe, RZ ;  /* 0x0ffffffe0b067810 */ /* 0x000fc80007ffe0ff */
[----:B------:R0:W1:Y:S01]  /*0cb0*/  F2I.FTZ.U32.TRUNC.NTZ R7, R6 ;  /* 0x0000000600077305 */ /* 0x000062000021f000 */
[----:B------:R-:W-:-:S05]  /*0cc0*/  IMAD.HI.U32 R9, R9, R10, RZ ;  /* 0x0000000a09097227 */ /* 0x000fca00078e00ff */
[----:B------:R-:W-:Y:S01]  /*0cd0*/  IADD3 R5, -R9, RZ, RZ ;  /* 0x000000ff09057210 */ /* 0x000fe20007ffe1ff */
[----:B0-----:R-:W-:-:S04]  /*0ce0*/  IMAD.MOV.U32 R6, RZ, RZ, RZ ;  /* 0x000000ffff067224 */ /* 0x001fc800078e00ff */
[----:B------:R-:W-:Y:S01]  /*0cf0*/  IMAD R5, R8, R5, R10 ;  /* 0x0000000508057224 */ /* 0x000fe200078e020a */
[----:B------:R-:W-:-:S04]  /*0d00*/  IABS R10, R0 ;  /* 0x00000000000a7213 */ /* 0x000fc80000000000 */
[----:B------:R-:W-:Y:S01]  /*0d10*/  ISETP.GT.U32.AND P1, PT, R8, R5, PT ;  /* 0x000000050800720c */ /* 0x000fe20003f24070 */
[----:B-1----:R-:W-:Y:S01]  /*0d20*/  IMAD.MOV R11, RZ, RZ, -R7 ;  /* 0x000000ffff0b7224 */ /* 0x002fe200078e0a07 */
[----:B------:R-:W-:-:S03]  /*0d30*/  IADD3 R10, RZ, -R10, RZ ;  /* 0x8000000aff0a7210 */ /* 0x000fc60007ffe0ff */
[----:B------:R-:W-:-:S04]  /*0d40*/  IMAD R11, R11, R4, RZ ;  /* 0x000000040b0b7224 */ /* 0x000fc800078e02ff */
[----:B------:R-:W-:-:S04]  /*0d50*/  IMAD.HI.U32 R6, R7, R11, R6 ;  /* 0x0000000b07067227 */ /* 0x000fc800078e0006 */
[----:B------:R-:W-:Y:S01]  /*0d60*/  @!P1 IMAD.IADD R5, R5, 0x1, -R8 ;  /* 0x0000000105059824 */ /* 0x000fe200078e0a08 */
[----:B------:R-:W-:Y:S02]  /*0d70*/  @!P1 IADD3 R9, R9, 0x1, RZ ;  /* 0x0000000109099810 */ /* 0x000fe40007ffe0ff */
[----:B------:R-:W-:Y:S02]  /*0d80*/  ISETP.NE.AND P1, PT, RZ, c[0x0][0x1b4], PT ;  /* 0x00006d00ff007a0c */ /* 0x000fe40003f25270 */
[----:B------:R-:W-:Y:S02]  /*0d90*/  ISETP.GE.U32.AND P0, PT, R5, R8, PT ;  /* 0x000000080500720c */ /* 0x000fe40003f06070 */
[----:B------:R-:W-:-:S04]  /*0da0*/  LOP3.LUT R5, R3, c[0x0][0x1b4], RZ, 0x3c, !PT ;  /* 0x00006d0003057a12 */ /* 0x000fc800078e3cff */
[----:B------:R-:W-:Y:S02]  /*0db0*/  ISETP.GE.AND P2, PT, R5, RZ, PT ;  /* 0x000000ff0500720c */ /* 0x000fe40003f46270 */
[----:B------:R-:W-:-:S04]  /*0dc0*/  IABS R5, c[0x0][0x1b0] ;  /* 0x00006c0000057a13 */ /* 0x000fc80000000000 */
[----:B------:R-:W0:Y:S01]  /*0dd0*/  I2F.RP R12, R5 ;  /* 0x00000005000c7306 */ /* 0x000e220000209400 */
[----:B------:R-:W-:-:S06]  /*0de0*/  @P0 IADD3 R9, R9, 0x1, RZ ;  /* 0x0000000109090810 */ /* 0x000fcc0007ffe0ff */
[----:B------:R-:W-:Y:S01]  /*0df0*/  @!P2 IMAD.MOV R9, RZ, RZ, -R9 ;  /* 0x000000ffff09a224 */ /* 0x000fe200078e0a09 */
[----:B------:R-:W-:-:S04]  /*0e00*/  @!P1 LOP3.LUT R9, RZ, c[0x0][0x1b4], RZ, 0x33, !PT ;  /* 0x00006d00ff099a12 */ /* 0x000fc800078e33ff */
[----:B------:R-:W-:Y:S01]  /*0e10*/  IABS R8, R9 ;  /* 0x0000000900087213 */ /* 0x000fe20000000000 */
[----:B0-----:R-:W0:Y:S04]  /*0e20*/  MUFU.RCP R12, R12 ;  /* 0x0000000c000c7308 */ /* 0x001e280000001000 */
[----:B------:R-:W-:-:S04]  /*0e30*/  IMAD.MOV.U32 R7, RZ, RZ, R8 ;  /* 0x000000ffff077224 */ /* 0x000fc800078e0008 */
[----:B------:R-:W-:-:S04]  /*0e40*/  IMAD.HI.U32 R8, R6, R7, RZ ;  /* 0x0000000706087227 */ /* 0x000fc800078e00ff */
[----:B------:R-:W-:-:S05]  /*0e50*/  IMAD R7, R8, R10, R7 ;  /* 0x0000000a08077224 */ /* 0x000fca00078e0207 */
[----:B------:R-:W-:Y:S02]  /*0e60*/  ISETP.GT.U32.AND P1, PT, R4, R7, PT ;  /* 0x000000070400720c */ /* 0x000fe40003f24070 */
[----:B0-----:R-:W-:-:S11]  /*0e70*/  IADD3 R6, R12, 0xffffffe, RZ ;  /* 0x0ffffffe0c067810 */ /* 0x001fd60007ffe0ff */
[----:B------:R-:W-:Y:S01]  /*0e80*/  @!P1 IMAD.IADD R7, R7, 0x1, -R4 ;  /* 0x0000000107079824 */ /* 0x000fe200078e0a04 */
[----:B------:R-:W-:Y:S02]  /*0e90*/  @!P1 IADD3 R8, R8, 0x1, RZ ;  /* 0x0000000108089810 */ /* 0x000fe40007ffe0ff */
[----:B------:R-:W-:Y:S02]  /*0ea0*/  ISETP.NE.AND P1, PT, R0, RZ, PT ;  /* 0x000000ff0000720c */ /* 0x000fe40003f25270 */
[----:B------:R-:W-:Y:S02]  /*0eb0*/  ISETP.GE.U32.AND P0, PT, R7, R4, PT ;  /* 0x000000040700720c */ /* 0x000fe40003f06070 */
[----:B------:R0:W1:Y:S01]  /*0ec0*/  F2I.FTZ.U32.TRUNC.NTZ R7, R6 ;  /* 0x0000000600077305 */ /* 0x000062000021f000 */
[----:B------:R-:W-:-:S04]  /*0ed0*/  LOP3.LUT R4, R9, R0, RZ, 0x3c, !PT ;  /* 0x0000000009047212 */ /* 0x000fc800078e3cff */
[----:B------:R-:W-:Y:S02]  /*0ee0*/  ISETP.GE.AND P2, PT, R4, RZ, PT ;  /* 0x000000ff0400720c */ /* 0x000fe40003f46270 */
[----:B0-----:R-:W-:-:S04]  /*0ef0*/  IABS R6, c[0x0][0x1ac] ;  /* 0x00006b0000067a13 */ /* 0x001fc80000000000 */
[----:B------:R-:W-:Y:S01]  /*0f00*/  @P0 IADD3 R8, R8, 0x1, RZ ;  /* 0x0000000108080810 */ /* 0x000fe20007ffe0ff */
[----:B-1----:R-:W-:-:S06]  /*0f10*/  IMAD.MOV R4, RZ, RZ, -R7 ;  /* 0x000000ffff047224 */ /* 0x002fcc00078e0a07 */
[----:B------:R-:W-:Y:S01]  /*0f20*/  @!P2 IMAD.MOV R8, RZ, RZ, -R8 ;  /* 0x000000ffff08a224 */ /* 0x000fe200078e0a08 */
[----:B------:R-:W-:Y:S01]  /*0f30*/  @!P1 LOP3.LUT R8, RZ, R0, RZ, 0x33, !PT ;  /* 0x00000000ff089212 */ /* 0x000fe200078e33ff */
[----:B------:R-:W-:Y:S01]  /*0f40*/  IMAD R11, R4, R5, RZ ;  /* 0x00000005040b7224 */ /* 0x000fe200078e02ff */
[----:B------:R-:W-:Y:S01]  /*0f50*/  MOV R4, R6 ;  /* 0x0000000600047202 */ /* 0x000fe20000000f00 */
[----:B------:R-:W-:Y:S01]  /*0f60*/  IMAD.MOV.U32 R6, RZ, RZ, RZ ;  /* 0x000000ffff067224 */ /* 0x000fe200078e00ff */
[----:B------:R-:W-:Y:S02]  /*0f70*/  IABS R10, R8 ;  /* 0x00000008000a7213 */ /* 0x000fe40000000000 */
[----:B------:R-:W0:Y:S01]  /*0f80*/  I2F.RP R12, R4 ;  /* 0x00000004000c7306 */ /* 0x000e220000209400 */
[----:B------:R-:W-:-:S04]  /*0f90*/  IMAD.HI.U32 R11, R7, R11, R6 ;  /* 0x0000000b070b7227 */ /* 0x000fc800078e0006 */
[----:B------:R-:W-:-:S04]  /*0fa0*/  IMAD.MOV.U32 R6, RZ, RZ, R10 ;  /* 0x000000ffff067224 */ /* 0x000fc800078e000a */
[----:B------:R-:W-:-:S04]  /*0fb0*/  IMAD.HI.U32 R10, R11, R6, RZ ;  /* 0x000000060b0a7227 */ /* 0x000fc800078e00ff */
[----:B------:R-:W-:Y:S01]  /*0fc0*/  IMAD.MOV R7, RZ, RZ, -R10 ;  /* 0x000000ffff077224 */ /* 0x000fe200078e0a0a */
[----:B0-----:R-:W0:Y:S03]  /*0fd0*/  MUFU.RCP R12, R12 ;  /* 0x0000000c000c7308 */ /* 0x001e260000001000 */
[----:B------:R-:W-:-:S05]  /*0fe0*/  IMAD R6, R5, R7, R6 ;  /* 0x0000000705067224 */ /* 0x000fca00078e0206 */
[----:B------:R-:W-:Y:S02]  /*0ff0*/  ISETP.GT.U32.AND P1, PT, R5, R6, PT ;  /* 0x000000060500720c */ /* 0x000fe40003f24070 */
[----:B0-----:R-:W-:-:S11]  /*1000*/  IADD3 R7, R12, 0xffffffe, RZ ;  /* 0x0ffffffe0c077810 */ /* 0x001fd60007ffe0ff */
[----:B------:R-:W-:Y:S01]  /*1010*/  @!P1 IMAD.IADD R6, R6, 0x1, -R5 ;  /* 0x0000000106069824 */ /* 0x000fe200078e0a05 */
[----:B------:R-:W-:Y:S01]  /*1020*/  @!P1 IADD3 R10, R10, 0x1, RZ ;  /* 0x000000010a0a9810 */ /* 0x000fe20007ffe0ff */
[----:B------:R-:W0:Y:S01]  /*1030*/  F2I.FTZ.U32.TRUNC.NTZ R7, R7 ;  /* 0x0000000700077305 */ /* 0x000e22000021f000 */
[----:B------:R-:W-:Y:S02]  /*1040*/  ISETP.NE.AND P1, PT, RZ, c[0x0][0x1b0], PT ;  /* 0x00006c00ff007a0c */ /* 0x000fe40003f25270 */
[----:B------:R-:W-:Y:S01]  /*1050*/  ISETP.GE.U32.AND P0, PT, R6, R5, PT ;  /* 0x000000050600720c */ /* 0x000fe20003f06070 */
[----:B------:R-:W-:Y:S01]  /*1060*/  IMAD.MOV.U32 R6, RZ, RZ, RZ ;  /* 0x000000ffff067224 */ /* 0x000fe200078e00ff */
[----:B------:R-:W-:-:S04]  /*1070*/  LOP3.LUT R5, R8, c[0x0][0x1b0], RZ, 0x3c, !PT ;  /* 0x00006c0008057a12 */ /* 0x000fc800078e3cff */
[----:B------:R-:W-:-:S07]  /*1080*/  ISETP.GE.AND P2, PT, R5, RZ, PT ;  /* 0x000000ff0500720c */ /* 0x000fce0003f46270 */
[----:B------:R-:W-:Y:S02]  /*1090*/  @P0 IADD3 R10, R10, 0x1, RZ ;  /* 0x000000010a0a0810 */ /* 0x000fe40007ffe0ff */
[----:B0-----:R-:W-:-:S04]  /*10a0*/  IADD3 R5, RZ, -R7, RZ ;  /* 0x80000007ff057210 */ /* 0x001fc80007ffe0ff */
[----:B------:R-:W-:Y:S01]  /*10b0*/  @!P2 IMAD.MOV R10, RZ, RZ, -R10 ;  /* 0x000000ffff0aa224 */ /* 0x000fe200078e0a0a */
[----:B------:R-:W-:Y:S01]  /*10c0*/  @!P1 LOP3.LUT R10, RZ, c[0x0][0x1b0], RZ, 0x33, !PT ;  /* 0x00006c00ff0a9a12 */ /* 0x000fe200078e33ff */
[----:B------:R-:W-:Y:S01]  /*10d0*/  IMAD R5, R5, R4, RZ ;  /* 0x0000000405057224 */ /* 0x000fe200078e02ff */
[----:B------:R-:W-:Y:S02]  /*10e0*/  ISETP.NE.AND P2, PT, RZ, c[0x0][0x1ac], PT ;  /* 0x00006b00ff007a0c */ /* 0x000fe40003f45270 */
[----:B------:R-:W-:Y:S01]  /*10f0*/  IABS R11, R10 ;  /* 0x0000000a000b7213 */ /* 0x000fe20000000000 */
[----:B------:R-:W-:Y:S01]  /*1100*/  IMAD.HI.U32 R6, R7, R5, R6 ;  /* 0x0000000507067227 */ /* 0x000fe200078e0006 */
[----:B------:R-:W-:-:S03]  /*1110*/  ISETP.GE.AND P1, PT, R10, RZ, PT ;  /* 0x000000ff0a00720c */ /* 0x000fc60003f26270 */
[----:B------:R-:W-:-:S04]  /*1120*/  IMAD.MOV.U32 R7, RZ, RZ, R11 ;  /* 0x000000ffff077224 */ /* 0x000fc800078e000b */
[----:B------:R-:W-:-:S04]  /*1130*/  IMAD.HI.U32 R5, R6, R7, RZ ;  /* 0x0000000706057227 */ /* 0x000fc800078e00ff */
[----:B------:R-:W-:-:S04]  /*1140*/  IMAD.MOV R5, RZ, RZ, -R5 ;  /* 0x000000ffff057224 */ /* 0x000fc800078e0a05 */
[----:B------:R-:W-:Y:S02]  /*1150*/  IMAD R6, R4, R5, R7 ;  /* 0x0000000504067224 */ /* 0x000fe400078e0207 */
[----:B------:R-:W-:-:S03]  /*1160*/  IMAD.MOV.U32 R7, RZ, RZ, 0x4 ;  /* 0x00000004ff077424 */ /* 0x000fc600078e00ff */
[----:B------:R-:W-:-:S13]  /*1170*/  ISETP.GT.U32.AND P0, PT, R4, R6, PT ;  /* 0x000000060400720c */ /* 0x000fda0003f04070 */
[----:B------:R-:W-:-:S04]  /*1180*/  @!P0 IADD3 R6, R6, -R4, RZ ;  /* 0x8000000406068210 */ /* 0x000fc80007ffe0ff */
[----:B------:R-:W-:-:S13]  /*1190*/  ISETP.GT.U32.AND P0, PT, R4, R6, PT ;  /* 0x000000060400720c */ /* 0x000fda0003f04070 */
[----:B------:R-:W-:Y:S01]  /*11a0*/  @!P0 IMAD.IADD R6, R6, 0x1, -R4 ;  /* 0x0000000106068824 */ /* 0x000fe200078e0a04 */
[----:B------:R-:W-:-:S03]  /*11b0*/  ISETP.GE.AND P0, PT, R3, UR4, PT ;  /* 0x0000000403007c0c */ /* 0x000fc6000bf06270 */
[----:B------:R-:W-:Y:S01]  /*11c0*/  @!P1 IMAD.MOV R6, RZ, RZ, -R6 ;  /* 0x000000ffff069224 */ /* 0x000fe200078e0a06 */
[----:B------:R-:W-:-:S05]  /*11d0*/  @!P2 LOP3.LUT R6, RZ, c[0x0][0x1ac], RZ, 0x33, !PT ;  /* 0x00006b00ff06aa12 */ /* 0x000fca00078e33ff */
[----:B------:R-:W-:-:S04]  /*11e0*/  IMAD.WIDE R4, R6, R7, c[0x0][0x190] ;  /* 0x0000640006047625 */ /* 0x000fc800078e0207 */
[----:B------:R-:W-:Y:S05]  /*11f0*/  @P0 BRA `(.L_x_138) ;  /* 0x0000056000000947 */ /* 0x000fea0003800000 */
[----:B------:R-:W-:Y:S01]  /*1200*/  IABS R11, c[0x0][0x1a4] ;  /* 0x00006900000b7a13 */ /* 0x000fe20000000000 */
[----:B------:R-:W-:Y:S01]  /*1210*/  HFMA2.MMA R20, -RZ, RZ, 0, 2.384185791015625e-07 ;  /* 0x00000004ff147435 */ /* 0x000fe200000001ff */
[----:B------:R-:W-:Y:S02]  /*1220*/  IABS R18, c[0x0][0x1b0] ;  /* 0x00006c0000127a13 */ /* 0x000fe40000000000 */
[----:B------:R-:W0:Y:S01]  /*1230*/  I2F.RP R15, R11 ;  /* 0x0000000b000f7306 */ /* 0x000e220000209400 */
[----:B------:R-:W-:-:S07]  /*1240*/  IABS R16, R3 ;  /* 0x0000000300107213 */ /* 0x000fce0000000000 */
[----:B0-----:R-:W0:Y:S02]  /*1250*/  MUFU.RCP R15, R15 ;  /* 0x0000000f000f7308 */ /* 0x001e240000001000 */
[----:B0-----:R-:W-:-:S06]  /*1260*/  IADD3 R12, R15, 0xffffffe, RZ ;  /* 0x0ffffffe0f0c7810 */ /* 0x001fcc0007ffe0ff */
[----:B------:R0:W1:Y:S02]  /*1270*/  F2I.FTZ.U32.TRUNC.NTZ R13, R12 ;  /* 0x0000000c000d7305 */ /* 0x000064000021f000 */
[----:B0-----:R-:W-:Y:S02]  /*1280*/  IMAD.MOV.U32 R12, RZ, RZ, RZ ;  /* 0x000000ffff0c7224 */ /* 0x001fe400078e00ff */
[----:B-1----:R-:W-:-:S04]  /*1290*/  IMAD.MOV R14, RZ, RZ, -R13 ;  /* 0x000000ffff0e7224 */ /* 0x002fc800078e0a0d */
[----:B------:R-:W-:Y:S01]  /*12a0*/  IMAD R17, R14, R11, RZ ;  /* 0x0000000b0e117224 */ /* 0x000fe200078e02ff */
[----:B------:R-:W-:-:S03]  /*12b0*/  MOV R14, R18 ;  /* 0x00000012000e7202 */ /* 0x000fc60000000f00 */
[----:B------:R-:W-:Y:S01]  /*12c0*/  IMAD.HI.U32 R13, R13, R17, R12 ;  /* 0x000000110d0d7227 */ /* 0x000fe200078e000c */
[----:B------:R-:W0:Y:S05]  /*12d0*/  I2F.RP R15, R14 ;  /* 0x0000000e000f7306 */ /* 0x000e2a0000209400 */
[----:B------:R-:W-:-:S04]  /*12e0*/  IMAD.HI.U32 R12, R13, R16, RZ ;  /* 0x000000100d0c7227 */ /* 0x000fc800078e00ff */
[----:B------:R-:W-:-:S04]  /*12f0*/  IMAD.MOV R13, RZ, RZ, -R12 ;  /* 0x000000ffff0d7224 */ /* 0x000fc800078e0a0c */
[C---:B------:R-:W-:Y:S01]  /*1300*/  IMAD R16, R11.reuse, R13, R16 ;  /* 0x0000000d0b107224 */ /* 0x040fe200078e0210 */
[----:B0-----:R-:W0:Y:S04]  /*1310*/  MUFU.RCP R15, R15 ;  /* 0x0000000f000f7308 */ /* 0x001e280000001000 */
[----:B------:R-:W-:-:S13]  /*1320*/  ISETP.GT.U32.AND P1, PT, R11, R16, PT ;  /* 0x000000100b00720c */ /* 0x000fda0003f24070 */
[----:B------:R-:W-:Y:S01]  /*1330*/  @!P1 IMAD.IADD R16, R16, 0x1, -R11 ;  /* 0x0000000110109824 */ /* 0x000fe200078e0a0b */
[----:B0-----:R-:W-:Y:S02]  /*1340*/  IADD3 R13, R15, 0xffffffe, RZ ;  /* 0x0ffffffe0f0d7810 */ /* 0x001fe40007ffe0ff */
[----:B------:R-:W-:Y:S02]  /*1350*/  @!P1 IADD3 R12, R12, 0x1, RZ ;  /* 0x000000010c0c9810 */ /* 0x000fe40007ffe0ff */
[----:B------:R-:W-:Y:S02]  /*1360*/  ISETP.GE.U32.AND P0, PT, R16, R11, PT ;  /* 0x0000000b1000720c */ /* 0x000fe40003f06070 */
[----:B------:R-:W0:Y:S01]  /*1370*/  F2I.FTZ.U32.TRUNC.NTZ R13, R13 ;  /* 0x0000000d000d7305 */ /* 0x000e22000021f000 */
[----:B------:R-:W-:Y:S02]  /*1380*/  LOP3.LUT R11, R3, c[0x0][0x1a4], RZ, 0x3c, !PT ;  /* 0x00006900030b7a12 */ /* 0x000fe400078e3cff */
[----:B------:R-:W-:-:S02]  /*1390*/  ISETP.NE.AND P1, PT, RZ, c[0x0][0x1a4], PT ;  /* 0x00006900ff007a0c */ /* 0x000fc40003f25270 */
[----:B------:R-:W-:Y:S02]  /*13a0*/  ISETP.GE.AND P2, PT, R11, RZ, PT ;  /* 0x000000ff0b00720c */ /* 0x000fe40003f46270 */
[----:B------:R-:W-:-:S04]  /*13b0*/  IABS R15, c[0x0][0x1ac] ;  /* 0x00006b00000f7a13 */ /* 0x000fc80000000000 */
[----:B------:R-:W-:-:S05]  /*13c0*/  @P0 IADD3 R12, R12, 0x1, RZ ;  /* 0x000000010c0c0810 */ /* 0x000fca0007ffe0ff */
[----:B------:R-:W-:Y:S01]  /*13d0*/  IMAD.MOV.U32 R11, RZ, RZ, R12 ;  /* 0x000000ffff0b7224 */ /* 0x000fe200078e000c */
[----:B0-----:R-:W-:Y:S01]  /*13e0*/  IADD3 R17, RZ, -R13, RZ ;  /* 0x8000000dff117210 */ /* 0x001fe20007ffe0ff */
[----:B------:R-:W-:Y:S02]  /*13f0*/  IMAD.MOV.U32 R12, RZ, RZ, RZ ;  /* 0x000000ffff0c7224 */ /* 0x000fe400078e00ff */
[----:B------:R-:W-:Y:S01]  /*1400*/  @!P2 IMAD.MOV R11, RZ, RZ, -R11 ;  /* 0x000000ffff0ba224 */ /* 0x000fe200078e0a0b */
[----:B------:R-:W-:Y:S01]  /*1410*/  @!P1 LOP3.LUT R11, RZ, c[0x0][0x1a4], RZ, 0x33, !PT ;  /* 0x00006900ff0b9a12 */ /* 0x000fe200078e33ff */
[----:B------:R-:W-:-:S03]  /*1420*/  IMAD R17, R17, R14, RZ ;  /* 0x0000000e11117224 */ /* 0x000fc600078e02ff */
[----:B------:R-:W-:Y:S01]  /*1430*/  IABS R16, R11 ;  /* 0x0000000b00107213 */ /* 0x000fe20000000000 */
[----:B------:R-:W-:Y:S02]  /*1440*/  IMAD.HI.U32 R12, R13, R17, R12 ;  /* 0x000000110d0c7227 */ /* 0x000fe400078e000c */
[----:B------:R-:W0:Y:S02]  /*1450*/  I2F.RP R17, R15 ;  /* 0x0000000f00117306 */ /* 0x000e240000209400 */
[----:B------:R-:W-:-:S04]  /*1460*/  IMAD.MOV.U32 R13, RZ, RZ, R16 ;  /* 0x000000ffff0d7224 */ /* 0x000fc800078e0010 */
[----:B------:R-:W-:-:S04]  /*1470*/  IMAD.HI.U32 R12, R12, R13, RZ ;  /* 0x0000000d0c0c7227 */ /* 0x000fc800078e00ff */
[----:B------:R-:W-:-:S04]  /*1480*/  IMAD.MOV R16, RZ, RZ, -R12 ;  /* 0x000000ffff107224 */ /* 0x000fc800078e0a0c */
[C---:B------:R-:W-:Y:S01]  /*1490*/  IMAD R13, R14.reuse, R16, R13 ;  /* 0x000000100e0d7224 */ /* 0x040fe200078e020d */
[----:B0-----:R-:W0:Y:S04]  /*14a0*/  MUFU.RCP R17, R17 ;  /* 0x0000001100117308 */ /* 0x001e280000001000 */
[----:B------:R-:W-:-:S13]  /*14b0*/  ISETP.GT.U32.AND P1, PT, R14, R13, PT ;  /* 0x0000000d0e00720c */ /* 0x000fda0003f24070 */
[-C--:B------:R-:W-:Y:S02]  /*14c0*/  @!P1 IADD3 R13, R13, -R14.reuse, RZ ;  /* 0x8000000e0d0d9210 */ /* 0x080fe40007ffe0ff */
[----:B0-----:R-:W-:Y:S02]  /*14d0*/  IADD3 R16, R17, 0xffffffe, RZ ;  /* 0x0ffffffe11107810 */ /* 0x001fe40007ffe0ff */
[----:B------:R-:W-:Y:S02]  /*14e0*/  ISETP.GE.U32.AND P0, PT, R13, R14, PT ;  /* 0x0000000e0d00720c */ /* 0x000fe40003f06070 */
[----:B------:R-:W0:Y:S01]  /*14f0*/  F2I.FTZ.U32.TRUNC.NTZ R13, R16 ;  /* 0x00000010000d7305 */ /* 0x000e22000021f000 */
[----:B------:R-:W-:Y:S02]  /*1500*/  LOP3.LUT R14, R11, c[0x0][0x1b0], RZ, 0x3c, !PT ;  /* 0x00006c000b0e7a12 */ /* 0x000fe400078e3cff */
[----:B------:R-:W-:Y:S02]  /*1510*/  @!P1 IADD3 R12, R12, 0x1, RZ ;  /* 0x000000010c0c9810 */ /* 0x000fe40007ffe0ff */
[----:B------:R-:W-:-:S02]  /*1520*/  ISETP.GE.AND P2, PT, R14, RZ, PT ;  /* 0x000000ff0e00720c */ /* 0x000fc40003f46270 */
[----:B------:R-:W-:-:S04]  /*1530*/  ISETP.NE.AND P1, PT, RZ, c[0x0][0x1b0], PT ;  /* 0x00006c00ff007a0c */ /* 0x000fc80003f25270 */
[----:B------:R-:W-:-:S05]  /*1540*/  @P0 IADD3 R12, R12, 0x1, RZ ;  /* 0x000000010c0c0810 */ /* 0x000fca0007ffe0ff */
[----:B------:R-:W-:Y:S02]  /*1550*/  IMAD.MOV.U32 R14, RZ, RZ, R12 ;  /* 0x000000ffff0e7224 */ /* 0x000fe400078e000c */
[--C-:B0-----:R-:W-:Y:S02]  /*1560*/  IMAD.MOV R12, RZ, RZ, -R13.reuse ;  /* 0x000000ffff0c7224 */ /* 0x101fe400078e0a0d */
[----:B------:R-:W-:Y:S01]  /*1570*/  @!P2 IMAD.MOV R14, RZ, RZ, -R14 ;  /* 0x000000ffff0ea224 */ /* 0x000fe200078e0a0e */
[----:B------:R-:W-:Y:S01]  /*1580*/  @!P1 LOP3.LUT R14, RZ, c[0x0][0x1b0], RZ, 0x33, !PT ;  /* 0x00006c00ff0e9a12 */ /* 0x000fe200078e33ff */
[----:B------:R-:W-:Y:S01]  /*1590*/  IMAD R17, R12, R15, RZ ;  /* 0x0000000f0c117224 */ /* 0x000fe200078e02ff */
[----:B------:R-:W-:Y:S01]  /*15a0*/  ISETP.NE.AND P2, PT, RZ, c[0x0][0x1ac], PT ;  /* 0x00006b00ff007a0c */ /* 0x000fe20003f45270 */
[----:B------:R-:W-:Y:S01]  /*15b0*/  IMAD.MOV.U32 R12, RZ, RZ, RZ ;  /* 0x000000ffff0c7224 */ /* 0x000fe200078e00ff */
[----:B------:R-:W-:Y:S02]  /*15c0*/  IABS R16, R14 ;  /* 0x0000000e00107213 */ /* 0x000fe40000000000 */
[----:B------:R-:W-:Y:S01]  /*15d0*/  ISETP.GE.AND P1, PT, R14, RZ, PT ;  /* 0x000000ff0e00720c */ /* 0x000fe20003f26270 */
[----:B------:R-:W-:-:S06]  /*15e0*/  IMAD.HI.U32 R17, R13, R17, R12 ;  /* 0x000000110d117227 */ /* 0x000fcc00078e000c */
[----:B------:R-:W-:-:S05]  /*15f0*/  IMAD.HI.U32 R12, R17, R16, RZ ;  /* 0x00000010110c7227 */ /* 0x000fca00078e00ff */
[----:B------:R-:W-:-:S05]  /*1600*/  IADD3 R12, -R12, RZ, RZ ;  /* 0x000000ff0c0c7210 */ /* 0x000fca0007ffe1ff */
[----:B------:R-:W-:-:S05]  /*1610*/  IMAD R12, R15, R12, R16 ;  /* 0x0000000c0f0c7224 */ /* 0x000fca00078e0210 */
[----:B------:R-:W-:-:S13]  /*1620*/  ISETP.GT.U32.AND P0, PT, R15, R12, PT ;  /* 0x0000000c0f00720c */ /* 0x000fda0003f04070 */
[----:B------:R-:W-:-:S05]  /*1630*/  @!P0 IMAD.IADD R12, R12, 0x1, -R15 ;  /* 0x000000010c0c8824 */ /* 0x000fca00078e0a0f */
[----:B------:R-:W-:-:S13]  /*1640*/  ISETP.GT.U32.AND P0, PT, R15, R12, PT ;  /* 0x0000000c0f00720c */ /* 0x000fda0003f04070 */
[----:B------:R-:W-:-:S04]  /*1650*/  @!P0 IMAD.IADD R12, R12, 0x1, -R15 ;  /* 0x000000010c0c8824 */ /* 0x000fc800078e0a0f */
[----:B------:R-:W-:-:S04]  /*1660*/  IMAD.MOV.U32 R15, RZ, RZ, R12 ;  /* 0x000000ffff0f7224 */ /* 0x000fc800078e000c */
[----:B------:R-:W-:Y:S01]  /*1670*/  @!P1 IMAD.MOV R15, RZ, RZ, -R15 ;  /* 0x000000ffff0f9224 */ /* 0x000fe200078e0a0f */
[----:B------:R-:W-:-:S05]  /*1680*/  @!P2 LOP3.LUT R15, RZ, c[0x0][0x1ac], RZ, 0x33, !PT ;  /* 0x00006b00ff0faa12 */ /* 0x000fca00078e33ff */
[----:B------:R-:W-:-:S06]  /*1690*/  IMAD.WIDE R16, R15, R20, c[0x0][0x190] ;  /* 0x000064000f107625 */ /* 0x000fcc00078e0214 */
[----:B------:R-:W2:Y:S01]  /*16a0*/  LDG.E R16, [R16.64] ;  /* 0x0000000810107981 */ /* 0x000ea2000c1e1900 */
[----:B------:R-:W-:-:S06]  /*16b0*/  IMAD.WIDE R12, R3, R20, c[0x0][0x198] ;  /* 0x00006600030c7625 */ /* 0x000fcc00078e0214 */
[----:B------:R-:W3:Y:S01]  /*16c0*/  LDG.E R13, [R12.64] ;  /* 0x000000080c0d7981 */ /* 0x000ee2000c1e1900 */
[----:B------:R-:W-:-:S04]  /*16d0*/  IMAD.MOV R18, RZ, RZ, -R11 ;  /* 0x000000ffff127224 */ /* 0x000fc800078e0a0b */
[----:B------:R-:W-:Y:S02]  /*16e0*/  IMAD R19, R18, c[0x0][0x1a4], R3 ;  /* 0x0000690012137a24 */ /* 0x000fe400078e0203 */
[----:B------:R-:W-:-:S04]  /*16f0*/  IMAD.MOV R18, RZ, RZ, -R14 ;  /* 0x000000ffff127224 */ /* 0x000fc800078e0a0e */
[----:B------:R-:W-:Y:S02]  /*1700*/  IMAD R11, R18, c[0x0][0x1b0], R11 ;  /* 0x00006c00120b7a24 */ /* 0x000fe400078e020b */
[----:B--2---:R-:W-:-:S04]  /*1710*/  IMAD.IADD R14, R19, 0x1, R16 ;  /* 0x00000001130e7824 */ /* 0x004fc800078e0210 */
[----:B------:R-:W-:-:S04]  /*1720*/  IMAD R14, R14, c[0x0][0x1ac], R15 ;  /* 0x00006b000e0e7a24 */ /* 0x000fc800078e020f */
[----:B------:R-:W-:-:S04]  /*1730*/  IMAD R14, R14, c[0x0][0x1b0], R11 ;  /* 0x00006c000e0e7a24 */ /* 0x000fc800078e020b */
[----:B------:R-:W-:-:S05]  /*1740*/  IMAD.WIDE R14, R14, R20, c[0x0][0x168] ;  /* 0x00005a000e0e7625 */ /* 0x000fca00078e0214 */
[----:B---3--:R0:W-:Y:S02]  /*1750*/  STG.E [R14.64], R13 ;  /* 0x0000000d0e007986 */ /* 0x0081e4000c101908 */
.L_x_138:
[----:B------:R-:W-:Y:S05]  /*1760*/  BSYNC B0 ;  /* 0x0000000000007941 */ /* 0x000fea0003800000 */
.L_x_137:
[----:B------:R-:W2:Y:S01]  /*1770*/  LDG.E R12, [R4.64] ;  /* 0x00000008040c7981 */ /* 0x000ea2000c1e1900 */
[----:B------:R-:W-:Y:S01]  /*1780*/  IMAD.MOV R20, RZ, RZ, -R8 ;  /* 0x000000ffff147224 */ /* 0x000fe200078e0a08 */
[----:B------:R-:W-:-:S03]  /*1790*/  IADD3 R21, -R10, RZ, RZ ;  /* 0x000000ff0a157210 */ /* 0x000fc60007ffe1ff */
[----:B------:R-:W-:Y:S02]  /*17a0*/  IMAD R20, R0, R20, R9 ;  /* 0x0000001400147224 */ /* 0x000fe400078e0209 */
[----:B------:R-:W-:-:S03]  /*17b0*/  IMAD R21, R21, c[0x0][0x1b0], R8 ;  /* 0x00006c0015157a24 */ /* 0x000fc600078e0208 */
[----:B--2---:R-:W-:-:S13]  /*17c0*/  ISETP.GE.AND P1, PT, R20, R12, PT ;  /* 0x0000000c1400720c */ /* 0x004fda0003f26270 */
[----:B------:R-:W-:-:S04]  /*17d0*/  @P1 IMAD R11, R6, c[0x0][0x1b0], R21 ;  /* 0x00006c00060b1a24 */ /* 0x000fc800078e0215 */
[----:B------:R-:W-:-:S04]  /*17e0*/  @P1 IMAD R11, R11, c[0x0][0x1a4], R20 ;  /* 0x000069000b0b1a24 */ /* 0x000fc800078e0214 */
[----:B------:R-:W-:-:S04]  /*17f0*/  @P1 IMAD.IADD R10, R11, 0x1, -R12 ;  /* 0x000000010b0a1824 */ /* 0x000fc800078e0a0c */
[----:B------:R-:W-:-:S05]  /*1800*/  @P1 IMAD.WIDE R10, R10, R7, c[0x0][0x198] ;  /* 0x000066000a0a1625 */ /* 0x000fca00078e0207 */
[----:B0-----:R0:W2:Y:S01]  /*1810*/  @P1 LDG.E R15, [R10.64] ;  /* 0x000000080a0f1981 */ /* 0x0010a2000c1e1900 */
[----:B------:R-:W-:Y:S01]  /*1820*/  ISETP.NE.U32.AND P0, PT, RZ, c[0x0][0x180], PT ;  /* 0x00006000ff007a0c */ /* 0x000fe20003f05070 */
[----:B------:R-:W-:Y:S01]  /*1830*/  IMAD.MOV R22, RZ, RZ, -R9 ;  /* 0x000000ffff167224 */ /* 0x000fe200078e0a09 */
[----:B------:R-:W-:Y:S01]  /*1840*/  @!P1 SHF.R.S32.HI R8, RZ, 0x1f, R20 ;  /* 0x0000001fff089819 */ /* 0x000fe20000011414 */
[----:B------:R-:W-:Y:S01]  /*1850*/  @!P1 IMAD R9, R6, c[0x0][0x1a8], RZ ;  /* 0x00006a0006099a24 */ /* 0x000fe200078e02ff */
[----:B------:R-:W-:Y:S01]  /*1860*/  ISETP.NE.AND.EX P0, PT, RZ, c[0x0][0x184], PT, P0 ;  /* 0x00006100ff007a0c */ /* 0x000fe20003f05300 */
[----:B------:R-:W-:-:S03]  /*1870*/  IMAD R22, R22, c[0x0][0x1b4], R3 ;  /* 0x00006d0016167a24 */ /* 0x000fc600078e0203 */
[----:B------:R-:W-:Y:S02]  /*1880*/  @!P1 IADD3 R17, P2, R20, R9, RZ ;  /* 0x0000000914119210 */ /* 0x000fe40007f5e0ff */
[----:B------:R-:W-:Y:S02]  /*1890*/  SHF.R.S32.HI R23, RZ, 0x1f, R22 ;  /* 0x0000001fff177819 */ /* 0x000fe40000011416 */
[----:B------:R-:W-:-:S05]  /*18a0*/  @!P1 LEA.HI.X.SX32 R8, R9, R8, 0x1, P2 ;  /* 0x0000000809089211 */ /* 0x000fca00010f0eff */
[----:B------:R-:W-:Y:S01]  /*18b0*/  @P0 IADD3 R13, R20, UR5, RZ ;  /* 0x00000005140d0c10 */ /* 0x000fe2000fffe0ff */
[----:B------:R-:W-:-:S03]  /*18c0*/  @!P1 IMAD R14, R8, c[0x0][0x1b4], RZ ;  /* 0x00006d00080e9a24 */ /* 0x000fc600078e02ff */
[----:B0-----:R-:W-:Y:S01]  /*18d0*/  @P0 SHF.R.S32.HI R11, RZ, 0x1f, R13 ;  /* 0x0000001fff0b0819 */ /* 0x001fe2000001140d */
[----:B------:R-:W-:-:S04]  /*18e0*/  @!P1 IMAD R19, R17, UR6, R14 ;  /* 0x0000000611139c24 */ /* 0x000fc8000f8e020e */
[----:B------:R-:W-:-:S04]  /*18f0*/  @P0 IMAD R16, R11, c[0x0][0x1b4], RZ ;  /* 0x00006d000b100a24 */ /* 0x000fc800078e02ff */
[----:B------:R-:W-:Y:S01]  /*1900*/  @P0 IMAD R25, R13, UR6, R16 ;  /* 0x000000060d190c24 */ /* 0x000fe2000f8e0210 */
[----:B--2---:R-:W-:Y:S01]  /*1910*/  @P1 SHF.R.S32.HI R10, RZ, 0x1f, R15 ;  /* 0x0000001fff0a1819 */ /* 0x004fe2000001140f */
[----:B------:R-:W-:-:S04]  /*1920*/  @P1 IMAD.WIDE.U32 R8, R15, c[0x0][0x1b4], R22 ;  /* 0x00006d000f081a25 */ /* 0x000fc800078e0016 */
[----:B------:R-:W-:Y:S01]  /*1930*/  @P1 IMAD R12, R10, c[0x0][0x1b4], RZ ;  /* 0x00006d000a0c1a24 */ /* 0x000fe200078e02ff */
[----:B------:R-:W-:Y:S01]  /*1940*/  @P1 LEA R14, P2, R8, c[0x0][0x178], 0x1 ;  /* 0x00005e00080e1a11 */ /* 0x000fe200078408ff */
[----:B------:R-:W-:-:S04]  /*1950*/  @!P1 IMAD.WIDE.U32 R10, R17, c[0x0][0x1b4], R22 ;  /* 0x00006d00110a9a25 */ /* 0x000fc800078e0016 */
[----:B------:R-:W-:Y:S01]  /*1960*/  @P1 IMAD R17, R15, UR6, R12 ;  /* 0x000000060f111c24 */ /* 0x000fe2000f8e020c */
[----:B------:R-:W-:Y:S01]  /*1970*/  @!P1 LEA R16, P3, R10, c[0x0][0x188], 0x2 ;  /* 0x000062000a109a11 */ /* 0x000fe200078610ff */
[----:B------:R-:W-:-:S04]  /*1980*/  @P0 IMAD.WIDE.U32 R12, R13, c[0x0][0x1b4], R22 ;  /* 0x00006d000d0c0a25 */ /* 0x000fc800078e0016 */
[----:B------:R-:W-:Y:S01]  /*1990*/  @!P1 IMAD.IADD R15, R11, 0x1, R19 ;  /* 0x000000010b0f9824 */ /* 0x000fe200078e0213 */
[----:B------:R-:W-:Y:S01]  /*19a0*/  @P0 LEA R18, P4, R12, c[0x0][0x180], 0x1 ;  /* 0x000060000c120a11 */ /* 0x000fe200078808ff */
[----:B------:R-:W-:Y:S01]  /*19b0*/  @P1 IMAD.IADD R11, R9, 0x1, R17 ;  /* 0x00000001090b1824 */ /* 0x000fe200078e0211 */
[----:B------:R-:W-:Y:S02]  /*19c0*/  @P0 IADD3 R9, R13, R25, RZ ;  /* 0x000000190d090210 */ /* 0x000fe40007ffe0ff */
[----:B------:R-:W-:Y:S02]  /*19d0*/  @!P1 LEA.HI.X R17, R10, c[0x0][0x18c], R15, 0x2, P3 ;  /* 0x000063000a119a11 */ /* 0x000fe400018f140f */
[----:B------:R-:W-:Y:S02]  /*19e0*/  @P1 LEA.HI.X R15, R8, c[0x0][0x17c], R11, 0x1, P2 ;  /* 0x00005f00080f1a11 */ /* 0x000fe400010f0c0b */
[----:B------:R-:W-:Y:S01]  /*19f0*/  @P0 LEA.HI.X R19, R12, c[0x0][0x184], R9, 0x1, P4 ;  /* 0x000061000c130a11 */ /* 0x000fe200020f0c09 */
[----:B------:R-:W2:Y:S04]  /*1a00*/  @!P1 LDG.E R16, [R16.64] ;  /* 0x0000000810109981 */ /* 0x000ea8000c1e1900 */
[----:B------:R-:W3:Y:S04]  /*1a10*/  @P0 LDG.E.U16 R9, [R18.64] ;  /* 0x0000000812090981 */ /* 0x000ee8000c1e1500 */
[----:B------:R-:W3:Y:S01]  /*1a20*/  @P1 LDG.E.U16 R8, [R14.64] ;  /* 0x000000080e081981 */ /* 0x000ee2000c1e1500 */
[----:B------:R-:W-:Y:S01]  /*1a30*/  IMAD.MOV.U32 R12, RZ, RZ, 0x2 ;  /* 0x00000002ff0c7424 */ /* 0x000fe200078e00ff */
[----:B------:R-:W-:Y:S01]  /*1a40*/  BSSY B0, `(.L_x_139) ;  /* 0x000000f000007945 */ /* 0x000fe20003800000 */
[----:B--2---:R-:W-:-:S02]  /*1a50*/  @!P1 F2FP.PACK_AB R10, RZ, R16 ;  /* 0x00000010ff0a923e */ /* 0x004fc400000000ff */
[----:B------:R-:W-:Y:S02]  /*1a60*/  @!P0 PRMT R9, RZ, 0x7610, R9 ;  /* 0x00007610ff098816 */ /* 0x000fe40000000009 */
[----:B------:R-:W-:Y:S02]  /*1a70*/  LOP3.LUT P0, RZ, R20, R22, RZ, 0xfc, !PT ;  /* 0x0000001614ff7212 */ /* 0x000fe4000780fcff */
[----:B------:R-:W-:-:S05]  /*1a80*/  @!P1 PRMT R8, R10, 0x7610, R8 ;  /* 0x000076100a089816 */ /* 0x000fca0000000008 */
[----:B---3--:R-:W-:Y:S01]  /*1a90*/  HADD2 R10, R8.H0_H0, R9.H0_H0 ;  /* 0x20000009080a7230 */ /* 0x008fe20000000800 */
[----:B------:R-:W-:-:S05]  /*1aa0*/  IMAD.WIDE R8, R3, R12, c[0x0][0x160] ;  /* 0x0000580003087625 */ /* 0x000fca00078e020c */
[----:B------:R0:W-:Y:S01]  /*1ab0*/  STG.E.U16 [R8.64], R10 ;  /* 0x0000000a08007986 */ /* 0x0001e2000c101508 */
[----:B------:R-:W-:Y:S05]  /*1ac0*/  @P0 BRA `(.L_x_140) ;  /* 0x0000006000000947 */ /* 0x000fea0003800000 */
[----:B------:R-:W-:Y:S01]  /*1ad0*/  IMAD R6, R6, c[0x0][0x1b0], R21 ;  /* 0x00006c0006067a24 */ /* 0x000fe200078e0215 */
[----:B------:R-:W2:Y:S03]  /*1ae0*/  LDG.E R4, [R4.64] ;  /* 0x0000000804047981 */ /* 0x000ea6000c1e1900 */
[----:B------:R-:W-:-:S05]  /*1af0*/  IMAD.WIDE R6, R6, R7, c[0x0][0x170] ;  /* 0x00005c0006067625 */ /* 0x000fca00078e0207 */
[----:B0-----:R-:W2:Y:S02]  /*1b00*/  LDG.E R9, [R6.64] ;  /* 0x0000000806097981 */ /* 0x001ea4000c1e1900 */
[----:B--2---:R-:W-:-:S05]  /*1b10*/  IMAD.IADD R9, R4, 0x1, R9 ;  /* 0x0000000104097824 */ /* 0x004fca00078e0209 */
[----:B------:R0:W-:Y:S02]  /*1b20*/  STG.E [R6.64], R9 ;  /* 0x0000000906007986 */ /* 0x0001e4000c101908 */
.L_x_140:
[----:B------:R-:W-:Y:S05]  /*1b30*/  BSYNC B0 ;  /* 0x0000000000007941 */ /* 0x000fea0003800000 */
.L_x_139:
[----:B------:R-:W-:-:S04]  /*1b40*/  IMAD.MOV.U32 R4, RZ, RZ, c[0x0][0x0] ;  /* 0x00000000ff047624 */ /* 0x000fc800078e00ff */
[----:B------:R-:W-:-:S05]  /*1b50*/  IMAD R3, R4, c[0x0][0xc], R3 ;  /* 0x0000030004037a24 */ /* 0x000fca00078e0203 */
[----:B------:R-:W-:-:S13]  /*1b60*/  ISETP.GE.AND P0, PT, R3, R2, PT ;  /* 0x000000020300720c */ /* 0x000fda0003f06270 */
[----:B------:R-:W-:Y:S01]  /*1b70*/  @P0 CALL.REL.NOINC `(.L_x_141) ;  /* 0x0000001000000944 */ /* 0x000fe20003c00000 */
[----:B------:R-:W-:Y:S05]  /*1b80*/  BRA `(.L_x_142) ;  /* 0xfffff03000007947 */ /* 0x000fea000383ffff */
.L_x_141:
[----:B------:R-:W-:Y:S05]  /*1b90*/  EXIT ;  /* 0x000000000000794d */ /* 0x000fea0003800000 */
.L_x_143:
        /* <DEDUP_REMOVED lines=14> */
.L_x_431:


//--------------------- .text._ZN17fastertransformer44inputIdsEmbeddingLookupPosEncodingSoftPromptIfEEvNS_49inputIdsEmbeddingLookupPosEncodingSoftPromptParamIT_EE --------------------------
	.section	.text._ZN17fastertransformer44inputIdsEmbeddingLookupPosEncodingSoftPromptIfEEvNS_49inputIdsEmbeddingLookupPosEncodingSoftPromptParamIT_EE,"ax",@progbits
	.sectioninfo	@"SHI_REGISTERS=28"
	.align	128
        .global         _ZN17fastertransformer44inputIdsEmbeddingLookupPosEncodingSoftPromptIfEEvNS_49inputIdsEmbeddingLookupPosEncodingSoftPromptParamIT_EE
        .type           _ZN17fastertransformer44inputIdsEmbeddingLookupPosEncodingSoftPromptIfEEvNS_49inputIdsEmbeddingLookupPosEncodingSoftPromptParamIT_EE,@function
        .size           _ZN17fastertransformer44inputIdsEmbeddingLookupPosEncodingSoftPromptIfEEvNS_49inputIdsEmbeddingLookupPosEncodingSoftPromptParamIT_EE,(.L_x_432 - _ZN17fastertransformer44inputIdsEmbeddingLookupPosEncodingSoftPromptIfEEvNS_49inputIdsEmbeddingLookupPosEncodingSoftPromptParamIT_EE)
        .other          _ZN17fastertransformer44inputIdsEmbeddingLookupPosEncodingSoftPromptIfEEvNS_49inputIdsEmbeddingLookupPosEncodingSoftPromptParamIT_EE,@"STO_CUDA_ENTRY STV_DEFAULT"
_ZN17fastertransformer44inputIdsEmbeddingLookupPosEncodingSoftPromptIfEEvNS_49inputIdsEmbeddingLookupPosEncodingSoftPromptParamIT_EE:
.text._ZN17fastertransformer44inputIdsEmbeddingLookupPosEncodingSoftPromptIfEEvNS_49inputIdsEmbeddingLookupPosEncodingSoftPromptParamIT_EE:
        /* <DEDUP_REMOVED lines=27> */
[----:B0-----:R-:W-:Y:S01]  /*01b0*/  HFMA2.MMA R4, -RZ, RZ, 0, 0 ;  /* 0x00000000ff047435 */ /* 0x001fe200000001ff */
[----:B-1----:R-:W-:-:S04]  /*01c0*/  IMAD.MOV R13, RZ, RZ, -R5 ;  /* 0x000000ffff0d7224 */ /* 0x002fc800078e0a05 */
[----:B------:R-:W-:-:S05]  /*01d0*/  IMAD R13, R13, R12, RZ ;  /* 0x0000000c0d0d7224 */ /* 0x000fca00078e02ff */
[----:B------:R-:W-:-:S04]  /*01e0*/  IMAD.HI.U32 R13, R5, R13, R4 ;  /* 0x0000000d050d7227 */ /* 0x000fc800078e0004 */
.L_x_147:
[----:B------:R-:W-:Y:S01]  /*01f0*/  IABS R5, R0 ;  /* 0x0000000000057213 */ /* 0x000fe20000000000 */
[----:B------:R-:W-:Y:S01]  /*0200*/  IMAD.MOV.U32 R15, RZ, RZ, 0x4 ;  /* 0x00000004ff0f7424 */ /* 0x000fe200078e00ff */
[----:B------:R-:W-:Y:S02]  /*0210*/  IABS R4, R3 ;  /* 0x0000000300047213 */ /* 0x000fe40000000000 */
[----:B0-----:R-:W0:Y:S01]  /*0220*/  I2F.RP R6, R5 ;  /* 0x0000000500067306 */ /* 0x001e220000209400 */
[----:B------:R-:W-:Y:S02]  /*0230*/  IABS R8, c[0x0][0x1b4] ;  /* 0x00006d0000087a13 */ /* 0x000fe40000000000 */
[----:B------:R-:W-:Y:S01]  /*0240*/  IMAD.HI.U32 R7, R13, R4, RZ ;  /* 0x000000040d077227 */ /* 0x000fe200078e00ff */
[----:B------:R-:W-:-:S03]  /*0250*/  IABS R14, R0 ;  /* 0x00000000000e7213 */ /* 0x000fc60000000000 */
[----:B------:R-:W-:-:S04]  /*0260*/  IMAD.MOV R9, RZ, RZ, -R7 ;  /* 0x000000ffff097224 */ /* 0x000fc800078e0a07 */
        /* <DEDUP_REMOVED lines=8> */
[----:B------:R-:W-:Y:S02]  /*02f0*/  @!P1 IADD3 R7, R7, 0x1, RZ ;  /* 0x0000000107079810 */ /* 0x000fe40007ffe0ff */
[----:B0-----:R-:W-:Y:S02]  /*0300*/  IADD3 R8, R6, 0xffffffe, RZ ;  /* 0x0ffffffe06087810 */ /* 0x001fe40007ffe0ff */
[----:B------:R-:W-:-:S02]  /*0310*/  ISETP.GE.U32.AND P0, PT, R9, R12, PT ;  /* 0x0000000c0900720c */ /* 0x000fc40003f06070 */
[----:B------:R0:W2:Y:S01]  /*0320*/  F2I.FTZ.U32.TRUNC.NTZ R9, R8 ;  /* 0x0000000800097305 */ /* 0x0000a2000021f000 */
[----:B------:R-:W-:-:S07]  /*0330*/  ISETP.NE.AND P1, PT, RZ, c[0x0][0x1b4], PT ;  /* 0x00006d00ff007a0c */ /* 0x000fce0003f25270 */
[----:B-1----:R-:W1:Y:S01]  /*0340*/  MUFU.RCP R10, R10 ;  /* 0x0000000a000a7308 */ /* 0x002e620000001000 */
[----:B0-----:R-:W-:Y:S02]  /*0350*/  IMAD.MOV.U32 R8, RZ, RZ, RZ ;  /* 0x000000ffff087224 */ /* 0x001fe400078e00ff */
[----:B------:R-:W-:-:S04]  /*0360*/  @P0 IADD3 R7, R7, 0x1, RZ ;  /* 0x0000000107070810 */ /* 0x000fc80007ffe0ff */
[----:B------:R-:W-:Y:S01]  /*0370*/  @!P2 IADD3 R7, -R7, RZ, RZ ;  /* 0x000000ff0707a210 */ /* 0x000fe20007ffe1ff */
[----:B--2---:R-:W-:Y:S01]  /*0380*/  IMAD.MOV R6, RZ, RZ, -R9 ;  /* 0x000000ffff067224 */ /* 0x004fe200078e0a09 */
[----:B------:R-:W-:-:S03]  /*0390*/  @!P1 LOP3.LUT R7, RZ, c[0x0][0x1b4], RZ, 0x33, !PT ;  /* 0x00006d00ff079a12 */ /* 0x000fc600078e33ff */
[----:B------:R-:W-:Y:S01]  /*03a0*/  IMAD R11, R6, R5, RZ ;  /* 0x00000005060b7224 */ /* 0x000fe200078e02ff */
[----:B------:R-:W-:-:S03]  /*03b0*/  IABS R6, R7 ;  /* 0x0000000700067213 */ /* 0x000fc60000000000 */
        /* <DEDUP_REMOVED lines=8> */
[----:B------:R-:W-:Y:S01]  /*0440*/  @!P1 IMAD.IADD R6, R6, 0x1, -R5 ;  /* 0x0000000106069824 */ /* 0x000fe200078e0a05 */
[----:B------:R-:W-:Y:S02]  /*0450*/  @!P1 IADD3 R17, R17, 0x1, RZ ;  /* 0x0000000111119810 */ /* 0x000fe40007ffe0ff */
[----:B------:R-:W-:Y:S02]  /*0460*/  ISETP.NE.AND P1, PT, R0, RZ, PT ;  /* 0x000000ff0000720c */ /* 0x000fe40003f25270 */
[----:B------:R-:W-:Y:S02]  /*0470*/  ISETP.GE.U32.AND P0, PT, R6, R5, PT ;  /* 0x000000050600720c */ /* 0x000fe40003f06070 */
[----:B------:R-:W-:Y:S02]  /*0480*/  LOP3.LUT R5, R7, R0, RZ, 0x3c, !PT ;  /* 0x0000000007057212 */ /* 0x000fe400078e3cff */
[----:B-1----:R-:W-:Y:S02]  /*0490*/  IADD3 R11, RZ, -R9, RZ ;  /* 0x80000009ff0b7210 */ /* 0x002fe40007ffe0ff */
[----:B------:R-:W-:-:S02]  /*04a0*/  ISETP.GE.AND P2, PT, R5, RZ, PT ;  /* 0x000000ff0500720c */ /* 0x000fc40003f46270 */
[----:B------:R-:W-:Y:S01]  /*04b0*/  IABS R5, c[0x0][0x1ac] ;  /* 0x00006b0000057a13 */ /* 0x000fe20000000000 */
[----:B------:R-:W-:-:S04]  /*04c0*/  IMAD R11, R11, R4, RZ ;  /* 0x000000040b0b7224 */ /* 0x000fc800078e02ff */
[----:B------:R-:W-:Y:S01]  /*04d0*/  @P0 IADD3 R17, R17, 0x1, RZ ;  /* 0x0000000111110810 */ /* 0x000fe20007ffe0ff */
[----:B------:R-:W-:-:S05]  /*04e0*/  IMAD.HI.U32 R8, R9, R11, R8 ;  /* 0x0000000b09087227 */ /* 0x000fca00078e0008 */
        /* <DEDUP_REMOVED lines=19> */
[----:B------:R-:W-:Y:S02]  /*0620*/  IMAD.MOV.U32 R6, RZ, RZ, R8 ;  /* 0x000000ffff067224 */ /* 0x000fe400078e0008 */
[----:B0-----:R-:W-:Y:S02]  /*0630*/  IMAD.MOV R4, RZ, RZ, -R9 ;  /* 0x000000ffff047224 */ /* 0x001fe400078e0a09 */
[----:B------:R-:W-:Y:S01]  /*0640*/  IMAD.MOV.U32 R8, RZ, RZ, RZ ;  /* 0x000000ffff087224 */ /* 0x000fe200078e00ff */
[----:B------:R-:W-:Y:S01]  /*0650*/  @!P2 IADD3 R6, -R6, RZ, RZ ;  /* 0x000000ff0606a210 */ /* 0x000fe20007ffe1ff */
[----:B------:R-:W-:Y:S01]  /*0660*/  IMAD R11, R4, R5, RZ ;  /* 0x00000005040b7224 */ /* 0x000fe200078e02ff */
[----:B------:R-:W-:-:S03]  /*0670*/  @!P1 LOP3.LUT R6, RZ, c[0x0][0x1b0], RZ, 0x33, !PT ;  /* 0x00006c00ff069a12 */ /* 0x000fc600078e33ff */
[----:B------:R-:W-:Y:S01]  /*0680*/  IMAD.HI.U32 R8, R9, R11, R8 ;  /* 0x0000000b09087227 */ /* 0x000fe200078e0008 */
[----:B------:R-:W-:Y:S02]  /*0690*/  IABS R14, R6 ;  /* 0x00000006000e7213 */ /* 0x000fe40000000000 */
[----:B------:R-:W-:-:S03]  /*06a0*/  ISETP.GE.AND P2, PT, R6, RZ, PT ;  /* 0x000000ff0600720c */ /* 0x000fc60003f46270 */
        /* <DEDUP_REMOVED lines=8> */
[----:B------:R-:W-:Y:S01]  /*0730*/  @!P2 IMAD.MOV R14, RZ, RZ, -R14 ;  /* 0x000000ffff0ea224 */ /* 0x000fe200078e0a0e */
[----:B------:R-:W-:-:S05]  /*0740*/  @!P0 LOP3.LUT R14, RZ, c[0x0][0x1ac], RZ, 0x33, !PT ;  /* 0x00006b00ff0e8a12 */ /* 0x000fca00078e33ff */
[----:B------:R-:W-:-:S05]  /*0750*/  IMAD.WIDE R4, R14, R15, c[0x0][0x190] ;  /* 0x000064000e047625 */ /* 0x000fca00078e020f */
        /* <DEDUP_REMOVED lines=10> */
[----:B------:R-:W2:Y:S01]  /*0800*/  @P1 LDG.E R23, [R8.64] ;  /* 0x0000000808171981 */ /* 0x000ea2000c1e1900 */
[----:B------:R-:W-:Y:S01]  /*0810*/  ISETP.NE.U32.AND P0, PT, RZ, c[0x0][0x180], PT ;  /* 0x00006000ff007a0c */ /* 0x000fe20003f05070 */
[----:B------:R-:W-:Y:S01]  /*0820*/  IMAD.MOV R6, RZ, RZ, -R7 ;  /* 0x000000ffff067224 */ /* 0x000fe200078e0a07 */
[----:B------:R-:W-:Y:S01]  /*0830*/  @!P1 SHF.R.S32.HI R10, RZ, 0x1f, R16 ;  /* 0x0000001fff0a9819 */ /* 0x000fe20000011410 */
[----:B------:R-:W-:Y:S01]  /*0840*/  @!P1 IMAD R11, R14, c[0x0][0x1a8], RZ ;  /* 0x00006a000e0b9a24 */ /* 0x000fe200078e02ff */
[----:B------:R-:W-:Y:S01]  /*0850*/  ISETP.NE.AND.EX P0, PT, RZ, c[0x0][0x184], PT, P0 ;  /* 0x00006100ff007a0c */ /* 0x000fe20003f05300 */
[----:B------:R-:W-:-:S03]  /*0860*/  IMAD R19, R6, c[0x0][0x1b4], R3 ;  /* 0x00006d0006137a24 */ /* 0x000fc600078e0203 */
[----:B------:R-:W-:Y:S02]  /*0870*/  @!P1 IADD3 R21, P2, R16, R11, RZ ;  /* 0x0000000b10159210 */ /* 0x000fe40007f5e0ff */
[--C-:B------:R-:W-:Y:S02]  /*0880*/  SHF.R.S32.HI R18, RZ, 0x1f, R19.reuse ;  /* 0x0000001fff127819 */ /* 0x100fe40000011413 */
[----:B------:R-:W-:Y:S01]  /*0890*/  @!P1 LEA.HI.X.SX32 R22, R11, R10, 0x1, P2 ;  /* 0x0000000a0b169211 */ /* 0x000fe200010f0eff */
[----:B------:R-:W-:Y:S01]  /*08a0*/  @P1 IMAD.MOV.U32 R10, RZ, RZ, R19 ;  /* 0x000000ffff0a1224 */ /* 0x000fe200078e0013 */
[----:B------:R-:W-:-:S03]  /*08b0*/  @P1 MOV R11, R18 ;  /* 0x00000012000b1202 */ /* 0x000fc60000000f00 */
[----:B------:R-:W-:Y:S01]  /*08c0*/  @P0 IADD3 R7, R16, UR5, RZ ;  /* 0x0000000510070c10 */ /* 0x000fe2000fffe0ff */
[----:B------:R-:W-:-:S03]  /*08d0*/  @!P1 IMAD R22, R22, c[0x0][0x1b4], RZ ;  /* 0x00006d0016169a24 */ /* 0x000fc600078e02ff */
[----:B------:R-:W-:-:S05]  /*08e0*/  @P0 SHF.R.S32.HI R20, RZ, 0x1f, R7 ;  /* 0x0000001fff140819 */ /* 0x000fca0000011407 */
[----:B------:R-:W-:Y:S01]  /*08f0*/  @P0 IMAD R20, R20, c[0x0][0x1b4], RZ ;  /* 0x00006d0014140a24 */ /* 0x000fe200078e02ff */
[----:B--2---:R-:W-:Y:S01]  /*0900*/  @P1 SHF.R.S32.HI R6, RZ, 0x1f, R23 ;  /* 0x0000001fff061819 */ /* 0x004fe20000011417 */
[----:B------:R-:W-:-:S04]  /*0910*/  @P1 IMAD.WIDE.U32 R8, R23, c[0x0][0x1b4], R10 ;  /* 0x00006d0017081a25 */ /* 0x000fc800078e000a */
[----:B------:R-:W-:Y:S02]  /*0920*/  @P1 IMAD R6, R6, c[0x0][0x1b4], RZ ;  /* 0x00006d0006061a24 */ /* 0x000fe400078e02ff */
[----:B------:R-:W-:Y:S02]  /*0930*/  @!P1 IMAD.MOV.U32 R10, RZ, RZ, R19 ;  /* 0x000000ffff0a9224 */ /* 0x000fe400078e0013 */
[----:B------:R-:W-:Y:S02]  /*0940*/  @P1 IMAD R25, R23, UR6, R6 ;  /* 0x0000000617191c24 */ /* 0x000fe4000f8e0206 */
[----:B------:R-:W-:Y:S01]  /*0950*/  @!P1 IMAD.MOV.U32 R11, RZ, RZ, R18 ;  /* 0x000000ffff0b9224 */ /* 0x000fe200078e0012 */
[----:B------:R-:W-:Y:S01]  /*0960*/  @P1 LEA R18, P2, R8, c[0x0][0x178], 0x2 ;  /* 0x00005e0008121a11 */ /* 0x000fe200078410ff */
[----:B------:R-:W-:Y:S02]  /*0970*/  @P0 IMAD R23, R7, UR6, R20 ;  /* 0x0000000607170c24 */ /* 0x000fe4000f8e0214 */
[----:B------:R-:W-:-:S02]  /*0980*/  @P1 IMAD.IADD R9, R9, 0x1, R25 ;  /* 0x0000000109091824 */ /* 0x000fc400078e0219 */
[----:B------:R-:W-:-:S04]  /*0990*/  @P0 IMAD.WIDE.U32 R6, R7, c[0x0][0x1b4], R10 ;  /* 0x00006d0007060a25 */ /* 0x000fc800078e000a */
[----:B------:R-:W-:Y:S01]  /*09a0*/  @!P1 IMAD R25, R21, UR6, R22 ;  /* 0x0000000615199c24 */ /* 0x000fe2000f8e0216 */
[----:B------:R-:W-:Y:S01]  /*09b0*/  @P0 IADD3 R23, R7, R23, RZ ;  /* 0x0000001707170210 */ /* 0x000fe20007ffe0ff */
[----:B------:R-:W-:Y:S01]  /*09c0*/  @!P1 IMAD.WIDE.U32 R10, R21, c[0x0][0x1b4], R10 ;  /* 0x00006d00150a9a25 */ /* 0x000fe200078e000a */
[----:B------:R-:W-:Y:S02]  /*09d0*/  @P1 LEA.HI.X R21, R8, c[0x0][0x17c], R9, 0x2, P2 ;  /* 0x00005f0008151a11 */ /* 0x000fe400010f1409 */
[----:B------:R-:W-:Y:S01]  /*09e0*/  @P0 LEA R8, P3, R6, c[0x0][0x180], 0x2 ;  /* 0x0000600006080a11 */ /* 0x000fe200078610ff */
[----:B------:R-:W-:Y:S01]  /*09f0*/  @!P1 IMAD.IADD R7, R11, 0x1, R25 ;  /* 0x000000010b079824 */ /* 0x000fe200078e0219 */
[----:B------:R-:W-:Y:S01]  /*0a00*/  @!P1 LEA R18, P2, R10, c[0x0][0x188], 0x2 ;  /* 0x000062000a129a11 */ /* 0x000fe200078410ff */
[----:B------:R-:W-:Y:S01]  /*0a10*/  IMAD.MOV.U32 R11, RZ, RZ, RZ ;  /* 0x000000ffff0b7224 */ /* 0x000fe200078e00ff */
[----:B------:R-:W-:Y:S02]  /*0a20*/  @P0 LEA.HI.X R9, R6, c[0x0][0x184], R23, 0x2, P3 ;  /* 0x0000610006090a11 */ /* 0x000fe400018f1417 */
[----:B------:R-:W-:-:S03]  /*0a30*/  @!P1 LEA.HI.X R21, R10, c[0x0][0x18c], R7, 0x2, P2 ;  /* 0x000063000a159a11 */ /* 0x000fc600010f1407 */
[----:B------:R0:W2:Y:S02]  /*0a40*/  @P0 LDG.E R11, [R8.64] ;  /* 0x00000008080b0981 */ /* 0x0000a4000c1e1900 */
[----:B0-----:R-:W-:Y:S01]  /*0a50*/  IMAD.MOV.U32 R8, RZ, RZ, R18 ;  /* 0x000000ffff087224 */ /* 0x001fe200078e0012 */
[----:B------:R-:W-:-:S05]  /*0a60*/  MOV R9, R21 ;  /* 0x0000001500097202 */ /* 0x000fca0000000f00 */
[----:B------:R-:W2:Y:S01]  /*0a70*/  LDG.E R18, [R8.64] ;  /* 0x0000000808127981 */ /* 0x000ea2000c1e1900 */
[----:B------:R-:W-:Y:S01]  /*0a80*/  IMAD.WIDE R6, R3, R15, c[0x0][0x160] ;  /* 0x0000580003067625 */ /* 0x000fe200078e020f */
[----:B------:R-:W-:Y:S01]  /*0a90*/  LOP3.LUT P0, RZ, R16, R19, RZ, 0xfc, !PT ;  /* 0x0000001310ff7212 */ /* 0x000fe2000780fcff */
[----:B------:R-:W-:Y:S02]  /*0aa0*/  BSSY B0, `(.L_x_145) ;  /* 0x000000d000007945 */ /* 0x000fe40003800000 */
[----:B------:R-:W-:-:S04]  /*0ab0*/  IMAD.MOV.U32 R10, RZ, RZ, c[0x0][0x0] ;  /* 0x00000000ff0a7624 */ /* 0x000fc800078e00ff */
[----:B------:R-:W-:-:S05]  /*0ac0*/  IMAD R3, R10, c[0x0][0xc], R3 ;  /* 0x000003000a037a24 */ /* 0x000fca00078e0203 */
[----:B------:R-:W-:Y:S01]  /*0ad0*/  ISETP.GE.AND P1, PT, R3, R2, PT ;  /* 0x000000020300720c */ /* 0x000fe20003f26270 */
[----:B--2---:R-:W-:-:S05]  /*0ae0*/  FADD.FTZ R11, R18, R11 ;  /* 0x0000000b120b7221 */ /* 0x004fca0000010000 */
[----:B------:R0:W-:Y:S01]  /*0af0*/  STG.E [R6.64], R11 ;  /* 0x0000000b06007986 */ /* 0x0001e2000c101908 */
[----:B------:R-:W-:Y:S05]  /*0b00*/  @P0 BRA `(.L_x_146) ;  /* 0x0000006000000947 */ /* 0x000fea0003800000 */
[----:B0-----:R-:W-:Y:S01]  /*0b10*/  IMAD R6, R14, c[0x0][0x1b0], R17 ;  /* 0x00006c000e067a24 */ /* 0x001fe200078e0211 */
[----:B------:R-:W2:Y:S03]  /*0b20*/  LDG.E R4, [R4.64] ;  /* 0x0000000804047981 */ /* 0x000ea6000c1e1900 */
[----:B------:R-:W-:-:S05]  /*0b30*/  IMAD.WIDE R6, R6, R15, c[0x0][0x170] ;  /* 0x00005c0006067625 */ /* 0x000fca00078e020f */
[----:B------:R-:W2:Y:S02]  /*0b40*/  LDG.E R9, [R6.64] ;  /* 0x0000000806097981 */ /* 0x000ea4000c1e1900 */
[----:B--2---:R-:W-:-:S05]  /*0b50*/  IMAD.IADD R9, R4, 0x1, R9 ;  /* 0x0000000104097824 */ /* 0x004fca00078e0209 */
[----:B------:R0:W-:Y:S02]  /*0b60*/  STG.E [R6.64], R9 ;  /* 0x0000000906007986 */ /* 0x0001e4000c101908 */
.L_x_146:
[----:B------:R-:W-:Y:S05]  /*0b70*/  BSYNC B0 ;  /* 0x0000000000007941 */ /* 0x000fea0003800000 */
.L_x_145:
[----:B------:R-:W-:Y:S05]  /*0b80*/  @!P1 BRA `(.L_x_147) ;  /* 0xfffff66000009947 */ /* 0x000fea000383ffff */
[----:B------:R-:W-:Y:S05]  /*0b90*/  EXIT ;  /* 0x000000000000794d */ /* 0x000fea0003800000 */
.L_x_144:
[----:B------:R-:W-:Y:S02]  /*0ba0*/  ULDC UR7, c[0x0][0x1a4] ;  /* 0x0000690000077ab9 */ /* 0x000fe40000000800 */
[----:B------:R-:W-:Y:S02]  /*0bb0*/  UIMAD UR4, UR4, UR7, URZ ;  /* 0x00000007040472a4 */ /* 0x000fe4000f8e023f */
.L_x_153:
[----:B------:R-:W-:Y:S01]  /*0bc0*/  IABS R8, c[0x0][0x1b4] ;  /* 0x00006d0000087a13 */ /* 0x000fe20000000000 */
[----:B------:R-:W-:Y:S01]  /*0bd0*/  BSSY B0, `(.L_x_148) ;  /* 0x00000b9000007945 */ /* 0x000fe20003800000 */
[-C--:B------:R-:W-:Y:S02]  /*0be0*/  IABS R4, R0.reuse ;  /* 0x0000000000047213 */ /* 0x080fe40000000000 */
[----:B0-----:R-:W0:Y:S01]  /*0bf0*/  I2F.RP R5, R8 ;  /* 0x0000000800057306 */ /* 0x001e220000209400 */
[----:B------:R-:W-:Y:S02]  /*0c00*/  IABS R10, R3 ;  /* 0x00000003000a7213 */ /* 0x000fe40000000000 */
[----:B------:R-:W-:-:S05]  /*0c10*/  IABS R13, R0 ;  /* 0x00000000000d7213 */ /* 0x000fca0000000000 */
[----:B------:R-:W1:Y:S08]  /*0c20*/  I2F.RP R11, R4 ;  /* 0x00000004000b7306 */ /* 0x000e700000209400 */
[----:B0-----:R-:W0:Y:S08]  /*0c30*/  MUFU.RCP R5, R5 ;  /* 0x0000000500057308 */ /* 0x001e300000001000 */
[----:B-1----:R-:W-:Y:S01]  /*0c40*/  MUFU.RCP R11, R11 ;  /* 0x0000000b000b7308 */ /* 0x002fe20000001000 */
[----:B0-----:R-:W-:-:S07]  /*0c50*/  IADD3 R6, R5, 0xffffffe, RZ ;  /* 0x0ffffffe05067810 */ /* 0x001fce0007ffe0ff */
[----:B------:R0:W1:Y:S02]  /*0c60*/  F2I.FTZ.U32.TRUNC.NTZ R7, R6 ;  /* 0x0000000600077305 */ /* 0x000064000021f000 */
[----:B0-----:R-:W-:Y:S01]  /*0c70*/  HFMA2.MMA R6, -RZ, RZ, 0, 0 ;  /* 0x00000000ff067435 */ /* 0x001fe200000001ff */
[----:B-1----:R-:W-:-:S04]  /*0c80*/  IMAD.MOV R9, RZ, RZ, -R7 ;  /* 0x000000ffff097224 */ /* 0x002fc800078e0a07 */
[----:B------:R-:W-:-:S05]  /*0c90*/  IMAD R9, R9, R8, RZ ;  /* 0x0000000809097224 */ /* 0x000fca00078e02ff */
[----:B------:R-:W-:Y:S01]  /*0ca0*/  IMAD.HI.U32 R7, R7, R9, R6 ;  /* 0x0000000907077227 */ /* 0x000fe200078e0006 */
[----:B------:R-:W-:-:S05]  /*0cb0*/  IADD3 R9, R11, 0xffffffe, RZ ;  /* 0x0ffffffe0b097810 */ /* 0x000fca0007ffe0ff */
[----:B------:R-:W-:Y:S01]  /*0cc0*/  IMAD.HI.U32 R7, R7, R10, RZ ;  /* 0x0000000a07077227 */ /* 0x000fe200078e00ff */
[----:B------:R-:W0:Y:S03]  /*0cd0*/  F2I.FTZ.U32.TRUNC.NTZ R9, R9 ;  /* 0x0000000900097305 */ /* 0x000e26000021f000 */
[----:B------:R-:W-:-:S04]  /*0ce0*/  IMAD.MOV R5, RZ, RZ, -R7 ;  /* 0x000000ffff057224 */ /* 0x000fc800078e0a07 */
[----:B------:R-:W-:-:S05]  /*0cf0*/  IMAD R5, R8, R5, R10 ;  /* 0x0000000508057224 */ /* 0x000fca00078e020a */
[----:B------:R-:W-:Y:S01]  /*0d00*/  ISETP.GT.U32.AND P1, PT, R8, R5, PT ;  /* 0x000000050800720c */ /* 0x000fe20003f24070 */
[----:B0-----:R-:W-:-:S04]  /*0d10*/  IMAD.MOV R11, RZ, RZ, -R9 ;  /* 0x000000ffff0b7224 */ /* 0x001fc800078e0a09 */
[----:B------:R-:W-:-:S08]  /*0d20*/  IMAD R11, R11, R4, RZ ;  /* 0x000000040b0b7224 */ /* 0x000fd000078e02ff */
[----:B------:R-:W-:Y:S01]  /*0d30*/  @!P1 IMAD.IADD R5, R5, 0x1, -R8 ;  /* 0x0000000105059824 */ /* 0x000fe200078e0a08 */
[----:B------:R-:W-:Y:S02]  /*0d40*/  @!P1 IADD3 R7, R7, 0x1, RZ ;  /* 0x0000000107079810 */ /* 0x000fe40007ffe0ff */
[----:B------:R-:W-:Y:S02]  /*0d50*/  ISETP.NE.AND P1, PT, RZ, c[0x0][0x1b4], PT ;  /* 0x00006d00ff007a0c */ /* 0x000fe40003f25270 */
[----:B------:R-:W-:Y:S01]  /*0d60*/  ISETP.GE.U32.AND P0, PT, R5, R8, PT ;  /* 0x000000080500720c */ /* 0x000fe20003f06070 */
[----:B------:R-:W-:Y:S01]  /*0d70*/  IMAD.MOV.U32 R8, RZ, RZ, RZ ;  /* 0x000000ffff087224 */ /* 0x000fe200078e00ff */
[----:B------:R-:W-:-:S03]  /*0d80*/  LOP3.LUT R5, R3, c[0x0][0x1b4], RZ, 0x3c, !PT ;  /* 0x00006d0003057a12 */ /* 0x000fc600078e3cff */
[----:B------:R-:W-:Y:S01]  /*0d90*/  IMAD.HI.U32 R6, R9, R11, R8 ;  /* 0x0000000b09067227 */ /* 0x000fe200078e0008 */
[----:B------:R-:W-:Y:S02]  /*0da0*/  ISETP.GE.AND P2, PT, R5, RZ, PT ;  /* 0x000000ff0500720c */ /* 0x000fe40003f46270 */
[----:B------:R-:W-:Y:S01]  /*0db0*/  IABS R5, c[0x0][0x1b0] ;  /* 0x00006c0000057a13 */ /* 0x000fe20000000000 */
[----:B------:R-:W-:-:S03]  /*0dc0*/  IMAD.MOV R8, RZ, RZ, -R13 ;  /* 0x000000ffff087224 */ /* 0x000fc600078e0a0d */
[----:B------:R-:W0:Y:S01]  /*0dd0*/  I2F.RP R10, R5 ;  /* 0x00000005000a7306 */ /* 0x000e220000209400 */
[----:B------:R-:W-:-:S06]  /*0de0*/  @P0 IADD3 R7, R7, 0x1, RZ ;  /* 0x0000000107070810 */ /* 0x000fcc0007ffe0ff */
[----:B------:R-:W-:Y:S02]  /*0df0*/  @!P2 IADD3 R7, -R7, RZ, RZ ;  /* 0x000000ff0707a210 */ /* 0x000fe40007ffe1ff */
        /* <DEDUP_REMOVED lines=8> */
[-C--:B------:R-:W-:Y:S02]  /*0e80*/  @!P1 IADD3 R9, R9, -R4.reuse, RZ ;  /* 0x8000000409099210 */ /* 0x080fe40007ffe0ff */
[----:B------:R-:W-:Y:S02]  /*0e90*/  @!P1 IADD3 R6, R6, 0x1, RZ ;  /* 0x0000000106069810 */ /* 0x000fe40007ffe0ff */
[----:B------:R-:W-:Y:S02]  /*0ea0*/  ISETP.GE.U32.AND P0, PT, R9, R4, PT ;  /* 0x000000040900720c */ /* 0x000fe40003f06070 */
[----:B------:R0:W1:Y:S01]  /*0eb0*/  F2I.FTZ.U32.TRUNC.NTZ R9, R8 ;  /* 0x0000000800097305 */ /* 0x000062000021f000 */
[----:B------:R-:W-:Y:S02]  /*0ec0*/  LOP3.LUT R4, R7, R0, RZ, 0x3c, !PT ;  /* 0x0000000007047212 */ /* 0x000fe400078e3cff */
[----:B------:R-:W-:Y:S02]  /*0ed0*/  ISETP.NE.AND P1, PT, R0, RZ, PT ;  /* 0x000000ff0000720c */ /* 0x000fe40003f25270 */
[----:B------:R-:W-:-:S02]  /*0ee0*/  ISETP.GE.AND P2, PT, R4, RZ, PT ;  /* 0x000000ff0400720c */ /* 0x000fc40003f46270 */
[----:B0-----:R-:W-:-:S04]  /*0ef0*/  IABS R8, c[0x0][0x1ac] ;  /* 0x00006b0000087a13 */ /* 0x001fc80000000000 */
[----:B------:R-:W-:Y:S01]  /*0f00*/  @P0 IADD3 R6, R6, 0x1, RZ ;  /* 0x0000000106060810 */ /* 0x000fe20007ffe0ff */
[----:B-1----:R-:W-:-:S06]  /*0f10*/  IMAD.MOV R4, RZ, RZ, -R9 ;  /* 0x000000ffff047224 */ /* 0x002fcc00078e0a09 */
[----:B------:R-:W-:Y:S01]  /*0f20*/  @!P2 IMAD.MOV R6, RZ, RZ, -R6 ;  /* 0x000000ffff06a224 */ /* 0x000fe200078e0a06 */
[----:B------:R-:W-:Y:S01]  /*0f30*/  @!P1 LOP3.LUT R6, RZ, R0, RZ, 0x33, !PT ;  /* 0x00000000ff069212 */ /* 0x000fe200078e33ff */
[----:B------:R-:W-:Y:S02]  /*0f40*/  IMAD R11, R4, R5, RZ ;  /* 0x00000005040b7224 */ /* 0x000fe400078e02ff */
[----:B------:R-:W-:Y:S01]  /*0f50*/  IMAD.MOV.U32 R4, RZ, RZ, R8 ;  /* 0x000000ffff047224 */ /* 0x000fe200078e0008 */
[----:B------:R-:W-:Y:S02]  /*0f60*/  MOV R8, RZ ;  /* 0x000000ff00087202 */ /* 0x000fe40000000f00 */
[----:B------:R-:W-:Y:S01]  /*0f70*/  IABS R10, R6 ;  /* 0x00000006000a7213 */ /* 0x000fe20000000000 */
[----:B------:R-:W0:Y:S02]  /*0f80*/  I2F.RP R12, R4 ;  /* 0x00000004000c7306 */ /* 0x000e240000209400 */
        /* <DEDUP_REMOVED lines=26> */
[----:B------:R-:W-:-:S05]  /*1130*/  IMAD.HI.U32 R5, R8, R9, RZ ;  /* 0x0000000908057227 */ /* 0x000fca00078e00ff */
[----:B------:R-:W-:-:S05]  /*1140*/  IADD3 R5, -R5, RZ, RZ ;  /* 0x000000ff05057210 */ /* 0x000fca0007ffe1ff */
[----:B------:R-:W-:Y:S01]  /*1150*/  IMAD R8, R4, R5, R9 ;  /* 0x0000000504087224 */ /* 0x000fe200078e0209 */
[----:B------:R-:W-:-:S04]  /*1160*/  HFMA2.MMA R9, -RZ, RZ, 0, 2.384185791015625e-07 ;  /* 0x00000004ff097435 */ /* 0x000fc800000001ff */
[----:B------:R-:W-:-:S13]  /*1170*/  ISETP.GT.U32.AND P0, PT, R4, R8, PT ;  /* 0x000000080400720c */ /* 0x000fda0003f04070 */
[----:B------:R-:W-:-:S05]  /*1180*/  @!P0 IMAD.IADD R8, R8, 0x1, -R4 ;  /* 0x0000000108088824 */ /* 0x000fca00078e0a04 */
        /* <DEDUP_REMOVED lines=8> */
[----:B------:R-:W-:Y:S01]  /*1210*/  IMAD.MOV.U32 R20, RZ, RZ, 0x4 ;  /* 0x00000004ff147424 */ /* 0x000fe200078e00ff */
        /* <DEDUP_REMOVED lines=8> */
[----:B------:R-:W-:Y:S02]  /*12a0*/  IMAD R17, R14, R11, RZ ;  /* 0x0000000b0e117224 */ /* 0x000fe400078e02ff */
[----:B------:R-:W-:Y:S02]  /*12b0*/  IMAD.MOV.U32 R14, RZ, RZ, R18 ;  /* 0x000000ffff0e7224 */ /* 0x000fe400078e0012 */
[----:B------:R-:W-:Y:S02]  /*12c0*/  IMAD.HI.U32 R13, R13, R17, R12 ;  /* 0x000000110d0d7227 */ /* 0x000fe400078e000c */
[----:B------:R-:W0:Y:S04]  /*12d0*/  I2F.RP R15, R14 ;  /* 0x0000000e000f7306 */ /* 0x000e280000209400 */
[----:B------:R-:W-:-:S05]  /*12e0*/  IMAD.HI.U32 R12, R13, R16, RZ ;  /* 0x000000100d0c7227 */ /* 0x000fca00078e00ff */
[----:B------:R-:W-:-:S05]  /*12f0*/  IADD3 R13, -R12, RZ, RZ ;  /* 0x000000ff0c0d7210 */ /* 0x000fca0007ffe1ff */
[C---:B------:R-:W-:Y:S01]  /*1300*/  IMAD R16, R11.reuse, R13, R16 ;  /* 0x0000000d0b107224 */ /* 0x040fe200078e0210 */
[----:B0-----:R-:W0:Y:S04]  /*1310*/  MUFU.RCP R15, R15 ;  /* 0x0000000f000f7308 */ /* 0x001e280000001000 */
[----:B------:R-:W-:-:S13]  /*1320*/  ISETP.GT.U32.AND P1, PT, R11, R16, PT ;  /* 0x000000100b00720c */ /* 0x000fda0003f24070 */
[----:B------:R-:W-:Y:S01]  /*1330*/  @!P1 IMAD.IADD R16, R16, 0x1, -R11 ;  /* 0x0000000110109824 */ /* 0x000fe200078e0a0b */
[----:B0-----:R-:W-:Y:S02]  /*1340*/  IADD3 R13, R15, 0xffffffe, RZ ;  /* 0x0ffffffe0f0d7810 */ /* 0x001fe40007ffe0ff */
[----:B------:R-:W-:Y:S02]  /*1350*/  @!P1 IADD3 R12, R12, 0x1, RZ ;  /* 0x000000010c0c9810 */ /* 0x000fe40007ffe0ff */
[----:B------:R-:W-:Y:S02]  /*1360*/  ISETP.GE.U32.AND P0, PT, R16, R11, PT ;  /* 0x0000000b1000720c */ /* 0x000fe40003f06070 */
[----:B------:R-:W-:Y:S01]  /*1370*/  LOP3.LUT R11, R3, c[0x0][0x1a4], RZ, 0x3c, !PT ;  /* 0x00006900030b7a12 */ /* 0x000fe200078e3cff */
[----:B------:R-:W0:Y:S01]  /*1380*/  F2I.FTZ.U32.TRUNC.NTZ R13, R13 ;  /* 0x0000000d000d7305 */ /* 0x000e22000021f000 */
[----:B------:R-:W-:Y:S02]  /*1390*/  ISETP.NE.AND P1, PT, RZ, c[0x0][0x1a4], PT ;  /* 0x00006900ff007a0c */ /* 0x000fe40003f25270 */
[----:B------:R-:W-:-:S02]  /*13a0*/  ISETP.GE.AND P2, PT, R11, RZ, PT ;  /* 0x000000ff0b00720c */ /* 0x000fc40003f46270 */
[----:B------:R-:W-:-:S05]  /*13b0*/  IABS R15, c[0x0][0x1ac] ;  /* 0x00006b00000f7a13 */ /* 0x000fca0000000000 */
        /* <DEDUP_REMOVED lines=8> */
[----:B------:R-:W-:Y:S01]  /*1440*/  IABS R16, R11 ;  /* 0x0000000b00107213 */ /* 0x000fe20000000000 */
[----:B------:R-:W0:Y:S04]  /*1450*/  I2F.RP R17, R15 ;  /* 0x0000000f00117306 */ /* 0x000e280000209400 */
[----:B------:R-:W-:-:S04]  /*1460*/  IMAD.MOV.U32 R13, RZ, RZ, R16 ;  /* 0x000000ffff0d7224 */ /* 0x000fc800078e0010 */
[----:B------:R-:W-:-:S04]  /*1470*/  IMAD.HI.U32 R12, R12, R13, RZ ;  /* 0x0000000d0c0c7227 */ /* 0x000fc800078e00ff */
[----:B------:R-:W-:-:S04]  /*1480*/  IMAD.MOV R16, RZ, RZ, -R12 ;  /* 0x000000ffff107224 */ /* 0x000fc800078e0a0c */
[C---:B------:R-:W-:Y:S01]  /*1490*/  IMAD R13, R14.reuse, R16, R13 ;  /* 0x000000100e0d7224 */ /* 0x040fe200078e020d */
[----:B0-----:R-:W0:Y:S04]  /*14a0*/  MUFU.RCP R17, R17 ;  /* 0x0000001100117308 */ /* 0x001e280000001000 */
[----:B------:R-:W-:Y:S02]  /*14b0*/  ISETP.GT.U32.AND P1, PT, R14, R13, PT ;  /* 0x0000000d0e00720c */ /* 0x000fe40003f24070 */
[----:B0-----:R-:W-:-:S11]  /*14c0*/  IADD3 R16, R17, 0xffffffe, RZ ;  /* 0x0ffffffe11107810 */ /* 0x001fd60007ffe0ff */
[-C--:B------:R-:W-:Y:S02]  /*14d0*/  @!P1 IADD3 R13, R13, -R14.reuse, RZ ;  /* 0x8000000e0d0d9210 */ /* 0x080fe40007ffe0ff */
[----:B------:R-:W-:Y:S02]  /*14e0*/  @!P1 IADD3 R12, R12, 0x1, RZ ;  /* 0x000000010c0c9810 */ /* 0x000fe40007ffe0ff */
[----:B------:R-:W-:Y:S02]  /*14f0*/  ISETP.GE.U32.AND P0, PT, R13, R14, PT ;  /* 0x0000000e0d00720c */ /* 0x000fe40003f06070 */
[----:B------:R-:W0:Y:S01]  /*1500*/  F2I.FTZ.U32.TRUNC.NTZ R13, R16 ;  /* 0x00000010000d7305 */ /* 0x000e22000021f000 */
[----:B------:R-:W-:Y:S02]  /*1510*/  LOP3.LUT R14, R11, c[0x0][0x1b0], RZ, 0x3c, !PT ;  /* 0x00006c000b0e7a12 */ /* 0x000fe400078e3cff */
[----:B------:R-:W-:Y:S02]  /*1520*/  ISETP.NE.AND P1, PT, RZ, c[0x0][0x1b0], PT ;  /* 0x00006c00ff007a0c */ /* 0x000fe40003f25270 */
[----:B------:R-:W-:-:S06]  /*1530*/  ISETP.GE.AND P2, PT, R14, RZ, PT ;  /* 0x000000ff0e00720c */ /* 0x000fcc0003f46270 */
[----:B------:R-:W-:-:S05]  /*1540*/  @P0 IADD3 R12, R12, 0x1, RZ ;  /* 0x000000010c0c0810 */ /* 0x000fca0007ffe0ff */
[----:B------:R-:W-:Y:S02]  /*1550*/  IMAD.MOV.U32 R14, RZ, RZ, R12 ;  /* 0x000000ffff0e7224 */ /* 0x000fe400078e000c */
[--C-:B0-----:R-:W-:Y:S02]  /*1560*/  IMAD.MOV R12, RZ, RZ, -R13.reuse ;  /* 0x000000ffff0c7224 */ /* 0x101fe400078e0a0d */
[----:B------:R-:W-:Y:S01]  /*1570*/  @!P2 IMAD.MOV R14, RZ, RZ, -R14 ;  /* 0x000000ffff0ea224 */ /* 0x000fe200078e0a0e */
[----:B------:R-:W-:Y:S01]  /*1580*/  @!P1 LOP3.LUT R14, RZ, c[0x0][0x1b0], RZ, 0x33, !PT ;  /* 0x00006c00ff0e9a12 */ /* 0x000fe200078e33ff */
[----:B------:R-:W-:Y:S01]  /*1590*/  IMAD R17, R12, R15, RZ ;  /* 0x0000000f0c117224 */ /* 0x000fe200078e02ff */
[----:B------:R-:W-:Y:S02]  /*15a0*/  MOV R12, RZ ;  /* 0x000000ff000c7202 */ /* 0x000fe40000000f00 */
[----:B------:R-:W-:Y:S02]  /*15b0*/  IABS R16, R14 ;  /* 0x0000000e00107213 */ /* 0x000fe40000000000 */
[----:B------:R-:W-:Y:S01]  /*15c0*/  ISETP.GE.AND P1, PT, R14, RZ, PT ;  /* 0x000000ff0e00720c */ /* 0x000fe20003f26270 */
[----:B------:R-:W-:Y:S01]  /*15d0*/  IMAD.HI.U32 R17, R13, R17, R12 ;  /* 0x000000110d117227 */ /* 0x000fe200078e000c */
[----:B------:R-:W-:-:S05]  /*15e0*/  ISETP.NE.AND P2, PT, RZ, c[0x0][0x1ac], PT ;  /* 0x00006b00ff007a0c */ /* 0x000fca0003f45270 */
[----:B------:R-:W-:-:S04]  /*15f0*/  IMAD.HI.U32 R12, R17, R16, RZ ;  /* 0x00000010110c7227 */ /* 0x000fc800078e00ff */
[----:B------:R-:W-:-:S04]  /*1600*/  IMAD.MOV R12, RZ, RZ, -R12 ;  /* 0x000000ffff0c7224 */ /* 0x000fc800078e0a0c */
[----:B------:R-:W-:-:S05]  /*1610*/  IMAD R12, R15, R12, R16 ;  /* 0x0000000c0f0c7224 */ /* 0x000fca00078e0210 */
[----:B------:R-:W-:-:S13]  /*1620*/  ISETP.GT.U32.AND P0, PT, R15, R12, PT ;  /* 0x0000000c0f00720c */ /* 0x000fda0003f04070 */
[----:B------:R-:W-:-:S05]  /*1630*/  @!P0 IMAD.IADD R12, R12, 0x1, -R15 ;  /* 0x000000010c0c8824 */ /* 0x000fca00078e0a0f */
[----:B------:R-:W-:-:S13]  /*1640*/  ISETP.GT.U32.AND P0, PT, R15, R12, PT ;  /* 0x0000000c0f00720c */ /* 0x000fda0003f04070 */
[----:B------:R-:W-:-:S05]  /*1650*/  @!P0 IMAD.IADD R12, R12, 0x1, -R15 ;  /* 0x000000010c0c8824 */ /* 0x000fca00078e0a0f */
[----:B------:R-:W-:-:S05]  /*1660*/  MOV R15, R12 ;  /* 0x0000000c000f7202 */ /* 0x000fca0000000f00 */
[----:B------:R-:W-:Y:S01]  /*1670*/  @!P1 IMAD.MOV R15, RZ, RZ, -R15 ;  /* 0x000000ffff0f9224 */ /* 0x000fe200078e0a0f */
[----:B------:R-:W-:-:S05]  /*1680*/  @!P2 LOP3.LUT R15, RZ, c[0x0][0x1ac], RZ, 0x33, !PT ;  /* 0x00006b00ff0faa12 */ /* 0x000fca00078e33ff */
[----:B------:R-:W-:-:S06]  /*1690*/  IMAD.WIDE R16, R15, R20, c[0x0][0x190] ;  /* 0x000064000f107625 */ /* 0x000fcc00078e0214 */
[----:B------:R-:W2:Y:S01]  /*16a0*/  LDG.E R16, [R16.64] ;  /* 0x0000000810107981 */ /* 0x000ea2000c1e1900 */
[----:B------:R-:W-:-:S06]  /*16b0*/  IMAD.WIDE R12, R3, R20, c[0x0][0x198] ;  /* 0x00006600030c7625 */ /* 0x000fcc00078e0214 */
[----:B------:R-:W3:Y:S01]  /*16c0*/  LDG.E R13, [R12.64] ;  /* 0x000000080c0d7981 */ /* 0x000ee2000c1e1900 */
[----:B------:R-:W-:-:S04]  /*16d0*/  IMAD.MOV R18, RZ, RZ, -R11 ;  /* 0x000000ffff127224 */ /* 0x000fc800078e0a0b */
[----:B------:R-:W-:Y:S01]  /*16e0*/  IMAD R19, R18, c[0x0][0x1a4], R3 ;  /* 0x0000690012137a24 */ /* 0x000fe200078e0203 */
[----:B------:R-:W-:-:S05]  /*16f0*/  IADD3 R18, -R14, RZ, RZ ;  /* 0x000000ff0e127210 */ /* 0x000fca0007ffe1ff */
[----:B------:R-:W-:Y:S02]  /*1700*/  IMAD R11, R18, c[0x0][0x1b0], R11 ;  /* 0x00006c00120b7a24 */ /* 0x000fe400078e020b */
[----:B--2---:R-:W-:-:S04]  /*1710*/  IMAD.IADD R14, R19, 0x1, R16 ;  /* 0x00000001130e7824 */ /* 0x004fc800078e0210 */
[----:B------:R-:W-:-:S04]  /*1720*/  IMAD R14, R14, c[0x0][0x1ac], R15 ;  /* 0x00006b000e0e7a24 */ /* 0x000fc800078e020f */
[----:B------:R-:W-:-:S04]  /*1730*/  IMAD R14, R14, c[0x0][0x1b0], R11 ;  /* 0x00006c000e0e7a24 */ /* 0x000fc800078e020b */
[----:B------:R-:W-:-:S05]  /*1740*/  IMAD.WIDE R14, R14, R20, c[0x0][0x168] ;  /* 0x00005a000e0e7625 */ /* 0x000fca00078e0214 */
[----:B---3--:R0:W-:Y:S02]  /*1750*/  STG.E [R14.64], R13 ;  /* 0x0000000d0e007986 */ /* 0x0081e4000c101908 */
.L_x_149:
[----:B------:R-:W-:Y:S05]  /*1760*/  BSYNC B0 ;  /* 0x0000000000007941 */ /* 0x000fea0003800000 */
.L_x_148:
[----:B------:R-:W2:Y:S01]  /*1770*/  LDG.E R12, [R4.64] ;  /* 0x00000008040c7981 */ /* 0x000ea2000c1e1900 */
[----:B0-----:R-:W-:Y:S02]  /*1780*/  IMAD.MOV R14, RZ, RZ, -R6 ;  /* 0x000000ffff0e7224 */ /* 0x001fe400078e0a06 */
[----:B------:R-:W-:Y:S02]  /*1790*/  IMAD.MOV R15, RZ, RZ, -R10 ;  /* 0x000000ffff0f7224 */ /* 0x000fe400078e0a0a */
[----:B------:R-:W-:Y:S02]  /*17a0*/  IMAD R14, R0, R14, R7 ;  /* 0x0000000e000e7224 */ /* 0x000fe400078e0207 */
[----:B------:R-:W-:-:S03]  /*17b0*/  IMAD R15, R15, c[0x0][0x1b0], R6 ;  /* 0x00006c000f0f7a24 */ /* 0x000fc600078e0206 */
[----:B--2---:R-:W-:-:S13]  /*17c0*/  ISETP.GE.AND P1, PT, R14, R12, PT ;  /* 0x0000000c0e00720c */ /* 0x004fda0003f26270 */
[----:B------:R-:W-:-:S04]  /*17d0*/  @P1 IMAD R11, R8, c[0x0][0x1b0], R15 ;  /* 0x00006c00080b1a24 */ /* 0x000fc800078e020f */
[----:B------:R-:W-:-:S05]  /*17e0*/  @P1 IMAD R11, R11, c[0x0][0x1a4], R14 ;  /* 0x000069000b0b1a24 */ /* 0x000fca00078e020e */
[----:B------:R-:W-:-:S05]  /*17f0*/  @P1 IADD3 R10, -R12, R11, RZ ;  /* 0x0000000b0c0a1210 */ /* 0x000fca0007ffe1ff */
        /* <DEDUP_REMOVED lines=10> */
[----:B------:R-:W-:-:S03]  /*18a0*/  @!P1 LEA.HI.X.SX32 R16, R13, R16, 0x1, P2 ;  /* 0x000000100d109211 */ /* 0x000fc600010f0eff */
[----:B------:R-:W-:Y:S02]  /*18b0*/  @P1 IMAD.MOV.U32 R13, RZ, RZ, R21 ;  /* 0x000000ffff0d1224 */ /* 0x000fe400078e0015 */
[----:B------:R-:W-:Y:S01]  /*18c0*/  @P0 IADD3 R7, R14, UR5, RZ ;  /* 0x000000050e070c10 */ /* 0x000fe2000fffe0ff */
[----:B------:R-:W-:-:S03]  /*18d0*/  @!P1 IMAD R16, R16, c[0x0][0x1b4], RZ ;  /* 0x00006d0010109a24 */ /* 0x000fc600078e02ff */
[----:B------:R-:W-:-:S05]  /*18e0*/  @P0 SHF.R.S32.HI R18, RZ, 0x1f, R7 ;  /* 0x0000001fff120819 */ /* 0x000fca0000011407 */
[----:B------:R-:W-:-:S04]  /*18f0*/  @P0 IMAD R18, R18, c[0x0][0x1b4], RZ ;  /* 0x00006d0012120a24 */ /* 0x000fc800078e02ff */
[----:B------:R-:W-:Y:S01]  /*1900*/  @P0 IMAD R23, R7, UR6, R18 ;  /* 0x0000000607170c24 */ /* 0x000fe2000f8e0212 */
[----:B--2---:R-:W-:Y:S01]  /*1910*/  @P1 SHF.R.S32.HI R6, RZ, 0x1f, R19 ;  /* 0x0000001fff061819 */ /* 0x004fe20000011413 */
[----:B------:R-:W-:-:S04]  /*1920*/  @P1 IMAD.WIDE.U32 R10, R19, c[0x0][0x1b4], R12 ;  /* 0x00006d00130a1a25 */ /* 0x000fc800078e000c */
[----:B------:R-:W-:Y:S01]  /*1930*/  @P1 IMAD R6, R6, c[0x0][0x1b4], RZ ;  /* 0x00006d0006061a24 */ /* 0x000fe200078e02ff */
[----:B------:R-:W-:Y:S01]  /*1940*/  @P1 LEA R18, P2, R10, c[0x0][0x178], 0x2 ;  /* 0x00005e000a121a11 */ /* 0x000fe200078410ff */
[----:B------:R-:W-:Y:S02]  /*1950*/  @!P1 IMAD.MOV.U32 R13, RZ, RZ, R21 ;  /* 0x000000ffff0d9224 */ /* 0x000fe400078e0015 */
[----:B------:R-:W-:Y:S02]  /*1960*/  @P1 IMAD R19, R19, UR6, R6 ;  /* 0x0000000613131c24 */ /* 0x000fe4000f8e0206 */
[----:B------:R-:W-:Y:S02]  /*1970*/  @!P1 IMAD R21, R17, UR6, R16 ;  /* 0x0000000611159c24 */ /* 0x000fe4000f8e0210 */
[----:B------:R-:W-:Y:S01]  /*1980*/  @P0 IMAD.WIDE.U32 R6, R7, c[0x0][0x1b4], R12 ;  /* 0x00006d0007060a25 */ /* 0x000fe200078e000c */
[----:B------:R-:W-:-:S03]  /*1990*/  @P1 IADD3 R11, R11, R19, RZ ;  /* 0x000000130b0b1210 */ /* 0x000fc60007ffe0ff */
[----:B------:R-:W-:Y:S01]  /*19a0*/  @!P1 IMAD.WIDE.U32 R16, R17, c[0x0][0x1b4], R12 ;  /* 0x00006d0011109a25 */ /* 0x000fe200078e000c */
[----:B------:R-:W-:Y:S02]  /*19b0*/  @P1 LEA.HI.X R19, R10, c[0x0][0x17c], R11, 0x2, P2 ;  /* 0x00005f000a131a11 */ /* 0x000fe400010f140b */
[----:B------:R-:W-:Y:S01]  /*19c0*/  @P0 LEA R10, P3, R6, c[0x0][0x180], 0x2 ;  /* 0x00006000060a0a11 */ /* 0x000fe200078610ff */
[----:B------:R-:W-:Y:S01]  /*19d0*/  @P0 IMAD.IADD R7, R7, 0x1, R23 ;  /* 0x0000000107070824 */ /* 0x000fe200078e0217 */
[----:B------:R-:W-:Y:S01]  /*19e0*/  @!P1 LEA R18, P2, R16, c[0x0][0x188], 0x2 ;  /* 0x0000620010129a11 */ /* 0x000fe200078410ff */
[----:B------:R-:W-:Y:S02]  /*19f0*/  @!P1 IMAD.IADD R17, R17, 0x1, R21 ;  /* 0x0000000111119824 */ /* 0x000fe400078e0215 */
[----:B------:R-:W-:Y:S01]  /*1a00*/  IMAD.MOV.U32 R13, RZ, RZ, RZ ;  /* 0x000000ffff0d7224 */ /* 0x000fe200078e00ff */
[----:B------:R-:W-:Y:S02]  /*1a10*/  @P0 LEA.HI.X R11, R6, c[0x0][0x184], R7, 0x2, P3 ;  /* 0x00006100060b0a11 */ /* 0x000fe400018f1407 */
[----:B------:R-:W-:-:S03]  /*1a20*/  @!P1 LEA.HI.X R19, R16, c[0x0][0x18c], R17, 0x2, P2 ;  /* 0x0000630010139a11 */ /* 0x000fc600010f1411 */
[----:B------:R-:W2:Y:S04]  /*1a30*/  @P0 LDG.E R13, [R10.64] ;  /* 0x000000080a0d0981 */ /* 0x000ea8000c1e1900 */
[----:B------:R-:W2:Y:S01]  /*1a40*/  LDG.E R18, [R18.64] ;  /* 0x0000000812127981 */ /* 0x000ea2000c1e1900 */
[----:B------:R-:W-:Y:S01]  /*1a50*/  IMAD.WIDE R6, R3, R9, c[0x0][0x160] ;  /* 0x0000580003067625 */ /* 0x000fe200078e0209 */
[----:B------:R-:W-:Y:S01]  /*1a60*/  LOP3.LUT P0, RZ, R14, R12, RZ, 0xfc, !PT ;  /* 0x0000000c0eff7212 */ /* 0x000fe2000780fcff */
[----:B------:R-:W-:Y:S02]  /*1a70*/  BSSY B0, `(.L_x_150) ;  /* 0x000000a000007945 */ /* 0x000fe40003800000 */
[----:B--2---:R-:W-:-:S05]  /*1a80*/  FADD.FTZ R13, R18, R13 ;  /* 0x0000000d120d7221 */ /* 0x004fca0000010000 */
[----:B------:R0:W-:Y:S05]  /*1a90*/  STG.E [R6.64], R13 ;  /* 0x0000000d06007986 */ /* 0x0001ea000c101908 */
[----:B------:R-:W-:Y:S05]  /*1aa0*/  @P0 BRA `(.L_x_151) ;  /* 0x0000006000000947 */ /* 0x000fea0003800000 */
[----:B0-----:R-:W-:Y:S01]  /*1ab0*/  IMAD R6, R8, c[0x0][0x1b0], R15 ;  /* 0x00006c0008067a24 */ /* 0x001fe200078e020f */
[----:B------:R-:W2:Y:S03]  /*1ac0*/  LDG.E R4, [R4.64] ;  /* 0x0000000804047981 */ /* 0x000ea6000c1e1900 */
[----:B------:R-:W-:-:S05]  /*1ad0*/  IMAD.WIDE R6, R6, R9, c[0x0][0x170] ;  /* 0x00005c0006067625 */ /* 0x000fca00078e0209 */
[----:B------:R-:W2:Y:S02]  /*1ae0*/  LDG.E R9, [R6.64] ;  /* 0x0000000806097981 */ /* 0x000ea4000c1e1900 */
[----:B--2---:R-:W-:-:S05]  /*1af0*/  IADD3 R9, R4, R9, RZ ;  /* 0x0000000904097210 */ /* 0x004fca0007ffe0ff */
[----:B------:R0:W-:Y:S02]  /*1b00*/  STG.E [R6.64], R9 ;  /* 0x0000000906007986 */ /* 0x0001e4000c101908 */
.L_x_151:
[----:B------:R-:W-:Y:S05]  /*1b10*/  BSYNC B0 ;  /* 0x0000000000007941 */ /* 0x000fea0003800000 */
.L_x_150:
[----:B------:R-:W-:-:S04]  /*1b20*/  IMAD.MOV.U32 R4, RZ, RZ, c[0x0][0x0] ;  /* 0x00000000ff047624 */ /* 0x000fc800078e00ff */
[----:B------:R-:W-:-:S05]  /*1b30*/  IMAD R3, R4, c[0x0][0xc], R3 ;  /* 0x0000030004037a24 */ /* 0x000fca00078e0203 */
[----:B------:R-:W-:-:S13]  /*1b40*/  ISETP.GE.AND P0, PT, R3, R2, PT ;  /* 0x000000020300720c */ /* 0x000fda0003f06270 */
[----:B------:R-:W-:Y:S01]  /*1b50*/  @P0 CALL.REL.NOINC `(.L_x_152) ;  /* 0x0000001000000944 */ /* 0x000fe20003c00000 */
[----:B------:R-:W-:Y:S05]  /*1b60*/  BRA `(.L_x_153) ;  /* 0xfffff05000007947 */ /* 0x000fea000383ffff */
.L_x_152:
[----:B------:R-:W-:Y:S05]  /*1b70*/  EXIT ;  /* 0x000000000000794d */ /* 0x000fea0003800000 */
.L_x_154:
        /* <DEDUP_REMOVED lines=16> */
.L_x_432:


//--------------------- .text._ZN17fastertransformer42start_id_embedding_position_lookups_kernelI6__halfLb0ELi0EEEvPT_PiPKS2_S6_NS_18pPromptTuningParamIS2_EEPKiiiiil --------------------------
	.section	.text._ZN17fastertransformer42start_id_embedding_position_lookups_kernelI6__halfLb0ELi0EEEvPT_PiPKS2_S6_NS_18pPromptTuningParamIS2_EEPKiiiiil,"ax",@progbits
	.sectioninfo	@"SHI_REGISTERS=22"
	.align	128
        .global         _ZN17fastertransformer42start_id_embedding_position_lookups_kernelI6__halfLb0ELi0EEEvPT_PiPKS2_S6_NS_18pPromptTuningParamIS2_EEPKiiiiil
        .type           _ZN17fastertransformer42start_id_embedding_position_lookups_kernelI6__halfLb0ELi0EEEvPT_PiPKS2_S6_NS_18pPromptTuningParamIS2_EEPKiiiiil,@function
        .size           _ZN17fastertransformer42start_id_embedding_position_lookups_kernelI6__halfLb0ELi0EEEvPT_PiPKS2_S6_NS_18pPromptTuningParamIS2_EEPKiiiiil,(.L_x_391 - _ZN17fastertransformer42start_id_embedding_position_lookups_kernelI6__halfLb0ELi0EEEvPT_PiPKS2_S6_NS_18pPromptTuningParamIS2_EEPKiiiiil)
        .other          _ZN17fastertransformer42start_id_embedding_position_lookups_kernelI6__halfLb0ELi0EEEvPT_PiPKS2_S6_NS_18pPromptTuningParamIS2_EEPKiiiiil,@"STO_CUDA_ENTRY STV_DEFAULT"
_ZN17fastertransformer42start_id_embedding_position_lookups_kernelI6__halfLb0ELi0EEEvPT_PiPKS2_S6_NS_18pPromptTuningParamIS2_EEPKiiiiil:
.text._ZN17fastertransformer42start_id_embedding_position_lookups_kernelI6__halfLb0ELi0EEEvPT_PiPKS2_S6_NS_18pPromptTuningParamIS2_EEPKiiiiil:
[----:B------:R-:W-:Y:S02]  /*0000*/  IMAD.MOV.U32 R1, RZ, RZ, c[0x0][0x28] ;  /* 0x00000a00ff017624 */ /* 0x000fe400078e00ff */
[----:B------:R-:W0:Y:S01]  /*0010*/  S2R R0, SR_CTAID.X ;  /* 0x0000000000007919 */ /* 0x000e220000002500 */
[----:B------:R-:W-:Y:S02]  /*0020*/  ULDC UR6, c[0x0][0x1b4] ;  /* 0x00006d0000067ab9 */ /* 0x000fe40000000800 */
[----:B------:R-:W-:Y:S01]  /*0030*/  ULDC UR4, c[0x0][0x1ac] ;  /* 0x00006b0000047ab9 */ /* 0x000fe20000000800 */
[----:B------:R-:W0:Y:S01]  /*0040*/  S2R R3, SR_TID.X ;  /* 0x0000000000037919 */ /* 0x000e220000002100 */
[----:B------:R-:W-:Y:S02]  /*0050*/  UIMAD UR6, UR6, UR4, URZ ;  /* 0x00000004060672a4 */ /* 0x000fe4000f8e023f */
[----:B------:R-:W-:Y:S02]  /*0060*/  ULDC.64 UR8, c[0x0][0x1b8] ;  /* 0x00006e0000087ab9 */ /* 0x000fe40000000a00 */
[----:B------:R-:W-:-:S04]  /*0070*/  USHF.R.S32.HI UR4, URZ, 0x1f, UR6 ;  /* 0x0000001f3f047899 */ /* 0x000fc80008011406 */
        /* <DEDUP_REMOVED lines=8> */
[----:B------:R-:W-:-:S13]  /*0100*/  ISETP.GT.AND.EX P0, PT, R3, R2, PT, P0 ;  /* 0x000000020300720c */ /* 0x000fda0003f04300 */
[----:B------:R-:W-:Y:S05]  /*0110*/  @!P0 EXIT ;  /* 0x000000000000894d */ /* 0x000fea0003800000 */
[----:B------:R-:W-:Y:S01]  /*0120*/  ISETP.NE.U32.AND P0, PT, RZ, c[0x0][0x1a0], PT ;  /* 0x00006800ff007a0c */ /* 0x000fe20003f05070 */
[----:B------:R-:W-:Y:S01]  /*0130*/  ULDC UR6, c[0x0][0x1a8] ;  /* 0x00006a0000067ab9 */ /* 0x000fe20000000800 */
[----:B------:R-:W-:Y:S01]  /*0140*/  IMAD.MOV.U32 R3, RZ, RZ, R0 ;  /* 0x000000ffff037224 */ /* 0x000fe200078e0000 */
[----:B------:R-:W-:Y:S01]  /*0150*/  UIADD3 UR6, UR6, -0x1, URZ ;  /* 0xffffffff06067890 */ /* 0x000fe2000fffe03f */
[----:B------:R-:W-:Y:S01]  /*0160*/  ISETP.NE.AND.EX P0, PT, RZ, c[0x0][0x1a4], PT, P0 ;  /* 0x00006900ff007a0c */ /* 0x000fe20003f05300 */
[----:B------:R-:W-:-:S12]  /*0170*/  ULDC.64 UR8, c[0x0][0x118] ;  /* 0x0000460000087ab9 */ /* 0x000fd80000000a00 */
[----:B------:R-:W-:Y:S05]  /*0180*/  @!P0 BRA `(.L_x_155) ;  /* 0x0000060000008947 */ /* 0x000fea0003800000 */
.L_x_159:
[----:B------:R-:W-:Y:S01]  /*0190*/  LOP3.LUT R4, R2, c[0x0][0x1bc], RZ, 0xfc, !PT ;  /* 0x00006f0002047a12 */ /* 0x000fe200078efcff */
[----:B------:R-:W-:Y:S03]  /*01a0*/  BSSY B0, `(.L_x_156) ;  /* 0x000001e000007945 */ /* 0x000fe60003800000 */
[----:B------:R-:W-:-:S13]  /*01b0*/  ISETP.NE.U32.AND P0, PT, R4, RZ, PT ;  /* 0x000000ff0400720c */ /* 0x000fda0003f05070 */
[----:B------:R-:W-:Y:S05]  /*01c0*/  @!P0 BRA `(.L_x_157) ;  /* 0x0000007000008947 */ /* 0x000fea0003800000 */
[----:B------:R-:W-:Y:S01]  /*01d0*/  IMAD.MOV.U32 R8, RZ, RZ, c[0x0][0x1b8] ;  /* 0x00006e00ff087624 */ /* 0x000fe200078e00ff */
[----:B------:R-:W-:Y:S01]  /*01e0*/  MOV R6, 0x210 ;  /* 0x0000021000067802 */ /* 0x000fe20000000f00 */
[----:B------:R-:W-:Y:S02]  /*01f0*/  IMAD.MOV.U32 R7, RZ, RZ, c[0x0][0x1bc] ;  /* 0x00006f00ff077624 */ /* 0x000fe400078e00ff */
[----:B------:R-:W-:Y:S05]  /*0200*/  CALL.REL.NOINC `($__internal_10_$__cuda_sm20_div_s64) ;  /* 0x0000107000007944 */ /* 0x000fea0003c00000 */
[----:B------:R-:W-:-:S04]  /*0210*/  IMAD.MOV R4, RZ, RZ, -R5 ;  /* 0x000000ffff047224 */ /* 0x000fc800078e0a05 */
[----:B------:R-:W-:Y:S01]  /*0220*/  IMAD R4, R4, c[0x0][0x1b8], R3 ;  /* 0x00006e0004047a24 */ /* 0x000fe200078e0203 */
[----:B------:R-:W-:Y:S05]  /*0230*/  BRA `(.L_x_158) ;  /* 0x0000014000007947 */ /* 0x000fea0003800000 */
.L_x_157:
        /* <DEDUP_REMOVED lines=20> */
.L_x_158:
[----:B------:R-:W-:Y:S05]  /*0380*/  BSYNC B0 ;  /* 0x0000000000007941 */ /* 0x000fea0003800000 */
.L_x_156:
[----:B------:R-:W-:-:S04]  /*0390*/  IABS R9, c[0x0][0x1ac] ;  /* 0x00006b0000097a13 */ /* 0x000fc80000000000 */
[----:B------:R-:W0:Y:S08]  /*03a0*/  I2F.RP R8, R9 ;  /* 0x0000000900087306 */ /* 0x000e300000209400 */
[----:B0-----:R-:W0:Y:S02]  /*03b0*/  MUFU.RCP R8, R8 ;  /* 0x0000000800087308 */ /* 0x001e240000001000 */
[----:B0-----:R-:W-:-:S06]  /*03c0*/  IADD3 R6, R8, 0xffffffe, RZ ;  /* 0x0ffffffe08067810 */ /* 0x001fcc0007ffe0ff */
[----:B------:R0:W1:Y:S02]  /*03d0*/  F2I.FTZ.U32.TRUNC.NTZ R7, R6 ;  /* 0x0000000600077305 */ /* 0x000064000021f000 */
[----:B0-----:R-:W-:Y:S02]  /*03e0*/  IMAD.MOV.U32 R6, RZ, RZ, RZ ;  /* 0x000000ffff067224 */ /* 0x001fe400078e00ff */
[----:B-1----:R-:W-:-:S04]  /*03f0*/  IMAD.MOV R10, RZ, RZ, -R7 ;  /* 0x000000ffff0a7224 */ /* 0x002fc800078e0a07 */
[----:B------:R-:W-:Y:S01]  /*0400*/  IMAD R11, R10, R9, RZ ;  /* 0x000000090a0b7224 */ /* 0x000fe200078e02ff */
[----:B------:R-:W-:-:S03]  /*0410*/  IABS R10, R5 ;  /* 0x00000005000a7213 */ /* 0x000fc60000000000 */
[----:B------:R-:W-:Y:S01]  /*0420*/  IMAD.HI.U32 R7, R7, R11, R6 ;  /* 0x0000000b07077227 */ /* 0x000fe200078e0006 */
[----:B------:R-:W-:-:S04]  /*0430*/  LOP3.LUT R6, R5, c[0x0][0x1ac], RZ, 0x3c, !PT ;  /* 0x00006b0005067a12 */ /* 0x000fc800078e3cff */
[----:B------:R-:W-:Y:S01]  /*0440*/  ISETP.GE.AND P2, PT, R6, RZ, PT ;  /* 0x000000ff0600720c */ /* 0x000fe20003f46270 */
[----:B------:R-:W-:-:S05]  /*0450*/  IMAD.HI.U32 R7, R7, R10, RZ ;  /* 0x0000000a07077227 */ /* 0x000fca00078e00ff */
[----:B------:R-:W-:-:S05]  /*0460*/  IADD3 R8, -R7, RZ, RZ ;  /* 0x000000ff07087210 */ /* 0x000fca0007ffe1ff */
[----:B------:R-:W-:-:S05]  /*0470*/  IMAD R8, R9, R8, R10 ;  /* 0x0000000809087224 */ /* 0x000fca00078e020a */
[----:B------:R-:W-:-:S13]  /*0480*/  ISETP.GT.U32.AND P1, PT, R9, R8, PT ;  /* 0x000000080900720c */ /* 0x000fda0003f24070 */
[----:B------:R-:W-:Y:S01]  /*0490*/  @!P1 IMAD.IADD R8, R8, 0x1, -R9 ;  /* 0x0000000108089824 */ /* 0x000fe200078e0a09 */
[----:B------:R-:W-:Y:S02]  /*04a0*/  @!P1 IADD3 R7, R7, 0x1, RZ ;  /* 0x0000000107079810 */ /* 0x000fe40007ffe0ff */
[----:B------:R-:W-:Y:S02]  /*04b0*/  ISETP.NE.AND P1, PT, RZ, c[0x0][0x1ac], PT ;  /* 0x00006b00ff007a0c */ /* 0x000fe40003f25270 */
[----:B------:R-:W-:-:S13]  /*04c0*/  ISETP.GE.U32.AND P0, PT, R8, R9, PT ;  /* 0x000000090800720c */ /* 0x000fda0003f06070 */
[----:B------:R-:W-:-:S05]  /*04d0*/  @P0 IADD3 R7, R7, 0x1, RZ ;  /* 0x0000000107070810 */ /* 0x000fca0007ffe0ff */
[----:B------:R-:W-:Y:S01]  /*04e0*/  @!P2 IMAD.MOV R7, RZ, RZ, -R7 ;  /* 0x000000ffff07a224 */ /* 0x000fe200078e0a07 */
[----:B------:R-:W-:-:S05]  /*04f0*/  @!P1 LOP3.LUT R7, RZ, c[0x0][0x1ac], RZ, 0x33, !PT ;  /* 0x00006b00ff079a12 */ /* 0x000fca00078e33ff */
[----:B------:R-:W-:-:S04]  /*0500*/  IMAD.MOV R6, RZ, RZ, -R7 ;  /* 0x000000ffff067224 */ /* 0x000fc800078e0a07 */
[----:B------:R-:W-:Y:S02]  /*0510*/  IMAD R8, R6, c[0x0][0x1ac], R5 ;  /* 0x00006b0006087a24 */ /* 0x000fe400078e0205 */
[----:B------:R-:W-:Y:S02]  /*0520*/  IMAD.MOV.U32 R6, RZ, RZ, 0x4 ;  /* 0x00000004ff067424 */ /* 0x000fe400078e00ff */
[----:B------:R-:W-:-:S04]  /*0530*/  IMAD R7, R7, c[0x0][0x1b0], R8 ;  /* 0x00006c0007077a24 */ /* 0x000fc800078e0208 */
[----:B------:R-:W-:-:S05]  /*0540*/  IMAD.WIDE R6, R7, R6, c[0x0][0x1a0] ;  /* 0x0000680007067625 */ /* 0x000fca00078e0206 */
[----:B------:R-:W2:Y:S01]  /*0550*/  LDG.E R11, [R6.64] ;  /* 0x00000008060b7981 */ /* 0x000ea2000c1e1900 */
[----:B------:R-:W-:Y:S02]  /*0560*/  ISETP.NE.U32.AND P0, PT, RZ, c[0x0][0x178], PT ;  /* 0x00005e00ff007a0c */ /* 0x000fe40003f05070 */
[----:B------:R-:W-:Y:S02]  /*0570*/  SHF.R.S32.HI R9, RZ, 0x1f, R4 ;  /* 0x0000001fff097819 */ /* 0x000fe40000011404 */
[----:B------:R-:W-:-:S13]  /*0580*/  ISETP.NE.AND.EX P0, PT, RZ, c[0x0][0x17c], PT, P0 ;  /* 0x00005f00ff007a0c */ /* 0x000fda0003f05300 */
[----:B------:R-:W-:Y:S01]  /*0590*/  @P0 IADD3 R13, R8, UR6, RZ ;  /* 0x00000006080d0c10 */ /* 0x000fe2000fffe0ff */
[----:B------:R-:W-:-:S03]  /*05a0*/  IMAD.MOV.U32 R8, RZ, RZ, R4 ;  /* 0x000000ffff087224 */ /* 0x000fc600078e0004 */
[----:B------:R-:W-:-:S05]  /*05b0*/  @P0 SHF.R.S32.HI R5, RZ, 0x1f, R13 ;  /* 0x0000001fff050819 */ /* 0x000fca000001140d */
[----:B------:R-:W-:Y:S02]  /*05c0*/  @P0 IMAD R12, R5, c[0x0][0x1b8], RZ ;  /* 0x00006e00050c0a24 */ /* 0x000fe400078e02ff */
[----:B------:R-:W-:-:S04]  /*05d0*/  @P0 IMAD.WIDE.U32 R4, R13, c[0x0][0x1b8], R8 ;  /* 0x00006e000d040a25 */ /* 0x000fc800078e0008 */
[----:B------:R-:W-:-:S04]  /*05e0*/  @P0 IMAD R13, R13, c[0x0][0x1bc], R12 ;  /* 0x00006f000d0d0a24 */ /* 0x000fc800078e020c */
[----:B------:R-:W-:Y:S01]  /*05f0*/  @P0 IMAD.IADD R5, R5, 0x1, R13 ;  /* 0x0000000105050824 */ /* 0x000fe200078e020d */
[----:B--2---:R-:W-:Y:S01]  /*0600*/  SHF.R.S32.HI R10, RZ, 0x1f, R11 ;  /* 0x0000001fff0a7819 */ /* 0x004fe2000001140b */
[----:B------:R-:W-:-:S04]  /*0610*/  IMAD.WIDE.U32 R6, R11, c[0x0][0x1b8], R8 ;  /* 0x00006e000b067a25 */ /* 0x000fc800078e0008 */
[----:B------:R-:W-:Y:S01]  /*0620*/  IMAD R12, R10, c[0x0][0x1b8], RZ ;  /* 0x00006e000a0c7a24 */ /* 0x000fe200078e02ff */
[----:B------:R-:W-:-:S03]  /*0630*/  @P0 LEA R10, P1, R4, c[0x0][0x178], 0x1 ;  /* 0x00005e00040a0a11 */ /* 0x000fc600078208ff */
[----:B------:R-:W-:Y:S01]  /*0640*/  IMAD R9, R11, c[0x0][0x1bc], R12 ;  /* 0x00006f000b097a24 */ /* 0x000fe200078e020c */
[----:B------:R-:W-:Y:S02]  /*0650*/  @P0 LEA.HI.X R11, R4, c[0x0][0x17c], R5, 0x1, P1 ;  /* 0x00005f00040b0a11 */ /* 0x000fe400008f0c05 */
[C---:B------:R-:W-:Y:S01]  /*0660*/  LEA R4, P1, R6.reuse, c[0x0][0x170], 0x1 ;  /* 0x00005c0006047a11 */ /* 0x040fe200078208ff */
[----:B------:R-:W-:Y:S02]  /*0670*/  IMAD.IADD R5, R7, 0x1, R9 ;  /* 0x0000000107057824 */ /* 0x000fe400078e0209 */
[----:B------:R-:W2:Y:S03]  /*0680*/  @P0 LDG.E.U16 R7, [R10.64] ;  /* 0x000000080a070981 */ /* 0x000ea6000c1e1500 */
[----:B------:R-:W-:-:S05]  /*0690*/  LEA.HI.X R5, R6, c[0x0][0x174], R5, 0x1, P1 ;  /* 0x00005d0006057a11 */ /* 0x000fca00008f0c05 */
[----:B------:R-:W2:Y:S01]  /*06a0*/  LDG.E.U16 R4, [R4.64] ;  /* 0x0000000804047981 */ /* 0x000ea2000c1e1500 */
[----:B------:R-:W-:Y:S01]  /*06b0*/  IMAD.U32 R9, RZ, RZ, UR7 ;  /* 0x00000007ff097e24 */ /* 0x000fe2000f8e00ff */
[----:B------:R-:W-:Y:S02]  /*06c0*/  @!P0 PRMT R7, RZ, 0x7610, R7 ;  /* 0x00007610ff078816 */ /* 0x000fe40000000007 */
[----:B------:R-:W-:-:S03]  /*06d0*/  LEA R6, P0, R3, c[0x0][0x160], 0x1 ;  /* 0x0000580003067a11 */ /* 0x000fc600078008ff */
[----:B--2---:R-:W-:Y:S01]  /*06e0*/  HADD2 R5, R4.H0_H0, R7.H0_H0 ;  /* 0x2000000704057230 */ /* 0x004fe20000000800 */
[----:B------:R-:W-:Y:S01]  /*06f0*/  LEA.HI.X R7, R3, c[0x0][0x164], R2, 0x1, P0 ;  /* 0x0000590003077a11 */ /* 0x000fe200000f0c02 */
[----:B------:R-:W-:-:S04]  /*0700*/  IMAD.MOV.U32 R3, RZ, RZ, c[0x0][0x0] ;  /* 0x00000000ff037624 */ /* 0x000fc800078e00ff */
[----:B------:R-:W-:Y:S01]  /*0710*/  IMAD R3, R3, c[0x0][0xc], R0 ;  /* 0x0000030003037a24 */ /* 0x000fe200078e0200 */
[----:B------:R0:W-:Y:S04]  /*0720*/  STG.E.U16 [R6.64], R5 ;  /* 0x0000000506007986 */ /* 0x0001e8000c101508 */
[----:B------:R-:W-:Y:S02]  /*0730*/  ISETP.LT.U32.AND P0, PT, R3, UR4, PT ;  /* 0x0000000403007c0c */ /* 0x000fe4000bf01070 */
[----:B------:R-:W-:-:S04]  /*0740*/  SHF.R.S32.HI R2, RZ, 0x1f, R3 ;  /* 0x0000001fff027819 */ /* 0x000fc80000011403 */
[----:B------:R-:W-:Y:S01]  /*0750*/  ISETP.GT.AND.EX P0, PT, R9, R2, PT, P0 ;  /* 0x000000020900720c */ /* 0x000fe20003f04300 */
[----:B------:R-:W-:-:S12]  /*0760*/  IMAD.MOV.U32 R0, RZ, RZ, R3 ;  /* 0x000000ffff007224 */ /* 0x000fd800078e0003 */
[----:B0-----:R-:W-:Y:S05]  /*0770*/  @P0 BRA `(.L_x_159) ;  /* 0xfffffa1000000947 */ /* 0x001fea000383ffff */
[----:B------:R-:W-:Y:S05]  /*0780*/  EXIT ;  /* 0x000000000000794d */ /* 0x000fea0003800000 */
.L_x_155:
[----:B------:R-:W-:-:S04]  /*0790*/  ISETP.NE.U32.AND P0, PT, RZ, c[0x0][0x178], PT ;  /* 0x00005e00ff007a0c */ /* 0x000fc80003f05070 */
[----:B------:R-:W-:-:S13]  /*07a0*/  ISETP.NE.AND.EX P0, PT, RZ, c[0x0][0x17c], PT, P0 ;  /* 0x00005f00ff007a0c */ /* 0x000fda0003f05300 */
[----:B------:R-:W-:Y:S05]  /*07b0*/  @!P0 BRA `(.L_x_160) ;  /* 0x000005b000008947 */ /* 0x000fea0003800000 */
.L_x_164:
[----:B0-----:R-:W-:Y:S01]  /*07c0*/  LOP3.LUT R4, R2, c[0x0][0x1bc], RZ, 0xfc, !PT ;  /* 0x00006f0002047a12 */ /* 0x001fe200078efcff */
[----:B------:R-:W-:Y:S03]  /*07d0*/  BSSY B0, `(.L_x_161) ;  /* 0x000001e000007945 */ /* 0x000fe60003800000 */
[----:B------:R-:W-:-:S13]  /*07e0*/  ISETP.NE.U32.AND P0, PT, R4, RZ, PT ;  /* 0x000000ff0400720c */ /* 0x000fda0003f05070 */
[----:B------:R-:W-:Y:S05]  /*07f0*/  @!P0 BRA `(.L_x_162) ;  /* 0x0000007000008947 */ /* 0x000fea0003800000 */
[----:B------:R-:W-:Y:S01]  /*0800*/  MOV R8, c[0x0][0x1b8] ;  /* 0x00006e0000087a02 */ /* 0x000fe20000000f00 */
[----:B------:R-:W-:Y:S01]  /*0810*/  IMAD.MOV.U32 R7, RZ, RZ, c[0x0][0x1bc] ;  /* 0x00006f00ff077624 */ /* 0x000fe200078e00ff */
[----:B------:R-:W-:Y:S02]  /*0820*/  MOV R6, 0x840 ;  /* 0x0000084000067802 */ /* 0x000fe40000000f00 */
[----:B------:R-:W-:Y:S05]  /*0830*/  CALL.REL.NOINC `($__internal_10_$__cuda_sm20_div_s64) ;  /* 0x00000a4000007944 */ /* 0x000fea0003c00000 */
[----:B------:R-:W-:-:S04]  /*0840*/  IMAD.MOV R4, RZ, RZ, -R5 ;  /* 0x000000ffff047224 */ /* 0x000fc800078e0a05 */
[----:B------:R-:W-:Y:S01]  /*0850*/  IMAD R4, R4, c[0x0][0x1b8], R3 ;  /* 0x00006e0004047a24 */ /* 0x000fe200078e0203 */
[----:B------:R-:W-:Y:S05]  /*0860*/  BRA `(.L_x_163) ;  /* 0x0000014000007947 */ /* 0x000fea0003800000 */
.L_x_162:
        /* <DEDUP_REMOVED lines=20> */
.L_x_163:
[----:B------:R-:W-:Y:S05]  /*09b0*/  BSYNC B0 ;  /* 0x0000000000007941 */ /* 0x000fea0003800000 */
.L_x_161:
[----:B------:R-:W-:Y:S01]  /*09c0*/  IABS R10, c[0x0][0x1ac] ;  /* 0x00006b00000a7a13 */ /* 0x000fe20000000000 */
[----:B------:R-:W-:Y:S01]  /*09d0*/  IMAD.MOV.U32 R6, RZ, RZ, RZ ;  /* 0x000000ffff067224 */ /* 0x000fe200078e00ff */
[----:B------:R-:W-:Y:S02]  /*09e0*/  IABS R12, R5 ;  /* 0x00000005000c7213 */ /* 0x000fe40000000000 */
[----:B------:R-:W0:Y:S08]  /*09f0*/  I2F.RP R8, R10 ;  /* 0x0000000a00087306 */ /* 0x000e300000209400 */
[----:B0-----:R-:W0:Y:S02]  /*0a00*/  MUFU.RCP R8, R8 ;  /* 0x0000000800087308 */ /* 0x001e240000001000 */
[----:B0-----:R-:W-:-:S06]  /*0a10*/  IADD3 R9, R8, 0xffffffe, RZ ;  /* 0x0ffffffe08097810 */ /* 0x001fcc0007ffe0ff */
[----:B------:R-:W0:Y:S02]  /*0a20*/  F2I.FTZ.U32.TRUNC.NTZ R7, R9 ;  /* 0x0000000900077305 */ /* 0x000e24000021f000 */
[----:B0-----:R-:W-:-:S04]  /*0a30*/  IMAD.MOV R11, RZ, RZ, -R7 ;  /* 0x000000ffff0b7224 */ /* 0x001fc800078e0a07 */
[----:B------:R-:W-:-:S04]  /*0a40*/  IMAD R11, R11, R10, RZ ;  /* 0x0000000a0b0b7224 */ /* 0x000fc800078e02ff */
[----:B------:R-:W-:-:S04]  /*0a50*/  IMAD.HI.U32 R6, R7, R11, R6 ;  /* 0x0000000b07067227 */ /* 0x000fc800078e0006 */
[----:B------:R-:W-:-:S04]  /*0a60*/  IMAD.MOV.U32 R7, RZ, RZ, R12 ;  /* 0x000000ffff077224 */ /* 0x000fc800078e000c */
[----:B------:R-:W-:-:S04]  /*0a70*/  IMAD.HI.U32 R6, R6, R7, RZ ;  /* 0x0000000706067227 */ /* 0x000fc800078e00ff */
[----:B------:R-:W-:-:S04]  /*0a80*/  IMAD.MOV R8, RZ, RZ, -R6 ;  /* 0x000000ffff087224 */ /* 0x000fc800078e0a06 */
[----:B------:R-:W-:-:S05]  /*0a90*/  IMAD R7, R10, R8, R7 ;  /* 0x000000080a077224 */ /* 0x000fca00078e0207 */
[----:B------:R-:W-:-:S13]  /*0aa0*/  ISETP.GT.U32.AND P1, PT, R10, R7, PT ;  /* 0x000000070a00720c */ /* 0x000fda0003f24070 */
[-C--:B------:R-:W-:Y:S02]  /*0ab0*/  @!P1 IADD3 R7, R7, -R10.reuse, RZ ;  /* 0x8000000a07079210 */ /* 0x080fe40007ffe0ff */
[----:B------:R-:W-:Y:S02]  /*0ac0*/  @!P1 IADD3 R6, R6, 0x1, RZ ;  /* 0x0000000106069810 */ /* 0x000fe40007ffe0ff */
[----:B------:R-:W-:Y:S02]  /*0ad0*/  ISETP.GE.U32.AND P0, PT, R7, R10, PT ;  /* 0x0000000a0700720c */ /* 0x000fe40003f06070 */
[----:B------:R-:W-:Y:S02]  /*0ae0*/  LOP3.LUT R7, R5, c[0x0][0x1ac], RZ, 0x3c, !PT ;  /* 0x00006b0005077a12 */ /* 0x000fe400078e3cff */
[----:B------:R-:W-:Y:S02]  /*0af0*/  ISETP.NE.AND P1, PT, RZ, c[0x0][0x1ac], PT ;  /* 0x00006b00ff007a0c */ /* 0x000fe40003f25270 */
[----:B------:R-:W-:-:S02]  /*0b00*/  ISETP.GE.AND P2, PT, R7, RZ, PT ;  /* 0x000000ff0700720c */ /* 0x000fc40003f46270 */
[----:B------:R-:W-:-:S05]  /*0b10*/  SHF.R.S32.HI R7, RZ, 0x1f, R4 ;  /* 0x0000001fff077819 */ /* 0x000fca0000011404 */
[----:B------:R-:W-:-:S06]  /*0b20*/  @P0 IADD3 R6, R6, 0x1, RZ ;  /* 0x0000000106060810 */ /* 0x000fcc0007ffe0ff */
[----:B------:R-:W-:Y:S01]  /*0b30*/  @!P2 IMAD.MOV R6, RZ, RZ, -R6 ;  /* 0x000000ffff06a224 */ /* 0x000fe200078e0a06 */
[----:B------:R-:W-:-:S05]  /*0b40*/  @!P1 LOP3.LUT R6, RZ, c[0x0][0x1ac], RZ, 0x33, !PT ;  /* 0x00006b00ff069a12 */ /* 0x000fca00078e33ff */
[----:B------:R-:W-:-:S04]  /*0b50*/  IMAD.MOV R8, RZ, RZ, -R6 ;  /* 0x000000ffff087224 */ /* 0x000fc800078e0a06 */
[----:B------:R-:W-:-:S04]  /*0b60*/  IMAD R5, R8, c[0x0][0x1ac], R5 ;  /* 0x00006b0008057a24 */ /* 0x000fc800078e0205 */
[----:B------:R-:W-:Y:S01]  /*0b70*/  IMAD R9, R6, c[0x0][0x1b0], R5 ;  /* 0x00006c0006097a24 */ /* 0x000fe200078e0205 */
[----:B------:R-:W-:Y:S01]  /*0b80*/  IADD3 R11, R5, UR6, RZ ;  /* 0x00000006050b7c10 */ /* 0x000fe2000fffe0ff */
[----:B------:R-:W-:-:S03]  /*0b90*/  IMAD.MOV.U32 R6, RZ, RZ, R4 ;  /* 0x000000ffff067224 */ /* 0x000fc600078e0004 */
[----:B------:R-:W-:Y:S02]  /*0ba0*/  SHF.R.S32.HI R5, RZ, 0x1f, R9 ;  /* 0x0000001fff057819 */ /* 0x000fe40000011409 */
[----:B------:R-:W-:-:S03]  /*0bb0*/  SHF.R.S32.HI R8, RZ, 0x1f, R11 ;  /* 0x0000001fff087819 */ /* 0x000fc6000001140b */
[----:B------:R-:W-:Y:S02]  /*0bc0*/  IMAD R10, R5, c[0x0][0x1b8], RZ ;  /* 0x00006e00050a7a24 */ /* 0x000fe400078e02ff */
[----:B------:R-:W-:Y:S02]  /*0bd0*/  IMAD R8, R8, c[0x0][0x1b8], RZ ;  /* 0x00006e0008087a24 */ /* 0x000fe400078e02ff */
[----:B------:R-:W-:-:S04]  /*0be0*/  IMAD.WIDE.U32 R4, R9, c[0x0][0x1b8], R6 ;  /* 0x00006e0009047a25 */ /* 0x000fc800078e0006 */
[----:B------:R-:W-:-:S04]  /*0bf0*/  IMAD.WIDE.U32 R6, R11, c[0x0][0x1b8], R6 ;  /* 0x00006e000b067a25 */ /* 0x000fc800078e0006 */
[----:B------:R-:W-:Y:S01]  /*0c00*/  IMAD R9, R9, c[0x0][0x1bc], R10 ;  /* 0x00006f0009097a24 */ /* 0x000fe200078e020a */
[----:B------:R-:W-:Y:S01]  /*0c10*/  LEA R10, P1, R6, c[0x0][0x178], 0x1 ;  /* 0x00005e00060a7a11 */ /* 0x000fe200078208ff */
[----:B------:R-:W-:Y:S01]  /*0c20*/  IMAD R11, R11, c[0x0][0x1bc], R8 ;  /* 0x00006f000b0b7a24 */ /* 0x000fe200078e0208 */
[----:B------:R-:W-:Y:S01]  /*0c30*/  LEA R8, P0, R4, c[0x0][0x170], 0x1 ;  /* 0x00005c0004087a11 */ /* 0x000fe200078008ff */
[----:B------:R-:W-:Y:S02]  /*0c40*/  IMAD.IADD R9, R5, 0x1, R9 ;  /* 0x0000000105097824 */ /* 0x000fe400078e0209 */
[----:B------:R-:W-:-:S03]  /*0c50*/  IMAD.IADD R5, R7, 0x1, R11 ;  /* 0x0000000107057824 */ /* 0x000fc600078e020b */
[----:B------:R-:W-:Y:S02]  /*0c60*/  LEA.HI.X R9, R4, c[0x0][0x174], R9, 0x1, P0 ;  /* 0x00005d0004097a11 */ /* 0x000fe400000f0c09 */
[----:B------:R-:W-:-:S03]  /*0c70*/  LEA.HI.X R11, R6, c[0x0][0x17c], R5, 0x1, P1 ;  /* 0x00005f00060b7a11 */ /* 0x000fc600008f0c05 */
[----:B------:R-:W2:Y:S04]  /*0c80*/  LDG.E.U16 R8, [R8.64] ;  /* 0x0000000808087981 */ /* 0x000ea8000c1e1500 */
[----:B------:R-:W2:Y:S01]  /*0c90*/  LDG.E.U16 R11, [R10.64] ;  /* 0x000000080a0b7981 */ /* 0x000ea2000c1e1500 */
[----:B------:R-:W-:Y:S01]  /*0ca0*/  LEA R4, P0, R3, c[0x0][0x160], 0x1 ;  /* 0x0000580003047a11 */ /* 0x000fe200078008ff */
[----:B------:R-:W-:-:S03]  /*0cb0*/  IMAD.U32 R7, RZ, RZ, UR7 ;  /* 0x00000007ff077e24 */ /* 0x000fc6000f8e00ff */
[----:B------:R-:W-:Y:S01]  /*0cc0*/  LEA.HI.X R5, R3, c[0x0][0x164], R2, 0x1, P0 ;  /* 0x0000590003057a11 */ /* 0x000fe200000f0c02 */
[----:B------:R-:W-:-:S04]  /*0cd0*/  IMAD.MOV.U32 R3, RZ, RZ, c[0x0][0x0] ;  /* 0x00000000ff037624 */ /* 0x000fc800078e00ff */
[----:B------:R-:W-:-:S04]  /*0ce0*/  IMAD R3, R3, c[0x0][0xc], R0 ;  /* 0x0000030003037a24 */ /* 0x000fc800078e0200 */
[--C-:B------:R-:W-:Y:S01]  /*0cf0*/  IMAD.MOV.U32 R0, RZ, RZ, R3.reuse ;  /* 0x000000ffff007224 */ /* 0x100fe200078e0003 */
[----:B------:R-:W-:Y:S02]  /*0d00*/  ISETP.LT.U32.AND P0, PT, R3, UR4, PT ;  /* 0x0000000403007c0c */ /* 0x000fe4000bf01070 */
[----:B------:R-:W-:-:S04]  /*0d10*/  SHF.R.S32.HI R2, RZ, 0x1f, R3 ;  /* 0x0000001fff027819 */ /* 0x000fc80000011403 */
[----:B------:R-:W-:Y:S01]  /*0d20*/  ISETP.GT.AND.EX P0, PT, R7, R2, PT, P0 ;  /* 0x000000020700720c */ /* 0x000fe20003f04300 */
[----:B--2---:R-:W-:-:S05]  /*0d30*/  HADD2 R11, R8.H0_H0, R11.H0_H0 ;  /* 0x2000000b080b7230 */ /* 0x004fca0000000800 */
[----:B------:R0:W-:Y:S07]  /*0d40*/  STG.E.U16 [R4.64], R11 ;  /* 0x0000000b04007986 */ /* 0x0001ee000c101508 */
[----:B------:R-:W-:Y:S05]  /*0d50*/  @P0 BRA `(.L_x_164) ;  /* 0xfffffa6000000947 */ /* 0x000fea000383ffff */
[----:B------:R-:W-:Y:S05]  /*0d60*/  EXIT ;  /* 0x000000000000794d */ /* 0x000fea0003800000 */
.L_x_160:
[----:B0-----:R-:W-:Y:S01]  /*0d70*/  LOP3.LUT R4, R2, c[0x0][0x1bc], RZ, 0xfc, !PT ;  /* 0x00006f0002047a12 */ /* 0x001fe200078efcff */
[----:B------:R-:W-:Y:S03]  /*0d80*/  BSSY B0, `(.L_x_165) ;  /* 0x000001e000007945 */ /* 0x000fe60003800000 */
[----:B------:R-:W-:-:S13]  /*0d90*/  ISETP.NE.U32.AND P0, PT, R4, RZ, PT ;  /* 0x000000ff0400720c */ /* 0x000fda0003f05070 */
[----:B------:R-:W-:Y:S05]  /*0da0*/  @!P0 BRA `(.L_x_166) ;  /* 0x0000007000008947 */ /* 0x000fea0003800000 */
[----:B------:R-:W-:Y:S01]  /*0db0*/  IMAD.MOV.U32 R8, RZ, RZ, c[0x0][0x1b8] ;  /* 0x00006e00ff087624 */ /* 0x000fe200078e00ff */
[----:B------:R-:W-:Y:S01]  /*0dc0*/  MOV R6, 0xdf0 ;  /* 0x00000df000067802 */ /* 0x000fe20000000f00 */
[----:B------:R-:W-:Y:S02]  /*0dd0*/  IMAD.MOV.U32 R7, RZ, RZ, c[0x0][0x1bc] ;  /* 0x00006f00ff077624 */ /* 0x000fe400078e00ff */
[----:B------:R-:W-:Y:S05]  /*0de0*/  CALL.REL.NOINC `($__internal_10_$__cuda_sm20_div_s64) ;  /* 0x0000049000007944 */ /* 0x000fea0003c00000 */
[----:B------:R-:W-:-:S05]  /*0df0*/  IADD3 R4, -R5, RZ, RZ ;  /* 0x000000ff05047210 */ /* 0x000fca0007ffe1ff */
[----:B------:R-:W-:Y:S01]  /*0e00*/  IMAD R4, R4, c[0x0][0x1b8], R3 ;  /* 0x00006e0004047a24 */ /* 0x000fe200078e0203 */
[----:B------:R-:W-:Y:S05]  /*0e10*/  BRA `(.L_x_167) ;  /* 0x0000014000007947 */ /* 0x000fea0003800000 */
.L_x_166:
        /* <DEDUP_REMOVED lines=20> */
.L_x_167:
[----:B------:R-:W-:Y:S05]  /*0f60*/  BSYNC B0 ;  /* 0x0000000000007941 */ /* 0x000fea0003800000 */
.L_x_165:
        /* <DEDUP_REMOVED lines=15> */
[----:B------:R-:W-:Y:S01]  /*1060*/  @!P1 IMAD.IADD R7, R7, 0x1, -R10 ;  /* 0x0000000107079824 */ /* 0x000fe200078e0a0a */
[----:B------:R-:W-:Y:S02]  /*1070*/  @!P1 IADD3 R6, R6, 0x1, RZ ;  /* 0x0000000106069810 */ /* 0x000fe40007ffe0ff */
[----:B------:R-:W-:Y:S02]  /*1080*/  ISETP.NE.AND P1, PT, RZ, c[0x0][0x1ac], PT ;  /* 0x00006b00ff007a0c */ /* 0x000fe40003f25270 */
[----:B------:R-:W-:Y:S02]  /*1090*/  ISETP.GE.U32.AND P0, PT, R7, R10, PT ;  /* 0x0000000a0700720c */ /* 0x000fe40003f06070 */
[----:B------:R-:W-:-:S04]  /*10a0*/  LOP3.LUT R7, R5, c[0x0][0x1ac], RZ, 0x3c, !PT ;  /* 0x00006b0005077a12 */ /* 0x000fc800078e3cff */
[----:B------:R-:W-:-:S07]  /*10b0*/  ISETP.GE.AND P2, PT, R7, RZ, PT ;  /* 0x000000ff0700720c */ /* 0x000fce0003f46270 */
[----:B------:R-:W-:-:S06]  /*10c0*/  @P0 IADD3 R6, R6, 0x1, RZ ;  /* 0x0000000106060810 */ /* 0x000fcc0007ffe0ff */
[----:B------:R-:W-:Y:S01]  /*10d0*/  @!P2 IMAD.MOV R6, RZ, RZ, -R6 ;  /* 0x000000ffff06a224 */ /* 0x000fe200078e0a06 */
[----:B------:R-:W-:-:S04]  /*10e0*/  @!P1 LOP3.LUT R6, RZ, c[0x0][0x1ac], RZ, 0x33, !PT ;  /* 0x00006b00ff069a12 */ /* 0x000fc800078e33ff */
[----:B------:R-:W-:-:S05]  /*10f0*/  IADD3 R8, -R6, RZ, RZ ;  /* 0x000000ff06087210 */ /* 0x000fca0007ffe1ff */
[----:B------:R-:W-:-:S04]  /*1100*/  IMAD R5, R8, c[0x0][0x1ac], R5 ;  /* 0x00006b0008057a24 */ /* 0x000fc800078e0205 */
[----:B------:R-:W-:Y:S01]  /*1110*/  IMAD R7, R6, c[0x0][0x1b0], R5 ;  /* 0x00006c0006077a24 */ /* 0x000fe200078e0205 */
[----:B------:R-:W-:-:S04]  /*1120*/  SHF.R.S32.HI R5, RZ, 0x1f, R4 ;  /* 0x0000001fff057819 */ /* 0x000fc80000011404 */
[----:B------:R-:W-:Y:S01]  /*1130*/  SHF.R.S32.HI R6, RZ, 0x1f, R7 ;  /* 0x0000001fff067819 */ /* 0x000fe20000011407 */
[----:B------:R-:W-:-:S04]  /*1140*/  IMAD.WIDE.U32 R4, R7, c[0x0][0x1b8], R4 ;  /* 0x00006e0007047a25 */ /* 0x000fc800078e0004 */
[----:B------:R-:W-:-:S04]  /*1150*/  IMAD R6, R6, c[0x0][0x1b8], RZ ;  /* 0x00006e0006067a24 */ /* 0x000fc800078e02ff */
[----:B------:R-:W-:Y:S01]  /*1160*/  IMAD R7, R7, c[0x0][0x1bc], R6 ;  /* 0x00006f0007077a24 */ /* 0x000fe200078e0206 */
[----:B------:R-:W-:-:S03]  /*1170*/  LEA R6, P0, R4, c[0x0][0x170], 0x1 ;  /* 0x00005c0004067a11 */ /* 0x000fc600078008ff */
[----:B------:R-:W-:-:S05]  /*1180*/  IMAD.IADD R5, R5, 0x1, R7 ;  /* 0x0000000105057824 */ /* 0x000fca00078e0207 */
[----:B------:R-:W-:-:S05]  /*1190*/  LEA.HI.X R7, R4, c[0x0][0x174], R5, 0x1, P0 ;  /* 0x00005d0004077a11 */ /* 0x000fca00000f0c05 */
        /* <DEDUP_REMOVED lines=10> */
[----:B--2---:R-:W-:-:S05]  /*1240*/  HADD2 R7, R6.H0_H0, RZ.H0_H0 ;  /* 0x200000ff06077230 */ /* 0x004fca0000000800 */
[----:B------:R0:W-:Y:S07]  /*1250*/  STG.E.U16 [R4.64], R7 ;  /* 0x0000000704007986 */ /* 0x0001ee000c101508 */
[----:B------:R-:W-:Y:S05]  /*1260*/  @P0 BRA `(.L_x_160) ;  /* 0xfffffb0000000947 */ /* 0x000fea000383ffff */
[----:B------:R-:W-:Y:S05]  /*1270*/  EXIT ;  /* 0x000000000000794d */ /* 0x000fea0003800000 */
        .weak           $__internal_10_$__cuda_sm20_div_s64
        .type           $__internal_10_$__cuda_sm20_div_s64,@function
        .size           $__internal_10_$__cuda_sm20_div_s64,(.L_x_391 - $__internal_10_$__cuda_sm20_div_s64)
$__internal_10_$__cuda_sm20_div_s64:
[-C--:B------:R-:W-:Y:S02]  /*1280*/  IADD3 R5, P1, RZ, -R8.reuse, RZ ;  /* 0x80000008ff057210 */ /* 0x080fe40007f3e0ff */
[----:B------:R-:W-:Y:S02]  /*1290*/  ISETP.GE.AND P0, PT, R7, RZ, PT ;  /* 0x000000ff0700720c */ /* 0x000fe40003f06270 */
[----:B------:R-:W-:Y:S01]  /*12a0*/  ISETP.GE.AND P3, PT, R2, RZ, PT ;  /* 0x000000ff0200720c */ /* 0x000fe20003f66270 */
[----:B------:R-:W-:Y:S01]  /*12b0*/  IMAD.X R10, RZ, RZ, ~R7, P1 ;  /* 0x000000ffff0a7224 */ /* 0x000fe200008e0e07 */
[----:B------:R-:W-:-:S04]  /*12c0*/  SEL R4, R5, R8, !P0 ;  /* 0x0000000805047207 */ /* 0x000fc80004000000 */
[----:B------:R-:W-:-:S04]  /*12d0*/  SEL R5, R10, R7, !P0 ;  /* 0x000000070a057207 */ /* 0x000fc80004000000 */
        /* <DEDUP_REMOVED lines=20> */
[----:B------:R-:W-:Y:S02]  /*1420*/  IADD3 R11, P0, RZ, -R10, RZ ;  /* 0x8000000aff0b7210 */ /* 0x000fe40007f1e0ff */
[----:B------:R-:W-:Y:S01]  /*1430*/  IADD3 R10, P4, RZ, -R3, RZ ;  /* 0x80000003ff0a7210 */ /* 0x000fe20007f9e0ff */
[----:B------:R-:W-:Y:S02]  /*1440*/  IMAD R9, R15, R4, R9 ;  /* 0x000000040f097224 */ /* 0x000fe400078e0209 */
[----:B------:R-:W-:-:S04]  /*1450*/  IMAD.HI.U32 R12, R13, R11, RZ ;  /* 0x0000000b0d0c7227 */ /* 0x000fc800078e00ff */
[----:B------:R-:W-:Y:S01]  /*1460*/  IMAD.X R14, RZ, RZ, ~R9, P0 ;  /* 0x000000ffff0e7224 */ /* 0x000fe200000e0e09 */
[----:B------:R-:W-:-:S03]  /*1470*/  SEL R9, R10, R3, !P3 ;  /* 0x000000030a097207 */ /* 0x000fc60005800000 */
[----:B------:R-:W-:-:S06]  /*1480*/  IMAD.WIDE.U32 R12, P0, R13, R14, R12 ;  /* 0x0000000e0d0c7225 */ /* 0x000fcc000780000c */
[----:B------:R-:W-:-:S04]  /*1490*/  IMAD.HI.U32 R12, P1, R15, R11, R12 ;  /* 0x0000000b0f0c7227 */ /* 0x000fc8000782000c */
[CC--:B------:R-:W-:Y:S02]  /*14a0*/  IMAD R11, R15.reuse, R14.reuse, RZ ;  /* 0x0000000e0f0b7224 */ /* 0x0c0fe400078e02ff */
[----:B------:R-:W-:-:S03]  /*14b0*/  IMAD.HI.U32 R14, R15, R14, RZ ;  /* 0x0000000e0f0e7227 */ /* 0x000fc600078e00ff */
[----:B------:R-:W-:Y:S01]  /*14c0*/  IADD3 R12, P2, R11, R12, RZ ;  /* 0x0000000c0b0c7210 */ /* 0x000fe20007f5e0ff */
[----:B------:R-:W-:Y:S01]  /*14d0*/  IMAD.X R15, R14, 0x1, R15, P0 ;  /* 0x000000010e0f7824 */ /* 0x000fe200000e060f */
[----:B------:R-:W-:-:S03]  /*14e0*/  IADD3.X R11, RZ, ~R2, RZ, P4, !PT ;  /* 0x80000002ff0b7210 */ /* 0x000fc600027fe4ff */
[----:B------:R-:W-:Y:S01]  /*14f0*/  IMAD.HI.U32 R10, R12, R9, RZ ;  /* 0x000000090c0a7227 */ /* 0x000fe200078e00ff */
[----:B------:R-:W-:Y:S02]  /*1500*/  SEL R14, R11, R2, !P3 ;  /* 0x000000020b0e7207 */ /* 0x000fe40005800000 */
        /* <DEDUP_REMOVED lines=8> */
[----:B------:R-:W-:-:S04]  /*1590*/  IMAD.WIDE.U32 R10, R13, R4, RZ ;  /* 0x000000040d0a7225 */ /* 0x000fc800078e00ff */
[----:B------:R-:W-:Y:S01]  /*15a0*/  IMAD.X R15, RZ, RZ, R12, P1 ;  /* 0x000000ffff0f7224 */ /* 0x000fe200008e060c */
[----:B------:R-:W-:Y:S01]  /*15b0*/  IADD3 R17, P1, -R10, R9, RZ ;  /* 0x000000090a117210 */ /* 0x000fe20007f3e1ff */
[C---:B------:R-:W-:Y:S01]  /*15c0*/  IMAD R11, R13.reuse, R5, R11 ;  /* 0x000000050d0b7224 */ /* 0x040fe200078e020b */
[----:B------:R-:W-:Y:S02]  /*15d0*/  IADD3 R10, R13, 0x1, RZ ;  /* 0x000000010d0a7810 */ /* 0x000fe40007ffe0ff */
[-C--:B------:R-:W-:Y:S01]  /*15e0*/  ISETP.GE.U32.AND P0, PT, R17, R4.reuse, PT ;  /* 0x000000041100720c */ /* 0x080fe20003f06070 */
[----:B------:R-:W-:-:S04]  /*15f0*/  IMAD R11, R15, R4, R11 ;  /* 0x000000040f0b7224 */ /* 0x000fc800078e020b */
[----:B------:R-:W-:Y:S01]  /*1600*/  IMAD.X R15, R14, 0x1, ~R11, P1 ;  /* 0x000000010e0f7824 */ /* 0x000fe200008e0e0b */
[----:B------:R-:W-:-:S04]  /*1610*/  IADD3 R9, P1, R17, -R4, RZ ;  /* 0x8000000411097210 */ /* 0x000fc80007f3e0ff */
[C---:B------:R-:W-:Y:S01]  /*1620*/  ISETP.GE.U32.AND.EX P0, PT, R15.reuse, R5, PT, P0 ;  /* 0x000000050f00720c */ /* 0x040fe20003f06100 */
[----:B------:R-:W-:-:S03]  /*1630*/  IMAD.X R11, R15, 0x1, ~R5, P1 ;  /* 0x000000010f0b7824 */ /* 0x000fc600008e0e05 */
[----:B------:R-:W-:Y:S02]  /*1640*/  SEL R9, R9, R17, P0 ;  /* 0x0000001109097207 */ /* 0x000fe40000000000 */
[----:B------:R-:W-:Y:S02]  /*1650*/  SEL R11, R11, R15, P0 ;  /* 0x0000000f0b0b7207 */ /* 0x000fe40000000000 */
[----:B------:R-:W-:Y:S02]  /*1660*/  SEL R13, R10, R13, P0 ;  /* 0x0000000d0a0d7207 */ /* 0x000fe40000000000 */
[----:B------:R-:W-:Y:S02]  /*1670*/  ISETP.GE.U32.AND P0, PT, R9, R4, PT ;  /* 0x000000040900720c */ /* 0x000fe40003f06070 */
[----:B------:R-:W-:Y:S02]  /*1680*/  IADD3 R4, R13, 0x1, RZ ;  /* 0x000000010d047810 */ /* 0x000fe40007ffe0ff */
[----:B------:R-:W-:-:S02]  /*1690*/  ISETP.GE.U32.AND.EX P0, PT, R11, R5, PT, P0 ;  /* 0x000000050b00720c */ /* 0x000fc40003f06100 */
[----:B------:R-:W-:Y:S02]  /*16a0*/  LOP3.LUT R9, R7, R2, RZ, 0x3c, !PT ;  /* 0x0000000207097212 */ /* 0x000fe400078e3cff */
[----:B------:R-:W-:Y:S02]  /*16b0*/  SEL R5, R4, R13, P0 ;  /* 0x0000000d04057207 */ /* 0x000fe40000000000 */
[----:B------:R-:W-:Y:S02]  /*16c0*/  ISETP.NE.U32.AND P0, PT, R8, RZ, PT ;  /* 0x000000ff0800720c */ /* 0x000fe40003f05070 */
[----:B------:R-:W-:Y:S01]  /*16d0*/  ISETP.GE.AND P1, PT, R9, RZ, PT ;  /* 0x000000ff0900720c */ /* 0x000fe20003f26270 */
[----:B------:R-:W-:Y:S01]  /*16e0*/  IMAD.MOV R4, RZ, RZ, -R5 ;  /* 0x000000ffff047224 */ /* 0x000fe200078e0a05 */
[----:B------:R-:W-:Y:S01]  /*16f0*/  ISETP.NE.AND.EX P0, PT, R7, RZ, PT, P0 ;  /* 0x000000ff0700720c */ /* 0x000fe20003f05300 */
[----:B------:R-:W-:-:S03]  /*1700*/  IMAD.MOV.U32 R7, RZ, RZ, 0x0 ;  /* 0x00000000ff077424 */ /* 0x000fc600078e00ff */
[----:B------:R-:W-:-:S04]  /*1710*/  SEL R5, R4, R5, !P1 ;  /* 0x0000000504057207 */ /* 0x000fc80004800000 */
[----:B------:R-:W-:Y:S01]  /*1720*/  SEL R5, R5, 0xffffffff, P0 ;  /* 0xffffffff05057807 */ /* 0x000fe20000000000 */
[----:B------:R-:W-:Y:S06]  /*1730*/  RET.REL.NODEC R6 `(_ZN17fastertransformer42start_id_embedding_position_lookups_kernelI6__halfLb0ELi0EEEvPT_PiPKS2_S6_NS_18pPromptTuningParamIS2_EEPKiiiiil) ;  /* 0xffffe8c006007950 */ /* 0x000fec0003c3ffff */
.L_x_168:
        /* <DEDUP_REMOVED lines=12> */
.L_x_391:


//--------------------- .text._ZN17fastertransformer42start_id_embedding_position_lookups_kernelI6__halfLb0ELi1EEEvPT_PiPKS2_S6_NS_18pPromptTuningParamIS2_EEPKiiiiil --------------------------
	.section	.text._ZN17fastertransformer42start_id_embedding_position_lookups_kernelI6__halfLb0ELi1EEEvPT_PiPKS2_S6_NS_18pPromptTuningParamIS2_EEPKiiiiil,"ax",@progbits
	.sectioninfo	@"SHI_REGISTERS=22"
	.align	128
        .global         _ZN17fastertransformer42start_id_embedding_position_lookups_kernelI6__halfLb0ELi1EEEvPT_PiPKS2_S6_NS_18pPromptTuningParamIS2_EEPKiiiiil
        .type           _ZN17fastertransformer42start_id_embedding_position_lookups_kernelI6__halfLb0ELi1EEEvPT_PiPKS2_S6_NS_18pPromptTuningParamIS2_EEPKiiiiil,@function
        .size           _ZN17fastertransformer42start_id_embedding_position_lookups_kernelI6__halfLb0ELi1EEEvPT_PiPKS2_S6_NS_18pPromptTuningParamIS2_EEPKiiiiil,(.L_x_392 - _ZN17fastertransformer42start_id_embedding_position_lookups_kernelI6__halfLb0ELi1EEEvPT_PiPKS2_S6_NS_18pPromptTuningParamIS2_EEPKiiiiil)
        .other          _ZN17fastertransformer42start_id_embedding_position_lookups_kernelI6__halfLb0ELi1EEEvPT_PiPKS2_S6_NS_18pPromptTuningParamIS2_EEPKiiiiil,@"STO_CUDA_ENTRY STV_DEFAULT"
_ZN17fastertransformer42start_id_embedding_position_lookups_kernelI6__halfLb0ELi1EEEvPT_PiPKS2_S6_NS_18pPromptTuningParamIS2_EEPKiiiiil:
.text._ZN17fastertransformer42start_id_embedding_position_lookups_kernelI6__halfLb0ELi1EEEvPT_PiPKS2_S6_NS_18pPromptTuningParamIS2_EEPKiiiiil:
        /* <DEDUP_REMOVED lines=19> */
[----:B------:R-:W-:Y:S01]  /*0130*/  ULDC.64 UR8, c[0x0][0x118] ;  /* 0x0000460000087ab9 */ /* 0x000fe20000000a00 */
[----:B------:R-:W-:Y:S02]  /*0140*/  IMAD.MOV.U32 R3, RZ, RZ, R0 ;  /* 0x000000ffff037224 */ /* 0x000fe400078e0000 */
[----:B------:R-:W-:-:S13]  /*0150*/  ISETP.NE.AND.EX P0, PT, RZ, c[0x0][0x1a4], PT, P0 ;  /* 0x00006900ff007a0c */ /* 0x000fda0003f05300 */
[----:B------:R-:W-:Y:S05]  /*0160*/  @!P0 BRA `(.L_x_169) ;  /* 0x000006f000008947 */ /* 0x000fea0003800000 */
.L_x_173:
[----:B------:R-:W-:Y:S01]  /*0170*/  LOP3.LUT R4, R2, c[0x0][0x1bc], RZ, 0xfc, !PT ;  /* 0x00006f0002047a12 */ /* 0x000fe200078efcff */
[----:B------:R-:W-:Y:S03]  /*0180*/  BSSY B0, `(.L_x_170) ;  /* 0x000001f000007945 */ /* 0x000fe60003800000 */
[----:B------:R-:W-:-:S13]  /*0190*/  ISETP.NE.U32.AND P0, PT, R4, RZ, PT ;  /* 0x000000ff0400720c */ /* 0x000fda0003f05070 */
[----:B------:R-:W-:Y:S05]  /*01a0*/  @!P0 BRA `(.L_x_171) ;  /* 0x0000008000008947 */ /* 0x000fea0003800000 */
[----:B------:R-:W-:Y:S01]  /*01b0*/  IMAD.MOV.U32 R8, RZ, RZ, c[0x0][0x1b8] ;  /* 0x00006e00ff087624 */ /* 0x000fe200078e00ff */
[----:B------:R-:W-:Y:S01]  /*01c0*/  MOV R6, 0x1f0 ;  /* 0x000001f000067802 */ /* 0x000fe20000000f00 */
[----:B------:R-:W-:Y:S02]  /*01d0*/  IMAD.MOV.U32 R7, RZ, RZ, c[0x0][0x1bc] ;  /* 0x00006f00ff077624 */ /* 0x000fe400078e00ff */
[----:B------:R-:W-:Y:S05]  /*01e0*/  CALL.REL.NOINC `($__internal_11_$__cuda_sm20_div_s64) ;  /* 0x00000d4000007944 */ /* 0x000fea0003c00000 */
[--C-:B------:R-:W-:Y:S02]  /*01f0*/  IMAD.MOV R6, RZ, RZ, -R4.reuse ;  /* 0x000000ffff067224 */ /* 0x100fe400078e0a04 */
[----:B------:R-:W-:Y:S02]  /*0200*/  IMAD.MOV.U32 R7, RZ, RZ, R4 ;  /* 0x000000ffff077224 */ /* 0x000fe400078e0004 */
[----:B------:R-:W-:Y:S01]  /*0210*/  IMAD R6, R6, c[0x0][0x1b8], R3 ;  /* 0x00006e0006067a24 */ /* 0x000fe200078e0203 */
[----:B------:R-:W-:Y:S05]  /*0220*/  BRA `(.L_x_172) ;  /* 0x0000014000007947 */ /* 0x000fea0003800000 */
.L_x_171:
        /* <DEDUP_REMOVED lines=20> */
.L_x_172:
[----:B------:R-:W-:Y:S05]  /*0370*/  BSYNC B0 ;  /* 0x0000000000007941 */ /* 0x000fea0003800000 */
.L_x_170:
[----:B------:R-:W-:-:S04]  /*0380*/  IABS R9, c[0x0][0x1ac] ;  /* 0x00006b0000097a13 */ /* 0x000fc80000000000 */
[----:B------:R-:W0:Y:S08]  /*0390*/  I2F.RP R8, R9 ;  /* 0x0000000900087306 */ /* 0x000e300000209400 */
[----:B0-----:R-:W0:Y:S02]  /*03a0*/  MUFU.RCP R8, R8 ;  /* 0x0000000800087308 */ /* 0x001e240000001000 */
[----:B0-----:R-:W-:-:S06]  /*03b0*/  IADD3 R4, R8, 0xffffffe, RZ ;  /* 0x0ffffffe08047810 */ /* 0x001fcc0007ffe0ff */
[----:B------:R0:W1:Y:S02]  /*03c0*/  F2I.FTZ.U32.TRUNC.NTZ R5, R4 ;  /* 0x0000000400057305 */ /* 0x000064000021f000 */
[----:B0-----:R-:W-:Y:S01]  /*03d0*/  HFMA2.MMA R4, -RZ, RZ, 0, 0 ;  /* 0x00000000ff047435 */ /* 0x001fe200000001ff */
[----:B-1----:R-:W-:-:S04]  /*03e0*/  IMAD.MOV R10, RZ, RZ, -R5 ;  /* 0x000000ffff0a7224 */ /* 0x002fc800078e0a05 */
[----:B------:R-:W-:Y:S01]  /*03f0*/  IMAD R11, R10, R9, RZ ;  /* 0x000000090a0b7224 */ /* 0x000fe200078e02ff */
[----:B------:R-:W-:-:S04]  /*0400*/  IABS R10, R7 ;  /* 0x00000007000a7213 */ /* 0x000fc80000000000 */
[----:B------:R-:W-:Y:S01]  /*0410*/  IMAD.HI.U32 R5, R5, R11, R4 ;  /* 0x0000000b05057227 */ /* 0x000fe200078e0004 */
[----:B------:R-:W-:-:S04]  /*0420*/  LOP3.LUT R4, R7, c[0x0][0x1ac], RZ, 0x3c, !PT ;  /* 0x00006b0007047a12 */ /* 0x000fc800078e3cff */
[----:B------:R-:W-:Y:S01]  /*0430*/  ISETP.GE.AND P2, PT, R4, RZ, PT ;  /* 0x000000ff0400720c */ /* 0x000fe20003f46270 */
[----:B------:R-:W-:-:S04]  /*0440*/  IMAD.HI.U32 R5, R5, R10, RZ ;  /* 0x0000000a05057227 */ /* 0x000fc800078e00ff */
[----:B------:R-:W-:-:S04]  /*0450*/  IMAD.MOV R8, RZ, RZ, -R5 ;  /* 0x000000ffff087224 */ /* 0x000fc800078e0a05 */
[----:B------:R-:W-:-:S05]  /*0460*/  IMAD R8, R9, R8, R10 ;  /* 0x0000000809087224 */ /* 0x000fca00078e020a */
[----:B------:R-:W-:-:S13]  /*0470*/  ISETP.GT.U32.AND P1, PT, R9, R8, PT ;  /* 0x000000080900720c */ /* 0x000fda0003f24070 */
[----:B------:R-:W-:Y:S01]  /*0480*/  @!P1 IMAD.IADD R8, R8, 0x1, -R9 ;  /* 0x0000000108089824 */ /* 0x000fe200078e0a09 */
[----:B------:R-:W-:Y:S02]  /*0490*/  @!P1 IADD3 R5, R5, 0x1, RZ ;  /* 0x0000000105059810 */ /* 0x000fe40007ffe0ff */
[----:B------:R-:W-:Y:S02]  /*04a0*/  ISETP.NE.AND P1, PT, RZ, c[0x0][0x1ac], PT ;  /* 0x00006b00ff007a0c */ /* 0x000fe40003f25270 */
[----:B------:R-:W-:-:S13]  /*04b0*/  ISETP.GE.U32.AND P0, PT, R8, R9, PT ;  /* 0x000000090800720c */ /* 0x000fda0003f06070 */
[----:B------:R-:W-:-:S05]  /*04c0*/  @P0 IADD3 R5, R5, 0x1, RZ ;  /* 0x0000000105050810 */ /* 0x000fca0007ffe0ff */
[----:B------:R-:W-:Y:S02]  /*04d0*/  IMAD.MOV.U32 R13, RZ, RZ, R5 ;  /* 0x000000ffff0d7224 */ /* 0x000fe400078e0005 */
[----:B------:R-:W-:Y:S02]  /*04e0*/  IMAD.MOV.U32 R5, RZ, RZ, 0x4 ;  /* 0x00000004ff057424 */ /* 0x000fe400078e00ff */
[----:B------:R-:W-:Y:S01]  /*04f0*/  @!P2 IMAD.MOV R13, RZ, RZ, -R13 ;  /* 0x000000ffff0da224 */ /* 0x000fe200078e0a0d */
[----:B------:R-:W-:-:S05]  /*0500*/  @!P1 LOP3.LUT R13, RZ, c[0x0][0x1ac], RZ, 0x33, !PT ;  /* 0x00006b00ff0d9a12 */ /* 0x000fca00078e33ff */
[----:B------:R-:W-:-:S04]  /*0510*/  IMAD.MOV R4, RZ, RZ, -R13 ;  /* 0x000000ffff047224 */ /* 0x000fc800078e0a0d */
[----:B------:R-:W-:-:S04]  /*0520*/  IMAD R16, R4, c[0x0][0x1ac], R7 ;  /* 0x00006b0004107a24 */ /* 0x000fc800078e0207 */
[----:B------:R-:W-:-:S04]  /*0530*/  IMAD R4, R13, c[0x0][0x1b0], R16 ;  /* 0x00006c000d047a24 */ /* 0x000fc800078e0210 */
[----:B------:R-:W-:-:S06]  /*0540*/  IMAD.WIDE R4, R4, R5, c[0x0][0x1a0] ;  /* 0x0000680004047625 */ /* 0x000fcc00078e0205 */
[----:B------:R-:W2:Y:S01]  /*0550*/  LDG.E R5, [R4.64] ;  /* 0x0000000804057981 */ /* 0x000ea2000c1e1900 */
[----:B------:R-:W-:Y:S02]  /*0560*/  SHF.R.S32.HI R7, RZ, 0x1f, R6 ;  /* 0x0000001fff077819 */ /* 0x000fe40000011406 */
[----:B--2---:R-:W-:-:S04]  /*0570*/  IADD3 R9, R5, -c[0x0][0x188], RZ ;  /* 0x8000620005097a10 */ /* 0x004fc80007ffe0ff */
[----:B------:R-:W-:-:S13]  /*0580*/  ISETP.GT.AND P1, PT, R9, -0x1, PT ;  /* 0xffffffff0900780c */ /* 0x000fda0003f24270 */
[----:B------:R-:W-:Y:S01]  /*0590*/  @!P1 SHF.R.S32.HI R8, RZ, 0x1f, R5 ;  /* 0x0000001fff089819 */ /* 0x000fe20000011405 */
[----:B------:R-:W-:Y:S02]  /*05a0*/  @P1 IMAD.MOV.U32 R12, RZ, RZ, 0x8 ;  /* 0x00000008ff0c1424 */ /* 0x000fe400078e00ff */
[----:B------:R-:W-:-:S04]  /*05b0*/  @!P1 IMAD.WIDE.U32 R10, R5, c[0x0][0x1b8], R6 ;  /* 0x00006e00050a9a25 */ /* 0x000fc800078e0006 */
[----:B------:R-:W-:Y:S02]  /*05c0*/  @!P1 IMAD R8, R8, c[0x0][0x1b8], RZ ;  /* 0x00006e0008089a24 */ /* 0x000fe400078e02ff */
[----:B------:R-:W-:-:S04]  /*05d0*/  @P1 IMAD.WIDE R12, R13, R12, c[0x0][0x180] ;  /* 0x000060000d0c1625 */ /* 0x000fc800078e020c */
[----:B------:R-:W-:Y:S01]  /*05e0*/  @!P1 IMAD R15, R5, c[0x0][0x1bc], R8 ;  /* 0x00006f00050f9a24 */ /* 0x000fe200078e0208 */
[----:B------:R-:W-:Y:S01]  /*05f0*/  @!P1 LEA R14, P0, R10, c[0x0][0x170], 0x1 ;  /* 0x00005c000a0e9a11 */ /* 0x000fe200078008ff */
[----:B------:R0:W2:Y:S02]  /*0600*/  @P1 LDG.E.64 R4, [R12.64] ;  /* 0x000000080c041981 */ /* 0x0000a4000c1e1b00 */
[----:B------:R-:W-:-:S05]  /*0610*/  @!P1 IMAD.IADD R11, R11, 0x1, R15 ;  /* 0x000000010b0b9824 */ /* 0x000fca00078e020f */
[----:B------:R-:W-:-:S05]  /*0620*/  @!P1 LEA.HI.X R15, R10, c[0x0][0x174], R11, 0x1, P0 ;  /* 0x00005d000a0f9a11 */ /* 0x000fca00000f0c0b */
[----:B------:R-:W3:Y:S01]  /*0630*/  @!P1 LDG.E.U16 R8, [R14.64] ;  /* 0x000000080e089981 */ /* 0x000ee2000c1e1500 */
[----:B------:R-:W-:-:S04]  /*0640*/  ISETP.NE.U32.AND P0, PT, RZ, c[0x0][0x178], PT ;  /* 0x00005e00ff007a0c */ /* 0x000fc80003f05070 */
[----:B------:R-:W-:-:S13]  /*0650*/  ISETP.NE.AND.EX P0, PT, RZ, c[0x0][0x17c], PT, P0 ;  /* 0x00005f00ff007a0c */ /* 0x000fda0003f05300 */
[----:B------:R-:W-:-:S04]  /*0660*/  @P0 IADD3 R10, R16, c[0x0][0x1a8], RZ ;  /* 0x00006a00100a0a10 */ /* 0x000fc80007ffe0ff */
[----:B------:R-:W-:-:S04]  /*0670*/  @P0 IADD3 R11, R10, -0x1, RZ ;  /* 0xffffffff0a0b0810 */ /* 0x000fc80007ffe0ff */
[----:B------:R-:W-:-:S05]  /*0680*/  @P0 SHF.R.S32.HI R10, RZ, 0x1f, R11 ;  /* 0x0000001fff0a0819 */ /* 0x000fca000001140b */
[----:B------:R-:W-:Y:S01]  /*0690*/  @P0 IMAD R16, R10, c[0x0][0x1b8], RZ ;  /* 0x00006e000a100a24 */ /* 0x000fe200078e02ff */
[----:B------:R-:W-:-:S03]  /*06a0*/  @P1 SHF.R.S32.HI R10, RZ, 0x1f, R9 ;  /* 0x0000001fff0a1819 */ /* 0x000fc60000011409 */
[----:B0-----:R-:W-:Y:S02]  /*06b0*/  @P0 IMAD R13, R11, c[0x0][0x1bc], R16 ;  /* 0x00006f000b0d0a24 */ /* 0x001fe400078e0210 */
[----:B------:R-:W-:Y:S02]  /*06c0*/  @P1 IMAD R12, R10, c[0x0][0x1b8], RZ ;  /* 0x00006e000a0c1a24 */ /* 0x000fe400078e02ff */
[----:B------:R-:W-:-:S04]  /*06d0*/  @P0 IMAD.WIDE.U32 R10, R11, c[0x0][0x1b8], R6 ;  /* 0x00006e000b0a0a25 */ /* 0x000fc800078e0006 */
[C---:B------:R-:W-:Y:S01]  /*06e0*/  @P1 IMAD R15, R9.reuse, c[0x0][0x1bc], R12 ;  /* 0x00006f00090f1a24 */ /* 0x040fe200078e020c */
[----:B------:R-:W-:Y:S01]  /*06f0*/  @P0 LEA R12, P2, R10, c[0x0][0x178], 0x1 ;  /* 0x00005e000a0c0a11 */ /* 0x000fe200078408ff */
[----:B------:R-:W-:-:S04]  /*0700*/  @P1 IMAD.WIDE.U32 R6, R9, c[0x0][0x1b8], R6 ;  /* 0x00006e0009061a25 */ /* 0x000fc800078e0006 */
[----:B------:R-:W-:Y:S02]  /*0710*/  @P0 IMAD.IADD R9, R11, 0x1, R13 ;  /* 0x000000010b090824 */ /* 0x000fe400078e020d */
[----:B------:R-:W-:-:S03]  /*0720*/  @P1 IMAD.IADD R7, R7, 0x1, R15 ;  /* 0x0000000107071824 */ /* 0x000fc600078e020f */
[----:B------:R-:W-:Y:S02]  /*0730*/  @P0 LEA.HI.X R13, R10, c[0x0][0x17c], R9, 0x1, P2 ;  /* 0x00005f000a0d0a11 */ /* 0x000fe400010f0c09 */
[----:B--2---:R-:W-:-:S04]  /*0740*/  @P1 LEA R4, P2, R6, R4, 0x1 ;  /* 0x0000000406041211 */ /* 0x004fc800078408ff */
[----:B------:R-:W-:Y:S02]  /*0750*/  @P1 LEA.HI.X R5, R6, R5, R7, 0x1, P2 ;  /* 0x0000000506051211 */ /* 0x000fe400010f0c07 */
[----:B------:R-:W3:Y:S04]  /*0760*/  @P0 LDG.E.U16 R7, [R12.64] ;  /* 0x000000080c070981 */ /* 0x000ee8000c1e1500 */
[----:B------:R-:W3:Y:S01]  /*0770*/  @P1 LD.E.U16 R8, [R4.64] ;  /* 0x0000000804081980 */ /* 0x000ee2000c101500 */
[----:B------:R-:W-:Y:S01]  /*0780*/  IMAD.U32 R9, RZ, RZ, UR6 ;  /* 0x00000006ff097e24 */ /* 0x000fe2000f8e00ff */
[----:B------:R-:W-:Y:S02]  /*0790*/  @!P0 PRMT R7, RZ, 0x7610, R7 ;  /* 0x00007610ff078816 */ /* 0x000fe40000000007 */
[----:B------:R-:W-:-:S03]  /*07a0*/  LEA R6, P0, R3, c[0x0][0x160], 0x1 ;  /* 0x0000580003067a11 */ /* 0x000fc600078008ff */
[----:B---3--:R-:W-:Y:S01]  /*07b0*/  HADD2 R8, R8.H0_H0, R7.H0_H0 ;  /* 0x2000000708087230 */ /* 0x008fe20000000800 */
[----:B------:R-:W-:Y:S02]  /*07c0*/  LEA.HI.X R7, R3, c[0x0][0x164], R2, 0x1, P0 ;  /* 0x0000590003077a11 */ /* 0x000fe400000f0c02 */
[----:B------:R-:W-:-:S03]  /*07d0*/  MOV R3, c[0x0][0x0] ;  /* 0x0000000000037a02 */ /* 0x000fc60000000f00 */
[----:B------:R0:W-:Y:S02]  /*07e0*/  STG.E.U16 [R6.64], R8 ;  /* 0x0000000806007986 */ /* 0x0001e4000c101508 */
[----:B------:R-:W-:-:S04]  /*07f0*/  IMAD R3, R3, c[0x0][0xc], R0 ;  /* 0x0000030003037a24 */ /* 0x000fc800078e0200 */
[--C-:B------:R-:W-:Y:S01]  /*0800*/  IMAD.MOV.U32 R0, RZ, RZ, R3.reuse ;  /* 0x000000ffff007224 */ /* 0x100fe200078e0003 */
[----:B------:R-:W-:Y:S02]  /*0810*/  ISETP.LT.U32.AND P0, PT, R3, UR4, PT ;  /* 0x0000000403007c0c */ /* 0x000fe4000bf01070 */
[----:B------:R-:W-:-:S04]  /*0820*/  SHF.R.S32.HI R2, RZ, 0x1f, R3 ;  /* 0x0000001fff027819 */ /* 0x000fc80000011403 */
[----:B------:R-:W-:-:S13]  /*0830*/  ISETP.GT.AND.EX P0, PT, R9, R2, PT, P0 ;  /* 0x000000020900720c */ /* 0x000fda0003f04300 */
[----:B0-----:R-:W-:Y:S05]  /*0840*/  @P0 BRA `(.L_x_173) ;  /* 0xfffff92000000947 */ /* 0x001fea000383ffff */
[----:B------:R-:W-:Y:S05]  /*0850*/  EXIT ;  /* 0x000000000000794d */ /* 0x000fea0003800000 */
.L_x_169:
        /* <DEDUP_REMOVED lines=12> */
.L_x_175:
        /* <DEDUP_REMOVED lines=20> */
.L_x_176:
[----:B------:R-:W-:Y:S05]  /*0a60*/  BSYNC B0 ;  /* 0x0000000000007941 */ /* 0x000fea0003800000 */
.L_x_174:
[----:B------:R-:W-:Y:S01]  /*0a70*/  IABS R10, c[0x0][0x1ac] ;  /* 0x00006b00000a7a13 */ /* 0x000fe20000000000 */
[----:B------:R-:W-:Y:S01]  /*0a80*/  IMAD.MOV.U32 R4, RZ, RZ, RZ ;  /* 0x000000ffff047224 */ /* 0x000fe200078e00ff */
[----:B------:R-:W-:Y:S02]  /*0a90*/  IABS R12, R7 ;  /* 0x00000007000c7213 */ /* 0x000fe40000000000 */
[----:B------:R-:W0:Y:S08]  /*0aa0*/  I2F.RP R8, R10 ;  /* 0x0000000a00087306 */ /* 0x000e300000209400 */
[----:B0-----:R-:W0:Y:S02]  /*0ab0*/  MUFU.RCP R8, R8 ;  /* 0x0000000800087308 */ /* 0x001e240000001000 */
[----:B0-----:R-:W-:-:S06]  /*0ac0*/  IADD3 R9, R8, 0xffffffe, RZ ;  /* 0x0ffffffe08097810 */ /* 0x001fcc0007ffe0ff */
[----:B------:R-:W0:Y:S02]  /*0ad0*/  F2I.FTZ.U32.TRUNC.NTZ R5, R9 ;  /* 0x0000000900057305 */ /* 0x000e24000021f000 */
[----:B0-----:R-:W-:-:S05]  /*0ae0*/  IADD3 R11, RZ, -R5, RZ ;  /* 0x80000005ff0b7210 */ /* 0x001fca0007ffe0ff */
        /* <DEDUP_REMOVED lines=13> */
[----:B------:R-:W-:-:S05]  /*0bc0*/  @P0 IADD3 R4, R4, 0x1, RZ ;  /* 0x0000000104040810 */ /* 0x000fca0007ffe0ff */
[----:B------:R-:W-:-:S04]  /*0bd0*/  IMAD.MOV.U32 R5, RZ, RZ, R4 ;  /* 0x000000ffff057224 */ /* 0x000fc800078e0004 */
[----:B------:R-:W-:Y:S01]  /*0be0*/  @!P2 IMAD.MOV R5, RZ, RZ, -R5 ;  /* 0x000000ffff05a224 */ /* 0x000fe200078e0a05 */
[----:B------:R-:W-:-:S05]  /*0bf0*/  @!P1 LOP3.LUT R5, RZ, c[0x0][0x1ac], RZ, 0x33, !PT ;  /* 0x00006b00ff059a12 */ /* 0x000fca00078e33ff */
[----:B------:R-:W-:-:S04]  /*0c00*/  IMAD.MOV R4, RZ, RZ, -R5 ;  /* 0x000000ffff047224 */ /* 0x000fc800078e0a05 */
[----:B------:R-:W-:Y:S01]  /*0c10*/  IMAD R14, R4, c[0x0][0x1ac], R7 ;  /* 0x00006b00040e7a24 */ /* 0x000fe200078e0207 */
[----:B------:R-:W-:-:S03]  /*0c20*/  SHF.R.S32.HI R7, RZ, 0x1f, R6 ;  /* 0x0000001fff077819 */ /* 0x000fc60000011406 */
[----:B------:R-:W-:-:S05]  /*0c30*/  IMAD R13, R5, c[0x0][0x1b0], R14 ;  /* 0x00006c00050d7a24 */ /* 0x000fca00078e020e */
[----:B------:R-:W-:-:S04]  /*0c40*/  IADD3 R9, R13, -c[0x0][0x188], RZ ;  /* 0x800062000d097a10 */ /* 0x000fc80007ffe0ff */
[----:B------:R-:W-:-:S13]  /*0c50*/  ISETP.GT.AND P1, PT, R9, -0x1, PT ;  /* 0xffffffff0900780c */ /* 0x000fda0003f24270 */
[----:B------:R-:W-:Y:S01]  /*0c60*/  @!P1 SHF.R.S32.HI R4, RZ, 0x1f, R13 ;  /* 0x0000001fff049819 */ /* 0x000fe2000001140d */
[----:B------:R-:W-:-:S04]  /*0c70*/  @P1 IMAD.MOV.U32 R10, RZ, RZ, 0x8 ;  /* 0x00000008ff0a1424 */ /* 0x000fc800078e00ff */
[----:B------:R-:W-:Y:S02]  /*0c80*/  @!P1 IMAD R8, R4, c[0x0][0x1b8], RZ ;  /* 0x00006e0004089a24 */ /* 0x000fe400078e02ff */
[----:B------:R-:W-:-:S04]  /*0c90*/  @P1 IMAD.WIDE R4, R5, R10, c[0x0][0x180] ;  /* 0x0000600005041625 */ /* 0x000fc800078e020a */
[----:B------:R-:W-:Y:S02]  /*0ca0*/  @!P1 IMAD.WIDE.U32 R10, R13, c[0x0][0x1b8], R6 ;  /* 0x00006e000d0a9a25 */ /* 0x000fe400078e0006 */
[----:B------:R-:W2:Y:S02]  /*0cb0*/  @P1 LDG.E.64 R4, [R4.64] ;  /* 0x0000000804041981 */ /* 0x000ea4000c1e1b00 */
[----:B------:R-:W-:Y:S01]  /*0cc0*/  @!P1 IMAD R13, R13, c[0x0][0x1bc], R8 ;  /* 0x00006f000d0d9a24 */ /* 0x000fe200078e0208 */
[----:B------:R-:W-:-:S03]  /*0cd0*/  @!P1 LEA R12, P0, R10, c[0x0][0x170], 0x1 ;  /* 0x00005c000a0c9a11 */ /* 0x000fc600078008ff */
[----:B------:R-:W-:-:S05]  /*0ce0*/  @!P1 IMAD.IADD R11, R11, 0x1, R13 ;  /* 0x000000010b0b9824 */ /* 0x000fca00078e020d */
[----:B------:R-:W-:-:S05]  /*0cf0*/  @!P1 LEA.HI.X R13, R10, c[0x0][0x174], R11, 0x1, P0 ;  /* 0x00005d000a0d9a11 */ /* 0x000fca00000f0c0b */
[----:B------:R0:W3:Y:S01]  /*0d00*/  @!P1 LDG.E.U16 R8, [R12.64] ;  /* 0x000000080c089981 */ /* 0x0000e2000c1e1500 */
[----:B------:R-:W-:-:S04]  /*0d10*/  ISETP.NE.U32.AND P0, PT, RZ, c[0x0][0x178], PT ;  /* 0x00005e00ff007a0c */ /* 0x000fc80003f05070 */
[----:B------:R-:W-:-:S13]  /*0d20*/  ISETP.NE.AND.EX P0, PT, RZ, c[0x0][0x17c], PT, P0 ;  /* 0x00005f00ff007a0c */ /* 0x000fda0003f05300 */
[----:B------:R-:W-:-:S04]  /*0d30*/  @P0 IADD3 R10, R14, c[0x0][0x1a8], RZ ;  /* 0x00006a000e0a0a10 */ /* 0x000fc80007ffe0ff */
[----:B------:R-:W-:-:S04]  /*0d40*/  @P0 IADD3 R11, R10, -0x1, RZ ;  /* 0xffffffff0a0b0810 */ /* 0x000fc80007ffe0ff */
[----:B------:R-:W-:Y:S02]  /*0d50*/  @P0 SHF.R.S32.HI R14, RZ, 0x1f, R11 ;  /* 0x0000001fff0e0819 */ /* 0x000fe4000001140b */
[----:B------:R-:W-:-:S03]  /*0d60*/  @P1 SHF.R.S32.HI R10, RZ, 0x1f, R9 ;  /* 0x0000001fff0a1819 */ /* 0x000fc60000011409 */
[----:B------:R-:W-:Y:S02]  /*0d70*/  @P0 IMAD R16, R14, c[0x0][0x1b8], RZ ;  /* 0x00006e000e100a24 */ /* 0x000fe400078e02ff */
[----:B------:R-:W-:Y:S02]  /*0d80*/  @P1 IMAD R14, R10, c[0x0][0x1b8], RZ ;  /* 0x00006e000a0e1a24 */ /* 0x000fe400078e02ff */
[C---:B------:R-:W-:Y:S02]  /*0d90*/  @P0 IMAD R17, R11.reuse, c[0x0][0x1bc], R16 ;  /* 0x00006f000b110a24 */ /* 0x040fe400078e0210 */
[----:B------:R-:W-:-:S04]  /*0da0*/  @P0 IMAD.WIDE.U32 R10, R11, c[0x0][0x1b8], R6 ;  /* 0x00006e000b0a0a25 */ /* 0x000fc800078e0006 */
[C---:B------:R-:W-:Y:S01]  /*0db0*/  @P1 IMAD R15, R9.reuse, c[0x0][0x1bc], R14 ;  /* 0x00006f00090f1a24 */ /* 0x040fe200078e020e */
[----:B0-----:R-:W-:Y:S01]  /*0dc0*/  @P0 LEA R12, P2, R10, c[0x0][0x178], 0x1 ;  /* 0x00005e000a0c0a11 */ /* 0x001fe200078408ff */
[----:B------:R-:W-:Y:S01]  /*0dd0*/  @P1 IMAD.WIDE.U32 R6, R9, c[0x0][0x1b8], R6 ;  /* 0x00006e0009061a25 */ /* 0x000fe200078e0006 */
[----:B------:R-:W-:-:S03]  /*0de0*/  @P0 IADD3 R9, R11, R17, RZ ;  /* 0x000000110b090210 */ /* 0x000fc60007ffe0ff */
[----:B------:R-:W-:Y:S01]  /*0df0*/  @P1 IMAD.IADD R7, R7, 0x1, R15 ;  /* 0x0000000107071824 */ /* 0x000fe200078e020f */
        /* <DEDUP_REMOVED lines=19> */
        .weak           $__internal_11_$__cuda_sm20_div_s64
        .type           $__internal_11_$__cuda_sm20_div_s64,@function
        .size           $__internal_11_$__cuda_sm20_div_s64,(.L_x_392 - $__internal_11_$__cuda_sm20_div_s64)
$__internal_11_$__cuda_sm20_div_s64:
        /* <DEDUP_REMOVED lines=75> */
[----:B------:R-:W-:Y:S06]  /*13e0*/  RET.REL.NODEC R6 `(_ZN17fastertransformer42start_id_embedding_position_lookups_kernelI6__halfLb0ELi1EEEvPT_PiPKS2_S6_NS_18pPromptTuningParamIS2_EEPKiiiiil) ;  /* 0xffffec1006007950 */ /* 0x000fec0003c3ffff */
.L_x_177:
        /* <DEDUP_REMOVED lines=9> */
.L_x_392:


//--------------------- .text._ZN17fastertransformer42start_id_embedding_position_lookups_kernelI6__halfLb0ELi2EEEvPT_PiPKS2_S6_NS_18pPromptTuningParamIS2_EEPKiiiiil --------------------------
	.section	.text._ZN17fastertransformer42start_id_embedding_position_lookups_kernelI6__halfLb0ELi2EEEvPT_PiPKS2_S6_NS_18pPromptTuningParamIS2_EEPKiiiiil,"ax",@progbits
	.sectioninfo	@"SHI_REGISTERS=22"
	.align	128
        .global         _ZN17fastertransformer42start_id_embedding_position_lookups_kernelI6__halfLb0ELi2EEEvPT_PiPKS2_S6_NS_18pPromptTuningParamIS2_EEPKiiiiil
        .type           _ZN17fastertransformer42start_id_embedding_position_lookups_kernelI6__halfLb0ELi2EEEvPT_PiPKS2_S6_NS_18pPromptTuningParamIS2_EEPKiiiiil,@function
        .size           _ZN17fastertransformer42start_id_embedding_position_lookups_kernelI6__halfLb0ELi2EEEvPT_PiPKS2_S6_NS_18pPromptTuningParamIS2_EEPKiiiiil,(.L_x_393 - _ZN17fastertransformer42start_id_embedding_position_lookups_kernelI6__halfLb0ELi2EEEvPT_PiPKS2_S6_NS_18pPromptTuningParamIS2_EEPKiiiiil)
        .other          _ZN17fastertransformer42start_id_embedding_position_lookups_kernelI6__halfLb0ELi2EEEvPT_PiPKS2_S6_NS_18pPromptTuningParamIS2_EEPKiiiiil,@"STO_CUDA_ENTRY STV_DEFAULT"
_ZN17fastertransformer42start_id_embedding_position_lookups_kernelI6__halfLb0ELi2EEEvPT_PiPKS2_S6_NS_18pPromptTuningParamIS2_EEPKiiiiil:
.text._ZN17fastertransformer42start_id_embedding_position_lookups_kernelI6__halfLb0ELi2EEEvPT_PiPKS2_S6_NS_18pPromptTuningParamIS2_EEPKiiiiil:
        /* <DEDUP_REMOVED lines=23> */
.L_x_184:
[----:B------:R-:W-:Y:S01]  /*0170*/  LOP3.LUT R4, R0, c[0x0][0x1bc], RZ, 0xfc, !PT ;  /* 0x00006f0000047a12 */ /* 0x000fe200078efcff */
[----:B------:R-:W-:Y:S03]  /*0180*/  BSSY B0, `(.L_x_179) ;  /* 0x000001e000007945 */ /* 0x000fe60003800000 */
[----:B------:R-:W-:-:S13]  /*0190*/  ISETP.NE.U32.AND P0, PT, R4, RZ, PT ;  /* 0x000000ff0400720c */ /* 0x000fda0003f05070 */
[----:B------:R-:W-:Y:S05]  /*01a0*/  @!P0 BRA `(.L_x_180) ;  /* 0x0000007000008947 */ /* 0x000fea0003800000 */
[----:B------:R-:W-:Y:S01]  /*01b0*/  IMAD.MOV.U32 R8, RZ, RZ, c[0x0][0x1b8] ;  /* 0x00006e00ff087624 */ /* 0x000fe200078e00ff */
[----:B------:R-:W-:Y:S01]  /*01c0*/  MOV R6, 0x1f0 ;  /* 0x000001f000067802 */ /* 0x000fe20000000f00 */
[----:B------:R-:W-:Y:S02]  /*01d0*/  IMAD.MOV.U32 R7, RZ, RZ, c[0x0][0x1bc] ;  /* 0x00006f00ff077624 */ /* 0x000fe400078e00ff */
[----:B------:R-:W-:Y:S05]  /*01e0*/  CALL.REL.NOINC `($__internal_12_$__cuda_sm20_div_s64) ;  /* 0x00000dc000007944 */ /* 0x000fea0003c00000 */
[----:B------:R-:W-:-:S04]  /*01f0*/  IMAD.MOV R4, RZ, RZ, -R5 ;  /* 0x000000ffff047224 */ /* 0x000fc800078e0a05 */
[----:B------:R-:W-:Y:S01]  /*0200*/  IMAD R4, R4, c[0x0][0x1b8], R3 ;  /* 0x00006e0004047a24 */ /* 0x000fe200078e0203 */
[----:B------:R-:W-:Y:S05]  /*0210*/  BRA `(.L_x_181) ;  /* 0x0000014000007947 */ /* 0x000fea0003800000 */
.L_x_180:
        /* <DEDUP_REMOVED lines=20> */
.L_x_181:
[----:B------:R-:W-:Y:S05]  /*0360*/  BSYNC B0 ;  /* 0x0000000000007941 */ /* 0x000fea0003800000 */
.L_x_179:
        /* <DEDUP_REMOVED lines=10> */
[----:B------:R-:W-:-:S03]  /*0410*/  LOP3.LUT R6, R5, c[0x0][0x1ac], RZ, 0x3c, !PT ;  /* 0x00006b0005067a12 */ /* 0x000fc600078e3cff */
[----:B------:R-:W-:Y:S01]  /*0420*/  IMAD.MOV.U32 R11, RZ, RZ, 0x4 ;  /* 0x00000004ff0b7424 */ /* 0x000fe200078e00ff */
        /* <DEDUP_REMOVED lines=10> */
[----:B------:R-:W-:-:S04]  /*04d0*/  IMAD.MOV.U32 R15, RZ, RZ, R7 ;  /* 0x000000ffff0f7224 */ /* 0x000fc800078e0007 */
[----:B------:R-:W-:Y:S01]  /*04e0*/  @!P2 IMAD.MOV R15, RZ, RZ, -R15 ;  /* 0x000000ffff0fa224 */ /* 0x000fe200078e0a0f */
[----:B------:R-:W-:-:S05]  /*04f0*/  @!P1 LOP3.LUT R15, RZ, c[0x0][0x1ac], RZ, 0x33, !PT ;  /* 0x00006b00ff0f9a12 */ /* 0x000fca00078e33ff */
[----:B------:R-:W-:-:S04]  /*0500*/  IMAD.MOV R6, RZ, RZ, -R15 ;  /* 0x000000ffff067224 */ /* 0x000fc800078e0a0f */
[----:B------:R-:W-:-:S04]  /*0510*/  IMAD R6, R6, c[0x0][0x1ac], R5 ;  /* 0x00006b0006067a24 */ /* 0x000fc800078e0205 */
[----:B------:R-:W-:-:S04]  /*0520*/  IMAD R10, R15, c[0x0][0x1b0], R6 ;  /* 0x00006c000f0a7a24 */ /* 0x000fc800078e0206 */
[----:B------:R-:W-:-:S06]  /*0530*/  IMAD.WIDE R10, R10, R11, c[0x0][0x1a0] ;  /* 0x000068000a0a7625 */ /* 0x000fcc00078e020b */
[----:B------:R-:W2:Y:S01]  /*0540*/  LDG.E R10, [R10.64] ;  /* 0x000000080a0a7981 */ /* 0x000ea2000c1e1900 */
[----:B------:R-:W-:Y:S01]  /*0550*/  BSSY B0, `(.L_x_182) ;  /* 0x0000017000007945 */ /* 0x000fe20003800000 */
[----:B--2---:R-:W-:-:S04]  /*0560*/  IADD3 R14, R10, -c[0x0][0x188], RZ ;  /* 0x800062000a0e7a10 */ /* 0x004fc80007ffe0ff */
[----:B------:R-:W-:-:S13]  /*0570*/  ISETP.GT.AND P0, PT, R14, -0x1, PT ;  /* 0xffffffff0e00780c */ /* 0x000fda0003f04270 */
[----:B------:R-:W-:Y:S02]  /*0580*/  @!P0 SHF.R.S32.HI R7, RZ, 0x1f, R10 ;  /* 0x0000001fff078819 */ /* 0x000fe4000001140a */
[----:B------:R-:W-:-:S03]  /*0590*/  @!P0 SHF.R.S32.HI R5, RZ, 0x1f, R4 ;  /* 0x0000001fff058819 */ /* 0x000fc60000011404 */
[----:B------:R-:W-:Y:S02]  /*05a0*/  @!P0 IMAD R7, R7, c[0x0][0x1b8], RZ ;  /* 0x00006e0007078a24 */ /* 0x000fe400078e02ff */
[----:B------:R-:W-:-:S04]  /*05b0*/  @!P0 IMAD.WIDE.U32 R12, R10, c[0x0][0x1b8], R4 ;  /* 0x00006e000a0c8a25 */ /* 0x000fc800078e0004 */
[----:B------:R-:W-:Y:S01]  /*05c0*/  @!P0 IMAD R7, R10, c[0x0][0x1bc], R7 ;  /* 0x00006f000a078a24 */ /* 0x000fe200078e0207 */
[----:B------:R-:W-:-:S03]  /*05d0*/  @!P0 LEA R8, P1, R12, c[0x0][0x170], 0x1 ;  /* 0x00005c000c088a11 */ /* 0x000fc600078208ff */
[----:B------:R-:W-:-:S05]  /*05e0*/  @!P0 IMAD.IADD R7, R13, 0x1, R7 ;  /* 0x000000010d078824 */ /* 0x000fca00078e0207 */
[----:B------:R-:W-:Y:S01]  /*05f0*/  @!P0 LEA.HI.X R9, R12, c[0x0][0x174], R7, 0x1, P1 ;  /* 0x00005d000c098a11 */ /* 0x000fe200008f0c07 */
[----:B------:R-:W-:Y:S05]  /*0600*/  @!P0 BRA `(.L_x_183) ;  /* 0x000000b000008947 */ /* 0x000fea0003800000 */
[----:B------:R-:W-:Y:S01]  /*0610*/  IMAD R5, R15, c[0x0][0x18c], RZ ;  /* 0x000063000f057a24 */ /* 0x000fe200078e02ff */
[----:B------:R-:W-:-:S04]  /*0620*/  SHF.R.S32.HI R8, RZ, 0x1f, R14 ;  /* 0x0000001fff087819 */ /* 0x000fc8000001140e */
[----:B------:R-:W-:-:S04]  /*0630*/  IADD3 R7, P0, R14, R5, RZ ;  /* 0x000000050e077210 */ /* 0x000fc80007f1e0ff */
[----:B------:R-:W-:Y:S02]  /*0640*/  LEA.HI.X.SX32 R8, R5, R8, 0x1, P0 ;  /* 0x0000000805087211 */ /* 0x000fe400000f0eff */
[----:B------:R-:W-:-:S03]  /*0650*/  SHF.R.S32.HI R5, RZ, 0x1f, R4 ;  /* 0x0000001fff057819 */ /* 0x000fc60000011404 */
[----:B------:R-:W-:Y:S02]  /*0660*/  IMAD R8, R8, c[0x0][0x1b8], RZ ;  /* 0x00006e0008087a24 */ /* 0x000fe400078e02ff */
[----:B------:R-:W-:-:S04]  /*0670*/  IMAD.WIDE.U32 R10, R7, c[0x0][0x1b8], R4 ;  /* 0x00006e00070a7a25 */ /* 0x000fc800078e0004 */
[----:B------:R-:W-:Y:S01]  /*0680*/  IMAD R9, R7, c[0x0][0x1bc], R8 ;  /* 0x00006f0007097a24 */ /* 0x000fe200078e0208 */
[----:B------:R-:W-:-:S03]  /*0690*/  LEA R8, P0, R10, c[0x0][0x198], 0x1 ;  /* 0x000066000a087a11 */ /* 0x000fc600078008ff */
[----:B------:R-:W-:-:S05]  /*06a0*/  IMAD.IADD R9, R11, 0x1, R9 ;  /* 0x000000010b097824 */ /* 0x000fca00078e0209 */
[----:B------:R-:W-:Y:S02]  /*06b0*/  LEA.HI.X R9, R10, c[0x0][0x19c], R9, 0x1, P0 ;  /* 0x000067000a097a11 */ /* 0x000fe400000f0c09 */
.L_x_183:
[----:B------:R-:W-:Y:S05]  /*06c0*/  BSYNC B0 ;  /* 0x0000000000007941 */ /* 0x000fea0003800000 */
.L_x_182:
[----:B------:R-:W-:Y:S01]  /*06d0*/  ISETP.NE.U32.AND P0, PT, RZ, c[0x0][0x178], PT ;  /* 0x00005e00ff007a0c */ /* 0x000fe20003f05070 */
[----:B------:R-:W2:Y:S03]  /*06e0*/  LDG.E.U16 R8, [R8.64] ;  /* 0x0000000808087981 */ /* 0x000ea6000c1e1500 */
[----:B------:R-:W-:-:S13]  /*06f0*/  ISETP.NE.AND.EX P0, PT, RZ, c[0x0][0x17c], PT, P0 ;  /* 0x00005f00ff007a0c */ /* 0x000fda0003f05300 */
[----:B------:R-:W-:-:S04]  /*0700*/  @P0 IADD3 R6, R6, c[0x0][0x1a8], RZ ;  /* 0x00006a0006060a10 */ /* 0x000fc80007ffe0ff */
[----:B------:R-:W-:-:S04]  /*0710*/  @P0 IADD3 R7, R6, -0x1, RZ ;  /* 0xffffffff06070810 */ /* 0x000fc80007ffe0ff */
[----:B------:R-:W-:Y:S01]  /*0720*/  @P0 SHF.R.S32.HI R6, RZ, 0x1f, R7 ;  /* 0x0000001fff060819 */ /* 0x000fe20000011407 */
[----:B------:R-:W-:-:S04]  /*0730*/  @P0 IMAD.WIDE.U32 R4, R7, c[0x0][0x1b8], R4 ;  /* 0x00006e0007040a25 */ /* 0x000fc800078e0004 */
[----:B------:R-:W-:-:S04]  /*0740*/  @P0 IMAD R6, R6, c[0x0][0x1b8], RZ ;  /* 0x00006e0006060a24 */ /* 0x000fc800078e02ff */
[----:B------:R-:W-:Y:S01]  /*0750*/  @P0 IMAD R7, R7, c[0x0][0x1bc], R6 ;  /* 0x00006f0007070a24 */ /* 0x000fe200078e0206 */
[----:B------:R-:W-:-:S03]  /*0760*/  @P0 LEA R6, P1, R4, c[0x0][0x178], 0x1 ;  /* 0x00005e0004060a11 */ /* 0x000fc600078208ff */
[----:B------:R-:W-:-:S05]  /*0770*/  @P0 IMAD.IADD R5, R5, 0x1, R7 ;  /* 0x0000000105050824 */ /* 0x000fca00078e0207 */
[----:B------:R-:W-:-:S05]  /*0780*/  @P0 LEA.HI.X R7, R4, c[0x0][0x17c], R5, 0x1, P1 ;  /* 0x00005f0004070a11 */ /* 0x000fca00008f0c05 */
[----:B------:R-:W2:Y:S01]  /*0790*/  @P0 LDG.E.U16 R5, [R6.64] ;  /* 0x0000000806050981 */ /* 0x000ea2000c1e1500 */
[----:B------:R-:W-:Y:S02]  /*07a0*/  @!P0 PRMT R5, RZ, 0x7610, R5 ;  /* 0x00007610ff058816 */ /* 0x000fe40000000005 */
[----:B------:R-:W-:-:S03]  /*07b0*/  LEA R4, P0, R3, c[0x0][0x160], 0x1 ;  /* 0x0000580003047a11 */ /* 0x000fc600078008ff */
[----:B--2---:R-:W-:Y:S01]  /*07c0*/  HADD2 R7, R8.H0_H0, R5.H0_H0 ;  /* 0x2000000508077230 */ /* 0x004fe20000000800 */
[----:B------:R-:W-:Y:S01]  /*07d0*/  LEA.HI.X R5, R3, c[0x0][0x164], R0, 0x1, P0 ;  /* 0x0000590003057a11 */ /* 0x000fe200000f0c00 */
[----:B------:R-:W-:-:S03]  /*07e0*/  IMAD.MOV.U32 R3, RZ, RZ, c[0x0][0x0] ;  /* 0x00000000ff037624 */ /* 0x000fc600078e00ff */
[----:B------:R-:W-:Y:S01]  /*07f0*/  PRMT R9, R7, 0x7610, R9 ;  /* 0x0000761007097816 */ /* 0x000fe20000000009 */
[----:B------:R-:W-:Y:S02]  /*0800*/  IMAD R3, R3, c[0x0][0xc], R2 ;  /* 0x0000030003037a24 */ /* 0x000fe400078e0202 */
[----:B------:R-:W-:Y:S02]  /*0810*/  IMAD.U32 R7, RZ, RZ, UR6 ;  /* 0x00000006ff077e24 */ /* 0x000fe4000f8e00ff */
[----:B------:R0:W-:Y:S01]  /*0820*/  STG.E.U16 [R4.64], R9 ;  /* 0x0000000904007986 */ /* 0x0001e2000c101508 */
[----:B------:R-:W-:Y:S02]  /*0830*/  ISETP.LT.U32.AND P0, PT, R3, UR4, PT ;  /* 0x0000000403007c0c */ /* 0x000fe4000bf01070 */
[----:B------:R-:W-:-:S04]  /*0840*/  SHF.R.S32.HI R0, RZ, 0x1f, R3 ;  /* 0x0000001fff007819 */ /* 0x000fc80000011403 */
[----:B------:R-:W-:Y:S01]  /*0850*/  ISETP.GT.AND.EX P0, PT, R7, R0, PT, P0 ;  /* 0x000000000700720c */ /* 0x000fe20003f04300 */
[----:B------:R-:W-:-:S12]  /*0860*/  IMAD.MOV.U32 R2, RZ, RZ, R3 ;  /* 0x000000ffff027224 */ /* 0x000fd800078e0003 */
[----:B0-----:R-:W-:Y:S05]  /*0870*/  @P0 BRA `(.L_x_184) ;  /* 0xfffff8f000000947 */ /* 0x001fea000383ffff */
[----:B------:R-:W-:Y:S05]  /*0880*/  EXIT ;  /* 0x000000000000794d */ /* 0x000fea0003800000 */
.L_x_178:
        /* <DEDUP_REMOVED lines=11> */
.L_x_186:
        /* <DEDUP_REMOVED lines=20> */
.L_x_187:
[----:B------:R-:W-:Y:S05]  /*0a80*/  BSYNC B0 ;  /* 0x0000000000007941 */ /* 0x000fea0003800000 */
.L_x_185:
[----:B------:R-:W-:Y:S01]  /*0a90*/  IABS R10, c[0x0][0x1ac] ;  /* 0x00006b00000a7a13 */ /* 0x000fe20000000000 */
[----:B------:R-:W-:Y:S01]  /*0aa0*/  IMAD.MOV.U32 R6, RZ, RZ, RZ ;  /* 0x000000ffff067224 */ /* 0x000fe200078e00ff */
[----:B------:R-:W-:Y:S01]  /*0ab0*/  IABS R12, R5 ;  /* 0x00000005000c7213 */ /* 0x000fe20000000000 */
[----:B------:R-:W-:Y:S01]  /*0ac0*/  BSSY B0, `(.L_x_188) ;  /* 0x0000031000007945 */ /* 0x000fe20003800000 */
        /* <DEDUP_REMOVED lines=23> */
[----:B------:R-:W-:-:S04]  /*0c40*/  IMAD R10, R6, c[0x0][0x1ac], R5 ;  /* 0x00006b00060a7a24 */ /* 0x000fc800078e0205 */
[----:B------:R-:W-:-:S05]  /*0c50*/  IMAD R9, R7, c[0x0][0x1b0], R10 ;  /* 0x00006c0007097a24 */ /* 0x000fca00078e020a */
[----:B------:R-:W-:-:S04]  /*0c60*/  IADD3 R8, R9, -c[0x0][0x188], RZ ;  /* 0x8000620009087a10 */ /* 0x000fc80007ffe0ff */
[----:B------:R-:W-:-:S13]  /*0c70*/  ISETP.GT.AND P0, PT, R8, -0x1, PT ;  /* 0xffffffff0800780c */ /* 0x000fda0003f04270 */
[----:B------:R-:W-:Y:S05]  /*0c80*/  @P0 BRA `(.L_x_189) ;  /* 0x0000009000000947 */ /* 0x000fea0003800000 */
[----:B------:R-:W-:Y:S02]  /*0c90*/  SHF.R.S32.HI R6, RZ, 0x1f, R9 ;  /* 0x0000001fff067819 */ /* 0x000fe40000011409 */
[----:B------:R-:W-:-:S03]  /*0ca0*/  SHF.R.S32.HI R5, RZ, 0x1f, R4 ;  /* 0x0000001fff057819 */ /* 0x000fc60000011404 */
[----:B------:R-:W-:Y:S02]  /*0cb0*/  IMAD R8, R6, c[0x0][0x1b8], RZ ;  /* 0x00006e0006087a24 */ /* 0x000fe400078e02ff */
[----:B------:R-:W-:-:S04]  /*0cc0*/  IMAD.WIDE.U32 R6, R9, c[0x0][0x1b8], R4 ;  /* 0x00006e0009067a25 */ /* 0x000fc800078e0004 */
[----:B------:R-:W-:Y:S01]  /*0cd0*/  IMAD R9, R9, c[0x0][0x1bc], R8 ;  /* 0x00006f0009097a24 */ /* 0x000fe200078e0208 */
[----:B------:R-:W-:-:S03]  /*0ce0*/  LEA R8, P0, R6, c[0x0][0x170], 0x1 ;  /* 0x00005c0006087a11 */ /* 0x000fc600078008ff */
[----:B------:R-:W-:-:S05]  /*0cf0*/  IMAD.IADD R7, R7, 0x1, R9 ;  /* 0x0000000107077824 */ /* 0x000fca00078e0209 */
[----:B------:R-:W-:Y:S01]  /*0d00*/  LEA.HI.X R11, R6, c[0x0][0x174], R7, 0x1, P0 ;  /* 0x00005d00060b7a11 */ /* 0x000fe200000f0c07 */
[----:B------:R-:W-:Y:S05]  /*0d10*/  BRA `(.L_x_190) ;  /* 0x000000b000007947 */ /* 0x000fea0003800000 */
.L_x_189:
        /* <DEDUP_REMOVED lines=11> */
.L_x_190:
[----:B------:R-:W-:Y:S05]  /*0dd0*/  BSYNC B0 ;  /* 0x0000000000007941 */ /* 0x000fea0003800000 */
.L_x_188:
[----:B------:R-:W-:-:S04]  /*0de0*/  ISETP.NE.U32.AND P0, PT, RZ, c[0x0][0x178], PT ;  /* 0x00005e00ff007a0c */ /* 0x000fc80003f05070 */
        /* <DEDUP_REMOVED lines=9> */
[----:B------:R-:W-:Y:S01]  /*0e80*/  @P0 LEA.HI.X R7, R4, c[0x0][0x17c], R5, 0x1, P1 ;  /* 0x00005f0004070a11 */ /* 0x000fe200008f0c05 */
[----:B------:R-:W-:Y:S02]  /*0e90*/  IMAD.MOV.U32 R4, RZ, RZ, R8 ;  /* 0x000000ffff047224 */ /* 0x000fe400078e0008 */
[----:B------:R-:W-:Y:S02]  /*0ea0*/  IMAD.MOV.U32 R5, RZ, RZ, R11 ;  /* 0x000000ffff057224 */ /* 0x000fe400078e000b */
[----:B------:R0:W2:Y:S04]  /*0eb0*/  @P0 LDG.E.U16 R9, [R6.64] ;  /* 0x0000000806090981 */ /* 0x0000a8000c1e1500 */
[----:B------:R-:W2:Y:S01]  /*0ec0*/  LDG.E.U16 R4, [R4.64] ;  /* 0x0000000804047981 */ /* 0x000ea2000c1e1500 */
[----:B0-----:R-:W-:Y:S01]  /*0ed0*/  IMAD.U32 R7, RZ, RZ, UR6 ;  /* 0x00000006ff077e24 */ /* 0x001fe2000f8e00ff */
[----:B------:R-:W-:-:S02]  /*0ee0*/  @!P0 PRMT R9, RZ, 0x7610, R9 ;  /* 0x00007610ff098816 */ /* 0x000fc40000000009 */
[----:B------:R-:W-:-:S03]  /*0ef0*/  LEA R8, P0, R3, c[0x0][0x160], 0x1 ;  /* 0x0000580003087a11 */ /* 0x000fc600078008ff */
[----:B--2---:R-:W-:Y:S01]  /*0f00*/  HADD2 R5, R4.H0_H0, R9.H0_H0 ;  /* 0x2000000904057230 */ /* 0x004fe20000000800 */
[----:B------:R-:W-:Y:S01]  /*0f10*/  LEA.HI.X R9, R3, c[0x0][0x164], R0, 0x1, P0 ;  /* 0x0000590003097a11 */ /* 0x000fe200000f0c00 */
[----:B------:R-:W-:-:S04]  /*0f20*/  IMAD.MOV.U32 R3, RZ, RZ, c[0x0][0x0] ;  /* 0x00000000ff037624 */ /* 0x000fc800078e00ff */
[----:B------:R-:W-:Y:S01]  /*0f30*/  IMAD R3, R3, c[0x0][0xc], R2 ;  /* 0x0000030003037a24 */ /* 0x000fe200078e0202 */
[----:B------:R0:W-:Y:S03]  /*0f40*/  STG.E.U16 [R8.64], R5 ;  /* 0x0000000508007986 */ /* 0x0001e6000c101508 */
[--C-:B------:R-:W-:Y:S01]  /*0f50*/  IMAD.MOV.U32 R2, RZ, RZ, R3.reuse ;  /* 0x000000ffff027224 */ /* 0x100fe200078e0003 */
[----:B------:R-:W-:Y:S02]  /*0f60*/  ISETP.LT.U32.AND P0, PT, R3, UR4, PT ;  /* 0x0000000403007c0c */ /* 0x000fe4000bf01070 */
[----:B------:R-:W-:-:S04]  /*0f70*/  SHF.R.S32.HI R0, RZ, 0x1f, R3 ;  /* 0x0000001fff007819 */ /* 0x000fc80000011403 */
[----:B------:R-:W-:-:S13]  /*0f80*/  ISETP.GT.AND.EX P0, PT, R7, R0, PT, P0 ;  /* 0x000000000700720c */ /* 0x000fda0003f04300 */
[----:B0-----:R-:W-:Y:S05]  /*0f90*/  @P0 BRA `(.L_x_178) ;  /* 0xfffff8f000000947 */ /* 0x001fea000383ffff */
[----:B------:R-:W-:Y:S05]  /*0fa0*/  EXIT ;  /* 0x000000000000794d */ /* 0x000fea0003800000 */
        .weak           $__internal_12_$__cuda_sm20_div_s64
        .type           $__internal_12_$__cuda_sm20_div_s64,@function
        .size           $__internal_12_$__cuda_sm20_div_s64,(.L_x_393 - $__internal_12_$__cuda_sm20_div_s64)
$__internal_12_$__cuda_sm20_div_s64:
        /* <DEDUP_REMOVED lines=37> */
[----:B------:R-:W-:Y:S02]  /*1200*/  IMAD.X R11, RZ, RZ, ~R0, P4 ;  /* 0x000000ffff0b7224 */ /* 0x000fe400020e0e00 */
[----:B------:R-:W-:Y:S02]  /*1210*/  IMAD.X R15, R14, 0x1, R15, P0 ;  /* 0x000000010e0f7824 */ /* 0x000fe400000e060f */
        /* <DEDUP_REMOVED lines=36> */
[----:B------:R-:W-:Y:S06]  /*1460*/  RET.REL.NODEC R6 `(_ZN17fastertransformer42start_id_embedding_position_lookups_kernelI6__halfLb0ELi2EEEvPT_PiPKS2_S6_NS_18pPromptTuningParamIS2_EEPKiiiiil) ;  /* 0xffffeb9006007950 */ /* 0x000fec0003c3ffff */
.L_x_191:
        /* <DEDUP_REMOVED lines=9> */
.L_x_393:


//--------------------- .text._ZN17fastertransformer42start_id_embedding_position_lookups_kernelI6__halfLb1ELi0EEEvPT_PiPKS2_S6_NS_18pPromptTuningParamIS2_EEPKiiiiil --------------------------
	.section	.text._ZN17fastertransformer42start_id_embedding_position_lookups_kernelI6__halfLb1ELi0EEEvPT_PiPKS2_S6_NS_18pPromptTuningParamIS2_EEPKiiiiil,"ax",@progbits
	.sectioninfo	@"SHI_REGISTERS=22"
	.align	128
        .global         _ZN17fastertransformer42start_id_embedding_position_lookups_kernelI6__halfLb1ELi0EEEvPT_PiPKS2_S6_NS_18pPromptTuningParamIS2_EEPKiiiiil
        .type           _ZN17fastertransformer42start_id_embedding_position_lookups_kernelI6__halfLb1ELi0EEEvPT_PiPKS2_S6_NS_18pPromptTuningParamIS2_EEPKiiiiil,@function
        .size           _ZN17fastertransformer42start_id_embedding_position_lookups_kernelI6__halfLb1ELi0EEEvPT_PiPKS2_S6_NS_18pPromptTuningParamIS2_EEPKiiiiil,(.L_x_394 - _ZN17fastertransformer42start_id_embedding_position_lookups_kernelI6__halfLb1ELi0EEEvPT_PiPKS2_S6_NS_18pPromptTuningParamIS2_EEPKiiiiil)
        .other          _ZN17fastertransformer42start_id_embedding_position_lookups_kernelI6__halfLb1ELi0EEEvPT_PiPKS2_S6_NS_18pPromptTuningParamIS2_EEPKiiiiil,@"STO_CUDA_ENTRY STV_DEFAULT"
_ZN17fastertransformer42start_id_embedding_position_lookups_kernelI6__halfLb1ELi0EEEvPT_PiPKS2_S6_NS_18pPromptTuningParamIS2_EEPKiiiiil:
.text._ZN17fastertransformer42start_id_embedding_position_lookups_kernelI6__halfLb1ELi0EEEvPT_PiPKS2_S6_NS_18pPromptTuningParamIS2_EEPKiiiiil:
        /* <DEDUP_REMOVED lines=21> */
[----:B------:R-:W-:Y:S01]  /*0150*/  ULDC UR7, c[0x0][0x1a8] ;  /* 0x00006a0000077ab9 */ /* 0x000fe20000000800 */
[----:B------:R-:W-:Y:S01]  /*0160*/  ISETP.NE.AND.EX P0, PT, RZ, c[0x0][0x1a4], PT, P0 ;  /* 0x00006900ff007a0c */ /* 0x000fe20003f05300 */
[----:B------:R-:W-:Y:S02]  /*0170*/  UIMAD UR6, UR9, UR6, URZ ;  /* 0x00000006090672a4 */ /* 0x000fe4000f8e023f */
[----:B------:R-:W-:Y:S02]  /*0180*/  UIADD3 UR7, UR7, -0x1, URZ ;  /* 0xffffffff07077890 */ /* 0x000fe4000fffe03f */
[----:B------:R-:W-:-:S08]  /*0190*/  ULDC.64 UR10, c[0x0][0x118] ;  /* 0x00004600000a7ab9 */ /* 0x000fd00000000a00 */
[----:B------:R-:W-:Y:S05]  /*01a0*/  @!P0 BRA `(.L_x_192) ;  /* 0x000008b000008947 */ /* 0x000fea0003800000 */
.L_x_198:
[----:B------:R-:W-:Y:S01]  /*01b0*/  ISETP.GE.AND P1, PT, R2, UR6, PT ;  /* 0x0000000602007c0c */ /* 0x000fe2000bf26270 */
[----:B------:R-:W-:Y:S01]  /*01c0*/  BSSY B0, `(.L_x_193) ;  /* 0x000002b000007945 */ /* 0x000fe20003800000 */
[----:B------:R-:W-:-:S04]  /*01d0*/  LOP3.LUT R4, R0, c[0x0][0x1bc], RZ, 0xfc, !PT ;  /* 0x00006f0000047a12 */ /* 0x000fc800078efcff */
[----:B------:R-:W-:-:S07]  /*01e0*/  ISETP.NE.U32.AND P0, PT, R4, RZ, PT ;  /* 0x000000ff0400720c */ /* 0x000fce0003f05070 */
[----:B------:R-:W-:Y:S05]  /*01f0*/  @P1 BRA `(.L_x_194) ;  /* 0x0000027000001947 */ /* 0x000fea0003800000 */
[----:B------:R-:W-:Y:S02]  /*0200*/  IABS R9, c[0x0][0x1b0] ;  /* 0x00006c0000097a13 */ /* 0x000fe40000000000 */
[----:B------:R-:W-:Y:S02]  /*0210*/  ISETP.GE.AND P3, PT, R2, RZ, PT ;  /* 0x000000ff0200720c */ /* 0x000fe40003f66270 */
        /* <DEDUP_REMOVED lines=8> */
[----:B------:R-:W-:-:S06]  /*02a0*/  IMAD.HI.U32 R5, R5, R7, R4 ;  /* 0x0000000705057227 */ /* 0x000fcc00078e0004 */
[----:B------:R-:W-:-:S04]  /*02b0*/  IMAD.HI.U32 R7, R5, R8, RZ ;  /* 0x0000000805077227 */ /* 0x000fc800078e00ff */
[----:B------:R-:W-:-:S04]  /*02c0*/  IMAD.MOV R6, RZ, RZ, -R7 ;  /* 0x000000ffff067224 */ /* 0x000fc800078e0a07 */
[----:B------:R-:W-:Y:S01]  /*02d0*/  IMAD R6, R9, R6, R8 ;  /* 0x0000000609067224 */ /* 0x000fe200078e0208 */
[----:B------:R-:W-:-:S04]  /*02e0*/  LOP3.LUT R8, RZ, c[0x0][0x1b0], RZ, 0x33, !PT ;  /* 0x00006c00ff087a12 */ /* 0x000fc800078e33ff */
[----:B------:R-:W-:-:S13]  /*02f0*/  ISETP.GT.U32.AND P1, PT, R9, R6, PT ;  /* 0x000000060900720c */ /* 0x000fda0003f24070 */
[----:B------:R-:W-:-:S04]  /*0300*/  @!P1 IMAD.IADD R6, R6, 0x1, -R9 ;  /* 0x0000000106069824 */ /* 0x000fc800078e0a09 */
[----:B------:R-:W-:Y:S01]  /*0310*/  IMAD.IADD R5, R6, 0x1, -R9 ;  /* 0x0000000106057824 */ /* 0x000fe200078e0a09 */
[----:B------:R-:W-:-:S04]  /*0320*/  ISETP.GT.U32.AND P2, PT, R9, R6, PT ;  /* 0x000000060900720c */ /* 0x000fc80003f44070 */
[----:B------:R-:W-:Y:S02]  /*0330*/  SEL R5, R5, R6, !P2 ;  /* 0x0000000605057207 */ /* 0x000fe40005000000 */
[----:B------:R-:W-:-:S03]  /*0340*/  ISETP.NE.AND P2, PT, RZ, c[0x0][0x1b0], PT ;  /* 0x00006c00ff007a0c */ /* 0x000fc60003f45270 */
[----:B------:R-:W-:-:S05]  /*0350*/  @!P3 IMAD.MOV R5, RZ, RZ, -R5 ;  /* 0x000000ffff05b224 */ /* 0x000fca00078e0a05 */
[----:B------:R-:W-:-:S04]  /*0360*/  SEL R10, R8, R5, !P2 ;  /* 0x00000005080a7207 */ /* 0x000fc80005000000 */
[----:B------:R-:W-:-:S13]  /*0370*/  ISETP.GE.AND P3, PT, R10, c[0x0][0x1ac], PT ;  /* 0x00006b000a007a0c */ /* 0x000fda0003f66270 */
[----:B------:R-:W-:Y:S05]  /*0380*/  @P3 BRA `(.L_x_194) ;  /* 0x000000e000003947 */ /* 0x000fea0003800000 */
[----:B------:R-:W-:-:S04]  /*0390*/  LEA R4, P3, R3, c[0x0][0x1a0], 0x2 ;  /* 0x0000680003047a11 */ /* 0x000fc800078610ff */
[----:B------:R-:W-:-:S05]  /*03a0*/  LEA.HI.X R5, R3, c[0x0][0x1a4], R0, 0x2, P3 ;  /* 0x0000690003057a11 */ /* 0x000fca00018f1400 */
[----:B------:R0:W2:Y:S01]  /*03b0*/  LDG.E R11, [R4.64] ;  /* 0x0000000a040b7981 */ /* 0x0000a2000c1e1900 */
[----:B------:R-:W-:Y:S02]  /*03c0*/  ISETP.GE.U32.AND P3, PT, R6, R9, PT ;  /* 0x000000090600720c */ /* 0x000fe40003f66070 */
[----:B------:R-:W-:Y:S02]  /*03d0*/  LOP3.LUT R6, R2, c[0x0][0x1b0], RZ, 0x3c, !PT ;  /* 0x00006c0002067a12 */ /* 0x000fe400078e3cff */
[----:B------:R-:W-:Y:S02]  /*03e0*/  @!P1 IADD3 R7, R7, 0x1, RZ ;  /* 0x0000000107079810 */ /* 0x000fe40007ffe0ff */
[----:B------:R-:W-:Y:S01]  /*03f0*/  ISETP.GE.AND P4, PT, R6, RZ, PT ;  /* 0x000000ff0600720c */ /* 0x000fe20003f86270 */
[----:B------:R-:W-:-:S06]  /*0400*/  IMAD.MOV.U32 R6, RZ, RZ, 0x4 ;  /* 0x00000004ff067424 */ /* 0x000fcc00078e00ff */
[----:B------:R-:W-:-:S06]  /*0410*/  @P3 IADD3 R7, R7, 0x1, RZ ;  /* 0x0000000107073810 */ /* 0x000fcc0007ffe0ff */
[----:B------:R-:W-:-:S05]  /*0420*/  @!P4 IMAD.MOV R7, RZ, RZ, -R7 ;  /* 0x000000ffff07c224 */ /* 0x000fca00078e0a07 */
[----:B------:R-:W-:-:S05]  /*0430*/  SEL R7, R8, R7, !P2 ;  /* 0x0000000708077207 */ /* 0x000fca0005000000 */
[----:B------:R-:W-:-:S04]  /*0440*/  IMAD R7, R10, c[0x0][0x1b4], R7 ;  /* 0x00006d000a077a24 */ /* 0x000fc800078e0207 */
[----:B0-----:R-:W-:-:S05]  /*0450*/  IMAD.WIDE R4, R7, R6, c[0x0][0x168] ;  /* 0x00005a0007047625 */ /* 0x001fca00078e0206 */
[----:B--2---:R0:W-:Y:S02]  /*0460*/  STG.E [R4.64], R11 ;  /* 0x0000000b04007986 */ /* 0x0041e4000c10190a */
.L_x_194:
[----:B------:R-:W-:Y:S05]  /*0470*/  BSYNC B0 ;  /* 0x0000000000007941 */ /* 0x000fea0003800000 */
.L_x_193:
[----:B------:R-:W-:Y:S01]  /*0480*/  BSSY B0, `(.L_x_195) ;  /* 0x000001d000007945 */ /* 0x000fe20003800000 */
[----:B------:R-:W-:Y:S05]  /*0490*/  @!P0 BRA `(.L_x_196) ;  /* 0x0000007000008947 */ /* 0x000fea0003800000 */
[----:B------:R-:W-:Y:S01]  /*04a0*/  IMAD.MOV.U32 R8, RZ, RZ, c[0x0][0x1b8] ;  /* 0x00006e00ff087624 */ /* 0x000fe200078e00ff */
[----:B------:R-:W-:Y:S01]  /*04b0*/  MOV R6, 0x4e0 ;  /* 0x000004e000067802 */ /* 0x000fe20000000f00 */
[----:B------:R-:W-:Y:S02]  /*04c0*/  IMAD.MOV.U32 R7, RZ, RZ, c[0x0][0x1bc] ;  /* 0x00006f00ff077624 */ /* 0x000fe400078e00ff */
[----:B0-----:R-:W-:Y:S05]  /*04d0*/  CALL.REL.NOINC `($__internal_13_$__cuda_sm20_div_s64) ;  /* 0x00000e2000007944 */ /* 0x001fea0003c00000 */
[----:B------:R-:W-:-:S04]  /*04e0*/  IMAD.MOV R4, RZ, RZ, -R5 ;  /* 0x000000ffff047224 */ /* 0x000fc800078e0a05 */
[----:B------:R-:W-:Y:S01]  /*04f0*/  IMAD R4, R4, c[0x0][0x1b8], R3 ;  /* 0x00006e0004047a24 */ /* 0x000fe200078e0203 */
[----:B------:R-:W-:Y:S05]  /*0500*/  BRA `(.L_x_197) ;  /* 0x0000014000007947 */ /* 0x000fea0003800000 */
.L_x_196:
[----:B------:R-:W1:Y:S01]  /*0510*/  I2F.U32.RP R6, c[0x0][0x1b8] ;  /* 0x00006e0000067b06 */ /* 0x000e620000209000 */
[----:B------:R-:W-:-:S07]  /*0520*/  ISETP.NE.U32.AND P2, PT, RZ, c[0x0][0x1b8], PT ;  /* 0x00006e00ff007a0c */ /* 0x000fce0003f45070 */
[----:B-1----:R-:W1:Y:S02]  /*0530*/  MUFU.RCP R6, R6 ;  /* 0x0000000600067308 */ /* 0x002e640000001000 */
[----:B01----:R-:W-:-:S06]  /*0540*/  IADD3 R4, R6, 0xffffffe, RZ ;  /* 0x0ffffffe06047810 */ /* 0x003fcc0007ffe0ff */
        /* <DEDUP_REMOVED lines=16> */
.L_x_197:
[----:B------:R-:W-:Y:S05]  /*0650*/  BSYNC B0 ;  /* 0x0000000000007941 */ /* 0x000fea0003800000 */
.L_x_195:
        /* <DEDUP_REMOVED lines=64> */
.L_x_192:
[----:B------:R-:W-:Y:S01]  /*0a60*/  ISETP.GE.AND P1, PT, R2, UR6, PT ;  /* 0x0000000602007c0c */ /* 0x000fe2000bf26270 */
[----:B------:R-:W-:Y:S01]  /*0a70*/  BSSY B0, `(.L_x_199) ;  /* 0x000002c000007945 */ /* 0x000fe20003800000 */
[----:B------:R-:W-:-:S04]  /*0a80*/  LOP3.LUT R4, R0, c[0x0][0x1bc], RZ, 0xfc, !PT ;  /* 0x00006f0000047a12 */ /* 0x000fc800078efcff */
[----:B------:R-:W-:-:S07]  /*0a90*/  ISETP.NE.U32.AND P0, PT, R4, RZ, PT ;  /* 0x000000ff0400720c */ /* 0x000fce0003f05070 */
[----:B------:R-:W-:Y:S05]  /*0aa0*/  @P1 BRA `(.L_x_200) ;  /* 0x0000028000001947 */ /* 0x000fea0003800000 */
[----:B------:R-:W-:Y:S01]  /*0ab0*/  IABS R8, c[0x0][0x1b0] ;  /* 0x00006c0000087a13 */ /* 0x000fe20000000000 */
[----:B------:R-:W-:Y:S01]  /*0ac0*/  IMAD.MOV.U32 R4, RZ, RZ, RZ ;  /* 0x000000ffff047224 */ /* 0x000fe200078e00ff */
[----:B------:R-:W-:Y:S02]  /*0ad0*/  IABS R6, R2 ;  /* 0x0000000200067213 */ /* 0x000fe40000000000 */
[----:B------:R-:W0:Y:S01]  /*0ae0*/  I2F.RP R9, R8 ;  /* 0x0000000800097306 */ /* 0x000e220000209400 */
[----:B------:R-:W-:Y:S02]  /*0af0*/  ISETP.GE.AND P3, PT, R2, RZ, PT ;  /* 0x000000ff0200720c */ /* 0x000fe40003f66270 */
[----:B------:R-:W-:-:S05]  /*0b00*/  LOP3.LUT R13, RZ, c[0x0][0x1b0], RZ, 0x33, !PT ;  /* 0x00006c00ff0d7a12 */ /* 0x000fca00078e33ff */
        /* <DEDUP_REMOVED lines=34> */
.L_x_200:
[----:B------:R-:W-:Y:S05]  /*0d30*/  BSYNC B0 ;  /* 0x0000000000007941 */ /* 0x000fea0003800000 */
.L_x_199:
        /* <DEDUP_REMOVED lines=9> */
.L_x_202:
[----:B------:R-:W1:Y:S01]  /*0dd0*/  I2F.U32.RP R6, c[0x0][0x1b8] ;  /* 0x00006e0000067b06 */ /* 0x000e620000209000 */
[----:B0-----:R-:W-:Y:S01]  /*0de0*/  IMAD.MOV.U32 R4, RZ, RZ, RZ ;  /* 0x000000ffff047224 */ /* 0x001fe200078e00ff */
[----:B------:R-:W-:-:S06]  /*0df0*/  ISETP.NE.U32.AND P2, PT, RZ, c[0x0][0x1b8], PT ;  /* 0x00006e00ff007a0c */ /* 0x000fcc0003f45070 */
[----:B-1----:R-:W0:Y:S02]  /*0e00*/  MUFU.RCP R6, R6 ;  /* 0x0000000600067308 */ /* 0x002e240000001000 */
        /* <DEDUP_REMOVED lines=16> */
.L_x_203:
[----:B------:R-:W-:Y:S05]  /*0f10*/  BSYNC B0 ;  /* 0x0000000000007941 */ /* 0x000fea0003800000 */
.L_x_201:
        /* <DEDUP_REMOVED lines=20> */
[----:B------:R-:W-:Y:S02]  /*1060*/  ISETP.GE.AND P2, PT, R7, RZ, PT ;  /* 0x000000ff0700720c */ /* 0x000fe40003f46270 */
[----:B------:R-:W-:-:S05]  /*1070*/  SHF.R.S32.HI R7, RZ, 0x1f, R4 ;  /* 0x0000001fff077819 */ /* 0x000fca0000011404 */
[----:B------:R-:W-:Y:S02]  /*1080*/  @P0 IADD3 R6, R6, 0x1, RZ ;  /* 0x0000000106060810 */ /* 0x000fe40007ffe0ff */
[----:B------:R-:W-:-:S04]  /*1090*/  ISETP.NE.U32.AND P0, PT, RZ, c[0x0][0x178], PT ;  /* 0x00005e00ff007a0c */ /* 0x000fc80003f05070 */
[----:B------:R-:W-:Y:S01]  /*10a0*/  @!P2 IMAD.MOV R6, RZ, RZ, -R6 ;  /* 0x000000ffff06a224 */ /* 0x000fe200078e0a06 */
[----:B------:R-:W-:Y:S02]  /*10b0*/  @!P1 LOP3.LUT R6, RZ, c[0x0][0x1ac], RZ, 0x33, !PT ;  /* 0x00006b00ff069a12 */ /* 0x000fe400078e33ff */
[----:B------:R-:W-:-:S03]  /*10c0*/  ISETP.NE.AND.EX P0, PT, RZ, c[0x0][0x17c], PT, P0 ;  /* 0x00005f00ff007a0c */ /* 0x000fc60003f05300 */
[----:B------:R-:W-:-:S04]  /*10d0*/  IMAD.MOV R8, RZ, RZ, -R6 ;  /* 0x000000ffff087224 */ /* 0x000fc800078e0a06 */
[----:B------:R-:W-:-:S04]  /*10e0*/  IMAD R5, R8, c[0x0][0x1ac], R5 ;  /* 0x00006b0008057a24 */ /* 0x000fc800078e0205 */
[----:B------:R-:W-:Y:S02]  /*10f0*/  IMAD R9, R6, c[0x0][0x1b0], R5 ;  /* 0x00006c0006097a24 */ /* 0x000fe400078e0205 */
[----:B------:R-:W-:Y:S01]  /*1100*/  @P0 IADD3 R11, R5, UR7, RZ ;  /* 0x00000007050b0c10 */ /* 0x000fe2000fffe0ff */
[----:B------:R-:W-:Y:S02]  /*1110*/  IMAD.MOV.U32 R6, RZ, RZ, R4 ;  /* 0x000000ffff067224 */ /* 0x000fe400078e0004 */
[----:B------:R-:W-:Y:S02]  /*1120*/  SHF.R.S32.HI R8, RZ, 0x1f, R9 ;  /* 0x0000001fff087819 */ /* 0x000fe40000011409 */
[----:B------:R-:W-:-:S03]  /*1130*/  @P0 SHF.R.S32.HI R5, RZ, 0x1f, R11 ;  /* 0x0000001fff050819 */ /* 0x000fc6000001140b */
[----:B------:R-:W-:Y:S02]  /*1140*/  IMAD R8, R8, c[0x0][0x1b8], RZ ;  /* 0x00006e0008087a24 */ /* 0x000fe400078e02ff */
[----:B------:R-:W-:Y:S02]  /*1150*/  @P0 IMAD R10, R5, c[0x0][0x1b8], RZ ;  /* 0x00006e00050a0a24 */ /* 0x000fe400078e02ff */
[----:B------:R-:W-:-:S04]  /*1160*/  @P0 IMAD.WIDE.U32 R4, R11, c[0x0][0x1b8], R6 ;  /* 0x00006e000b040a25 */ /* 0x000fc800078e0006 */
[----:B------:R-:W-:Y:S01]  /*1170*/  @P0 IMAD R11, R11, c[0x0][0x1bc], R10 ;  /* 0x00006f000b0b0a24 */ /* 0x000fe200078e020a */
[----:B------:R-:W-:Y:S01]  /*1180*/  @P0 LEA R10, P2, R4, c[0x0][0x178], 0x1 ;  /* 0x00005e00040a0a11 */ /* 0x000fe200078408ff */
[----:B------:R-:W-:-:S04]  /*1190*/  IMAD.WIDE.U32 R6, R9, c[0x0][0x1b8], R6 ;  /* 0x00006e0009067a25 */ /* 0x000fc800078e0006 */
[----:B------:R-:W-:Y:S02]  /*11a0*/  @P0 IMAD.IADD R5, R5, 0x1, R11 ;  /* 0x0000000105050824 */ /* 0x000fe400078e020b */
[----:B------:R-:W-:Y:S01]  /*11b0*/  IMAD R9, R9, c[0x0][0x1bc], R8 ;  /* 0x00006f0009097a24 */ /* 0x000fe200078e0208 */
[----:B------:R-:W-:Y:S02]  /*11c0*/  LEA R8, P1, R6, c[0x0][0x170], 0x1 ;  /* 0x00005c0006087a11 */ /* 0x000fe400078208ff */
[----:B------:R-:W-:Y:S01]  /*11d0*/  @P0 LEA.HI.X R11, R4, c[0x0][0x17c], R5, 0x1, P2 ;  /* 0x00005f00040b0a11 */ /* 0x000fe200010f0c05 */
[----:B------:R-:W-:-:S04]  /*11e0*/  IMAD.IADD R7, R7, 0x1, R9 ;  /* 0x0000000107077824 */ /* 0x000fc800078e0209 */
[----:B------:R-:W2:Y:S01]  /*11f0*/  @P0 LDG.E.U16 R5, [R10.64] ;  /* 0x0000000a0a050981 */ /* 0x000ea2000c1e1500 */
        /* <DEDUP_REMOVED lines=16> */
        .weak           $__internal_13_$__cuda_sm20_div_s64
        .type           $__internal_13_$__cuda_sm20_div_s64,@function
        .size           $__internal_13_$__cuda_sm20_div_s64,(.L_x_394 - $__internal_13_$__cuda_sm20_div_s64)
$__internal_13_$__cuda_sm20_div_s64:
        /* <DEDUP_REMOVED lines=75> */
[----:B------:R-:W-:Y:S06]  /*17b0*/  RET.REL.NODEC R6 `(_ZN17fastertransformer42start_id_embedding_position_lookups_kernelI6__halfLb1ELi0EEEvPT_PiPKS2_S6_NS_18pPromptTuningParamIS2_EEPKiiiiil) ;  /* 0xffffe84006007950 */ /* 0x000fec0003c3ffff */
.L_x_204:
        /* <DEDUP_REMOVED lines=12> */
.L_x_394:


//--------------------- .text._ZN17fastertransformer42start_id_embedding_position_lookups_kernelI6__halfLb1ELi1EEEvPT_PiPKS2_S6_NS_18pPromptTuningParamIS2_EEPKiiiiil --------------------------
	.section	.text._ZN17fastertransformer42start_id_embedding_position_lookups_kernelI6__halfLb1ELi1EEEvPT_PiPKS2_S6_NS_18pPromptTuningParamIS2_EEPKiiiiil,"ax",@progbits
	.sectioninfo	@"SHI_REGISTERS=22"
	.align	128
        .global         _ZN17fastertransformer42start_id_embedding_position_lookups_kernelI6__halfLb1ELi1EEEvPT_PiPKS2_S6_NS_18pPromptTuningParamIS2_EEPKiiiiil
        .type           _ZN17fastertransformer42start_id_embedding_position_lookups_kernelI6__halfLb1ELi1EEEvPT_PiPKS2_S6_NS_18pPromptTuningParamIS2_EEPKiiiiil,@function
        .size           _ZN17fastertransformer42start_id_embedding_position_lookups_kernelI6__halfLb1ELi1EEEvPT_PiPKS2_S6_NS_18pPromptTuningParamIS2_EEPKiiiiil,(.L_x_395 - _ZN17fastertransformer42start_id_embedding_position_lookups_kernelI6__halfLb1ELi1EEEvPT_PiPKS2_S6_NS_18pPromptTuningParamIS2_EEPKiiiiil)
        .other          _ZN17fastertransformer42start_id_embedding_position_lookups_kernelI6__halfLb1ELi1EEEvPT_PiPKS2_S6_NS_18pPromptTuningParamIS2_EEPKiiiiil,@"STO_CUDA_ENTRY STV_DEFAULT"
_ZN17fastertransformer42start_id_embedding_position_lookups_kernelI6__halfLb1ELi1EEEvPT_PiPKS2_S6_NS_18pPromptTuningParamIS2_EEPKiiiiil:
.text._ZN17fastertransformer42start_id_embedding_position_lookups_kernelI6__halfLb1ELi1EEEvPT_PiPKS2_S6_NS_18pPromptTuningParamIS2_EEPKiiiiil:
        /* <DEDUP_REMOVED lines=18> */
[----:B------:R-:W-:Y:S01]  /*0120*/  ISETP.LT.AND P0, PT, RZ, c[0x0][0x1b0], PT ;  /* 0x00006c00ff007a0c */ /* 0x000fe20003f01270 */
[----:B------:R-:W-:Y:S01]  /*0130*/  ULDC UR6, c[0x0][0x1a8] ;  /* 0x00006a0000067ab9 */ /* 0x000fe20000000800 */
[----:B------:R-:W-:Y:S01]  /*0140*/  IMAD.MOV.U32 R3, RZ, RZ, R0 ;  /* 0x000000ffff037224 */ /* 0x000fe200078e0000 */
[----:B------:R-:W-:Y:S02]  /*0150*/  UIADD3 UR6, UR6, -0x1, URZ ;  /* 0xffffffff06067890 */ /* 0x000fe4000fffe03f */
[----:B------:R-:W-:-:S08]  /*0160*/  ULDC.64 UR10, c[0x0][0x118] ;  /* 0x00004600000a7ab9 */ /* 0x000fd00000000a00 */
[----:B------:R-:W-:Y:S05]  /*0170*/  @P0 BRA `(.L_x_205) ;  /* 0x0000071000000947 */ /* 0x000fea0003800000 */
.L_x_209:
[----:B------:R-:W-:Y:S01]  /*0180*/  LOP3.LUT R4, R2, c[0x0][0x1bc], RZ, 0xfc, !PT ;  /* 0x00006f0002047a12 */ /* 0x000fe200078efcff */
[----:B------:R-:W-:Y:S03]  /*0190*/  BSSY B0, `(.L_x_206) ;  /* 0x000001e000007945 */ /* 0x000fe60003800000 */
[----:B------:R-:W-:-:S13]  /*01a0*/  ISETP.NE.U32.AND P0, PT, R4, RZ, PT ;  /* 0x000000ff0400720c */ /* 0x000fda0003f05070 */
[----:B------:R-:W-:Y:S05]  /*01b0*/  @!P0 BRA `(.L_x_207) ;  /* 0x0000007000008947 */ /* 0x000fea0003800000 */
[----:B------:R-:W-:Y:S01]  /*01c0*/  IMAD.MOV.U32 R8, RZ, RZ, c[0x0][0x1b8] ;  /* 0x00006e00ff087624 */ /* 0x000fe200078e00ff */
[----:B------:R-:W-:Y:S01]  /*01d0*/  MOV R6, 0x200 ;  /* 0x0000020000067802 */ /* 0x000fe20000000f00 */
[----:B------:R-:W-:Y:S02]  /*01e0*/  IMAD.MOV.U32 R7, RZ, RZ, c[0x0][0x1bc] ;  /* 0x00006f00ff077624 */ /* 0x000fe400078e00ff */
[----:B------:R-:W-:Y:S05]  /*01f0*/  CALL.REL.NOINC `($__internal_14_$__cuda_sm20_div_s64) ;  /* 0x00000f4000007944 */ /* 0x000fea0003c00000 */
[----:B------:R-:W-:-:S04]  /*0200*/  IMAD.MOV R4, RZ, RZ, -R5 ;  /* 0x000000ffff047224 */ /* 0x000fc800078e0a05 */
[----:B------:R-:W-:Y:S01]  /*0210*/  IMAD R4, R4, c[0x0][0x1b8], R3 ;  /* 0x00006e0004047a24 */ /* 0x000fe200078e0203 */
[----:B------:R-:W-:Y:S05]  /*0220*/  BRA `(.L_x_208) ;  /* 0x0000014000007947 */ /* 0x000fea0003800000 */
.L_x_207:
        /* <DEDUP_REMOVED lines=20> */
.L_x_208:
[----:B------:R-:W-:Y:S05]  /*0370*/  BSYNC B0 ;  /* 0x0000000000007941 */ /* 0x000fea0003800000 */
.L_x_206:
        /* <DEDUP_REMOVED lines=20> */
[----:B------:R-:W-:Y:S02]  /*04c0*/  @P0 IADD3 R7, R7, 0x1, RZ ;  /* 0x0000000107070810 */ /* 0x000fe40007ffe0ff */
[----:B------:R-:W-:-:S03]  /*04d0*/  ISETP.NE.U32.AND P0, PT, RZ, c[0x0][0x1a0], PT ;  /* 0x00006800ff007a0c */ /* 0x000fc60003f05070 */
[----:B------:R-:W-:Y:S01]  /*04e0*/  IMAD.MOV.U32 R13, RZ, RZ, R7 ;  /* 0x000000ffff0d7224 */ /* 0x000fe200078e0007 */
[----:B------:R-:W-:-:S03]  /*04f0*/  ISETP.NE.AND.EX P0, PT, RZ, c[0x0][0x1a4], PT, P0 ;  /* 0x00006900ff007a0c */ /* 0x000fc60003f05300 */
[----:B------:R-:W-:Y:S01]  /*0500*/  @!P2 IMAD.MOV R13, RZ, RZ, -R13 ;  /* 0x000000ffff0da224 */ /* 0x000fe200078e0a0d */
[----:B------:R-:W-:-:S04]  /*0510*/  @!P1 LOP3.LUT R13, RZ, c[0x0][0x1ac], RZ, 0x33, !PT ;  /* 0x00006b00ff0d9a12 */ /* 0x000fc800078e33ff */
[----:B------:R-:W-:-:S05]  /*0520*/  IADD3 R6, -R13, RZ, RZ ;  /* 0x000000ff0d067210 */ /* 0x000fca0007ffe1ff */
[----:B------:R-:W-:Y:S02]  /*0530*/  IMAD R16, R6, c[0x0][0x1ac], R5 ;  /* 0x00006b0006107a24 */ /* 0x000fe400078e0205 */
[----:B------:R-:W-:Y:S02]  /*0540*/  @P0 IMAD.MOV.U32 R6, RZ, RZ, 0x4 ;  /* 0x00000004ff060424 */ /* 0x000fe400078e00ff */
[----:B------:R-:W-:-:S04]  /*0550*/  IMAD R15, R13, c[0x0][0x1b0], R16 ;  /* 0x00006c000d0f7a24 */ /* 0x000fc800078e0210 */
[----:B------:R-:W-:-:S05]  /*0560*/  @P0 IMAD.WIDE R6, R15, R6, c[0x0][0x1a0] ;  /* 0x000068000f060625 */ /* 0x000fca00078e0206 */
[----:B------:R-:W2:Y:S01]  /*0570*/  @P0 LDG.E R15, [R6.64] ;  /* 0x0000000a060f0981 */ /* 0x000ea2000c1e1900 */
[----:B------:R-:W-:Y:S02]  /*0580*/  SHF.R.S32.HI R17, RZ, 0x1f, R4 ;  /* 0x0000001fff117819 */ /* 0x000fe40000011404 */
[----:B--2---:R-:W-:-:S04]  /*0590*/  IADD3 R11, R15, -c[0x0][0x188], RZ ;  /* 0x800062000f0b7a10 */ /* 0x004fc80007ffe0ff */
[----:B------:R-:W-:-:S13]  /*05a0*/  ISETP.GT.AND P1, PT, R11, -0x1, PT ;  /* 0xffffffff0b00780c */ /* 0x000fda0003f24270 */
[----:B------:R-:W-:Y:S01]  /*05b0*/  @!P1 SHF.R.S32.HI R5, RZ, 0x1f, R15 ;  /* 0x0000001fff059819 */ /* 0x000fe2000001140f */
[----:B------:R-:W-:-:S04]  /*05c0*/  @P1 IMAD.MOV.U32 R12, RZ, RZ, 0x8 ;  /* 0x00000008ff0c1424 */ /* 0x000fc800078e00ff */
[----:B------:R-:W-:Y:S02]  /*05d0*/  @!P1 IMAD R10, R5, c[0x0][0x1b8], RZ ;  /* 0x00006e00050a9a24 */ /* 0x000fe400078e02ff */
[----:B------:R-:W-:Y:S02]  /*05e0*/  @!P1 IMAD.MOV.U32 R5, RZ, RZ, R17 ;  /* 0x000000ffff059224 */ /* 0x000fe400078e0011 */
[----:B------:R-:W-:-:S04]  /*05f0*/  @P1 IMAD.WIDE R12, R13, R12, c[0x0][0x180] ;  /* 0x000060000d0c1625 */ /* 0x000fc800078e020c */
[C---:B------:R-:W-:Y:S01]  /*0600*/  @!P1 IMAD.WIDE.U32 R8, R15.reuse, c[0x0][0x1b8], R4 ;  /* 0x00006e000f089a25 */ /* 0x040fe200078e0004 */
[----:B------:R0:W2:Y:S03]  /*0610*/  @P1 LDG.E.64 R6, [R12.64] ;  /* 0x0000000a0c061981 */ /* 0x0000a6000c1e1b00 */
[----:B------:R-:W-:Y:S01]  /*0620*/  @!P1 IMAD R15, R15, c[0x0][0x1bc], R10 ;  /* 0x00006f000f0f9a24 */ /* 0x000fe200078e020a */
[----:B------:R-:W-:-:S03]  /*0630*/  @!P1 LEA R14, P0, R8, c[0x0][0x170], 0x1 ;  /* 0x00005c00080e9a11 */ /* 0x000fc600078008ff */
[----:B------:R-:W-:-:S05]  /*0640*/  @!P1 IMAD.IADD R9, R9, 0x1, R15 ;  /* 0x0000000109099824 */ /* 0x000fca00078e020f */
[----:B------:R-:W-:-:S05]  /*0650*/  @!P1 LEA.HI.X R15, R8, c[0x0][0x174], R9, 0x1, P0 ;  /* 0x00005d00080f9a11 */ /* 0x000fca00000f0c09 */
[----:B------:R-:W3:Y:S01]  /*0660*/  @!P1 LDG.E.U16 R8, [R14.64] ;  /* 0x0000000a0e089981 */ /* 0x000ee2000c1e1500 */
[----:B------:R-:W-:-:S04]  /*0670*/  ISETP.NE.U32.AND P0, PT, RZ, c[0x0][0x178], PT ;  /* 0x00005e00ff007a0c */ /* 0x000fc80003f05070 */
[----:B------:R-:W-:Y:S01]  /*0680*/  ISETP.NE.AND.EX P0, PT, RZ, c[0x0][0x17c], PT, P0 ;  /* 0x00005f00ff007a0c */ /* 0x000fe20003f05300 */
[----:B------:R-:W-:-:S12]  /*0690*/  @P1 IMAD.MOV.U32 R5, RZ, RZ, R17 ;  /* 0x000000ffff051224 */ /* 0x000fd800078e0011 */
[----:B------:R-:W-:-:S04]  /*06a0*/  @P0 IADD3 R9, R16, UR6, RZ ;  /* 0x0000000610090c10 */ /* 0x000fc8000fffe0ff */
[----:B------:R-:W-:-:S05]  /*06b0*/  @P0 SHF.R.S32.HI R10, RZ, 0x1f, R9 ;  /* 0x0000001fff0a0819 */ /* 0x000fca0000011409 */
[----:B------:R-:W-:Y:S01]  /*06c0*/  @P0 IMAD R16, R10, c[0x0][0x1b8], RZ ;  /* 0x00006e000a100a24 */ /* 0x000fe200078e02ff */
[----:B------:R-:W-:Y:S01]  /*06d0*/  @P1 SHF.R.S32.HI R10, RZ, 0x1f, R11 ;  /* 0x0000001fff0a1819 */ /* 0x000fe2000001140b */
[----:B0-----:R-:W-:-:S04]  /*06e0*/  @P0 IMAD.WIDE.U32 R12, R9, c[0x0][0x1b8], R4 ;  /* 0x00006e00090c0a25 */ /* 0x001fc800078e0004 */
[----:B------:R-:W-:Y:S02]  /*06f0*/  @P0 IMAD R17, R9, c[0x0][0x1bc], R16 ;  /* 0x00006f0009110a24 */ /* 0x000fe400078e0210 */
[----:B------:R-:W-:Y:S02]  /*0700*/  @P1 IMAD R10, R10, c[0x0][0x1b8], RZ ;  /* 0x00006e000a0a1a24 */ /* 0x000fe400078e02ff */
[----:B------:R-:W-:Y:S02]  /*0710*/  @P0 IMAD.IADD R9, R13, 0x1, R17 ;  /* 0x000000010d090824 */ /* 0x000fe400078e0211 */
[----:B------:R-:W-:Y:S01]  /*0720*/  @P1 IMAD R15, R11, c[0x0][0x1bc], R10 ;  /* 0x00006f000b0f1a24 */ /* 0x000fe200078e020a */
[----:B------:R-:W-:Y:S01]  /*0730*/  @P0 LEA R10, P2, R12, c[0x0][0x178], 0x1 ;  /* 0x00005e000c0a0a11 */ /* 0x000fe200078408ff */
[----:B------:R-:W-:-:S03]  /*0740*/  @P1 IMAD.WIDE.U32 R4, R11, c[0x0][0x1b8], R4 ;  /* 0x00006e000b041a25 */ /* 0x000fc600078e0004 */
[----:B------:R-:W-:Y:S01]  /*0750*/  @P0 LEA.HI.X R11, R12, c[0x0][0x17c], R9, 0x1, P2 ;  /* 0x00005f000c0b0a11 */ /* 0x000fe200010f0c09 */
[----:B------:R-:W-:Y:S01]  /*0760*/  @P1 IMAD.IADD R5, R5, 0x1, R15 ;  /* 0x0000000105051824 */ /* 0x000fe200078e020f */
        /* <DEDUP_REMOVED lines=9> */
[----:B------:R-:W-:-:S05]  /*0800*/  MOV R3, c[0x0][0x0] ;  /* 0x0000000000037a02 */ /* 0x000fca0000000f00 */
        /* <DEDUP_REMOVED lines=8> */
.L_x_205:
[----:B------:R-:W-:Y:S02]  /*0890*/  ULDC UR7, c[0x0][0x1b0] ;  /* 0x00006c0000077ab9 */ /* 0x000fe40000000800 */
[----:B------:R-:W-:Y:S02]  /*08a0*/  UIMAD UR7, UR9, UR7, URZ ;  /* 0x00000007090772a4 */ /* 0x000fe4000f8e023f */
.L_x_216:
[----:B------:R-:W-:Y:S01]  /*08b0*/  ISETP.GE.AND P0, PT, R0, c[0x0][0x1b4], PT ;  /* 0x00006d0000007a0c */ /* 0x000fe20003f06270 */
[----:B------:R-:W-:Y:S01]  /*08c0*/  BSSY B0, `(.L_x_210) ;  /* 0x0000017000007945 */ /* 0x000fe20003800000 */
[----:B------:R-:W-:Y:S02]  /*08d0*/  LOP3.LUT R4, R2, c[0x0][0x1bc], RZ, 0xfc, !PT ;  /* 0x00006f0002047a12 */ /* 0x000fe400078efcff */
[----:B------:R-:W-:Y:S02]  /*08e0*/  ISETP.GE.OR P0, PT, R0, UR7, P0 ;  /* 0x0000000700007c0c */ /* 0x000fe40008706670 */
[----:B------:R-:W-:-:S11]  /*08f0*/  ISETP.NE.U32.AND P1, PT, R4, RZ, PT ;  /* 0x000000ff0400720c */ /* 0x000fd60003f25070 */
[----:B------:R-:W-:Y:S05]  /*0900*/  @P0 BRA `(.L_x_211) ;  /* 0x0000012000000947 */ /* 0x000fea0003800000 */
[----:B------:R-:W-:Y:S01]  /*0910*/  IMAD.MOV.U32 R5, RZ, RZ, 0x4 ;  /* 0x00000004ff057424 */ /* 0x000fe200078e00ff */
[----:B------:R-:W-:Y:S01]  /*0920*/  CS2R R8, SRZ ;  /* 0x0000000000087805 */ /* 0x000fe2000001ff00 */
[----:B------:R-:W-:-:S04]  /*0930*/  IMAD R4, R0, c[0x0][0x1b0], RZ ;  /* 0x00006c0000047a24 */ /* 0x000fc800078e02ff */
[----:B------:R-:W-:-:S04]  /*0940*/  IMAD.WIDE R4, R4, R5, c[0x0][0x1a0] ;  /* 0x0000680004047625 */ /* 0x000fc800078e0205 */
[----:B------:R-:W-:Y:S02]  /*0950*/  IMAD.MOV.U32 R6, RZ, RZ, R4 ;  /* 0x000000ffff067224 */ /* 0x000fe400078e0004 */
[----:B------:R-:W-:-:S05]  /*0960*/  IMAD.MOV.U32 R7, RZ, RZ, R5 ;  /* 0x000000ffff077224 */ /* 0x000fca00078e0005 */
.L_x_212:
[----:B0-----:R0:W2:Y:S01]  /*0970*/  LDG.E R11, [R6.64] ;  /* 0x0000000a060b7981 */ /* 0x0010a2000c1e1900 */
[----:B------:R-:W-:-:S04]  /*0980*/  IADD3 R8, R8, 0x1, RZ ;  /* 0x0000000108087810 */ /* 0x000fc80007ffe0ff */
[----:B------:R-:W-:Y:S02]  /*0990*/  ISETP.GE.AND P3, PT, R8, c[0x0][0x1b0], PT ;  /* 0x00006c0008007a0c */ /* 0x000fe40003f66270 */
[----:B0-----:R-:W-:-:S05]  /*09a0*/  IADD3 R6, P2, R6, 0x4, RZ ;  /* 0x0000000406067810 */ /* 0x001fca0007f5e0ff */
[----:B------:R-:W-:Y:S01]  /*09b0*/  IMAD.X R7, RZ, RZ, R7, P2 ;  /* 0x000000ffff077224 */ /* 0x000fe200010e0607 */
[----:B--2---:R-:W-:-:S13]  /*09c0*/  ISETP.GE.AND P0, PT, R11, c[0x0][0x188], PT ;  /* 0x000062000b007a0c */ /* 0x004fda0003f06270 */
[----:B------:R-:W-:Y:S02]  /*09d0*/  @!P0 IMAD.MOV.U32 R5, RZ, RZ, 0x4 ;  /* 0x00000004ff058424 */ /* 0x000fe400078e00ff */
[C---:B------:R-:W-:Y:S01]  /*09e0*/  @!P0 IMAD R4, R9.reuse, c[0x0][0x1b4], R0 ;  /* 0x00006d0009048a24 */ /* 0x040fe200078e0200 */
[----:B------:R-:W-:-:S03]  /*09f0*/  @!P0 IADD3 R9, R9, 0x1, RZ ;  /* 0x0000000109098810 */ /* 0x000fc60007ffe0ff */
[----:B------:R-:W-:-:S05]  /*0a00*/  @!P0 IMAD.WIDE R4, R4, R5, c[0x0][0x168] ;  /* 0x00005a0004048625 */ /* 0x000fca00078e0205 */
[----:B------:R0:W-:Y:S01]  /*0a10*/  @!P0 STG.E [R4.64], R11 ;  /* 0x0000000b04008986 */ /* 0x0001e2000c10190a */
[----:B------:R-:W-:Y:S05]  /*0a20*/  @!P3 BRA `(.L_x_212) ;  /* 0xffffff400000b947 */ /* 0x000fea000383ffff */
.L_x_211:
[----:B------:R-:W-:Y:S05]  /*0a30*/  BSYNC B0 ;  /* 0x0000000000007941 */ /* 0x000fea0003800000 */
.L_x_210:
[----:B------:R-:W-:Y:S01]  /*0a40*/  BSSY B0, `(.L_x_213) ;  /* 0x000001d000007945 */ /* 0x000fe20003800000 */
[----:B------:R-:W-:Y:S05]  /*0a50*/  @!P1 BRA `(.L_x_214) ;  /* 0x0000007000009947 */ /* 0x000fea0003800000 */
[----:B------:R-:W-:Y:S01]  /*0a60*/  MOV R8, c[0x0][0x1b8] ;  /* 0x00006e0000087a02 */ /* 0x000fe20000000f00 */
[----:B------:R-:W-:Y:S01]  /*0a70*/  IMAD.MOV.U32 R7, RZ, RZ, c[0x0][0x1bc] ;  /* 0x00006f00ff077624 */ /* 0x000fe200078e00ff */
[----:B------:R-:W-:Y:S02]  /*0a80*/  MOV R6, 0xaa0 ;  /* 0x00000aa000067802 */ /* 0x000fe40000000f00 */
[----:B0-----:R-:W-:Y:S05]  /*0a90*/  CALL.REL.NOINC `($__internal_14_$__cuda_sm20_div_s64) ;  /* 0x000006a000007944 */ /* 0x001fea0003c00000 */
[----:B------:R-:W-:-:S04]  /*0aa0*/  IMAD.MOV R4, RZ, RZ, -R5 ;  /* 0x000000ffff047224 */ /* 0x000fc800078e0a05 */
[----:B------:R-:W-:Y:S01]  /*0ab0*/  IMAD R4, R4, c[0x0][0x1b8], R3 ;  /* 0x00006e0004047a24 */ /* 0x000fe200078e0203 */
[----:B------:R-:W-:Y:S05]  /*0ac0*/  BRA `(.L_x_215) ;  /* 0x0000014000007947 */ /* 0x000fea0003800000 */
.L_x_214:
        /* <DEDUP_REMOVED lines=20> */
.L_x_215:
[----:B------:R-:W-:Y:S05]  /*0c10*/  BSYNC B0 ;  /* 0x0000000000007941 */ /* 0x000fea0003800000 */
.L_x_213:
[----:B------:R-:W-:Y:S01]  /*0c20*/  IABS R10, c[0x0][0x1ac] ;  /* 0x00006b00000a7a13 */ /* 0x000fe20000000000 */
[----:B------:R-:W-:Y:S01]  /*0c30*/  HFMA2.MMA R6, -RZ, RZ, 0, 0 ;  /* 0x00000000ff067435 */ /* 0x000fe200000001ff */
        /* <DEDUP_REMOVED lines=19> */
[----:B------:R-:W-:Y:S02]  /*0d70*/  @P0 IADD3 R6, R6, 0x1, RZ ;  /* 0x0000000106060810 */ /* 0x000fe40007ffe0ff */
[----:B------:R-:W-:-:S03]  /*0d80*/  ISETP.NE.U32.AND P0, PT, RZ, c[0x0][0x1a0], PT ;  /* 0x00006800ff007a0c */ /* 0x000fc60003f05070 */
[----:B------:R-:W-:Y:S01]  /*0d90*/  IMAD.MOV.U32 R12, RZ, RZ, R6 ;  /* 0x000000ffff0c7224 */ /* 0x000fe200078e0006 */
[----:B------:R-:W-:-:S03]  /*0da0*/  ISETP.NE.AND.EX P0, PT, RZ, c[0x0][0x1a4], PT, P0 ;  /* 0x00006900ff007a0c */ /* 0x000fc60003f05300 */
[----:B------:R-:W-:Y:S01]  /*0db0*/  @!P2 IMAD.MOV R12, RZ, RZ, -R12 ;  /* 0x000000ffff0ca224 */ /* 0x000fe200078e0a0c */
[----:B------:R-:W-:-:S05]  /*0dc0*/  @!P1 LOP3.LUT R12, RZ, c[0x0][0x1ac], RZ, 0x33, !PT ;  /* 0x00006b00ff0c9a12 */ /* 0x000fca00078e33ff */
[----:B------:R-:W-:-:S04]  /*0dd0*/  IMAD.MOV R6, RZ, RZ, -R12 ;  /* 0x000000ffff067224 */ /* 0x000fc800078e0a0c */
        /* <DEDUP_REMOVED lines=8> */
[----:B------:R-:W-:Y:S02]  /*0e60*/  @!P1 SHF.R.S32.HI R5, RZ, 0x1f, R15 ;  /* 0x0000001fff059819 */ /* 0x000fe4000001140f */
[----:B------:R-:W-:-:S03]  /*0e70*/  @P1 MOV R13, 0x8 ;  /* 0x00000008000d1802 */ /* 0x000fc60000000f00 */
        /* <DEDUP_REMOVED lines=40> */
[----:B------:R-:W-:Y:S02]  /*1100*/  ISETP.GT.AND.EX P0, PT, R9, R2, PT, P0 ;  /* 0x000000020900720c */ /* 0x000fe40003f04300 */
[----:B------:R-:W-:-:S11]  /*1110*/  MOV R0, R3 ;  /* 0x0000000300007202 */ /* 0x000fd60000000f00 */
[----:B0-----:R-:W-:Y:S05]  /*1120*/  @P0 BRA `(.L_x_216) ;  /* 0xfffff78000000947 */ /* 0x001fea000383ffff */
[----:B------:R-:W-:Y:S05]  /*1130*/  EXIT ;  /* 0x000000000000794d */ /* 0x000fea0003800000 */
        .weak           $__internal_14_$__cuda_sm20_div_s64
        .type           $__internal_14_$__cuda_sm20_div_s64,@function
        .size           $__internal_14_$__cuda_sm20_div_s64,(.L_x_395 - $__internal_14_$__cuda_sm20_div_s64)
$__internal_14_$__cuda_sm20_div_s64:
        /* <DEDUP_REMOVED lines=40> */
[----:B------:R-:W-:Y:S01]  /*13c0*/  SEL R14, R11, R2, !P3 ;  /* 0x000000020b0e7207 */ /* 0x000fe20005800000 */
[----:B------:R-:W-:Y:S01]  /*13d0*/  HFMA2.MMA R11, -RZ, RZ, 0, 0 ;  /* 0x00000000ff0b7435 */ /* 0x000fe200000001ff */
[----:B------:R-:W-:-:S05]  /*13e0*/  IADD3.X R15, RZ, RZ, R15, P2, P1 ;  /* 0x000000ffff0f7210 */ /* 0x000fca00017e240f */
[----:B------:R-:W-:-:S04]  /*13f0*/  IMAD R13, R15, R14, RZ ;  /* 0x0000000e0f0d7224 */ /* 0x000fc800078e02ff */
[----:B------:R-:W-:-:S04]  /*1400*/  IMAD.WIDE.U32 R10, R12, R14, R10 ;  /* 0x0000000e0c0a7225 */ /* 0x000fc800078e000a */
[----:B------:R-:W-:-:S04]  /*1410*/  IMAD.HI.U32 R12, R15, R14, RZ ;  /* 0x0000000e0f0c7227 */ /* 0x000fc800078e00ff */
[----:B------:R-:W-:-:S04]  /*1420*/  IMAD.HI.U32 R10, P0, R15, R9, R10 ;  /* 0x000000090f0a7227 */ /* 0x000fc8000780000a */
[----:B------:R-:W-:Y:S01]  /*1430*/  IMAD.X R12, RZ, RZ, R12, P0 ;  /* 0x000000ffff0c7224 */ /* 0x000fe200000e060c */
[----:B------:R-:W-:-:S05]  /*1440*/  IADD3 R13, P1, R13, R10, RZ ;  /* 0x0000000a0d0d7210 */ /* 0x000fca0007f3e0ff */
        /* <DEDUP_REMOVED lines=26> */
[----:B------:R-:W-:Y:S06]  /*15f0*/  RET.REL.NODEC R6 `(_ZN17fastertransformer42start_id_embedding_position_lookups_kernelI6__halfLb1ELi1EEEvPT_PiPKS2_S6_NS_18pPromptTuningParamIS2_EEPKiiiiil) ;  /* 0xffffea0006007950 */ /* 0x000fec0003c3ffff */
.L_x_217:
        /* <DEDUP_REMOVED lines=16> */
.L_x_395:


//--------------------- .text._ZN17fastertransformer42start_id_embedding_position_lookups_kernelI6__halfLb1ELi2EEEvPT_PiPKS2_S6_NS_18pPromptTuningParamIS2_EEPKiiiiil --------------------------
	.section	.text._ZN17fastertransformer42start_id_embedding_position_lookups_kernelI6__halfLb1ELi2EEEvPT_PiPKS2_S6_NS_18pPromptTuningParamIS2_EEPKiiiiil,"ax",@progbits
	.sectioninfo	@"SHI_REGISTERS=22"
	.align	128
        .global         _ZN17fastertransformer42start_id_embedding_position_lookups_kernelI6__halfLb1ELi2EEEvPT_PiPKS2_S6_NS_18pPromptTuningParamIS2_EEPKiiiiil
        .type           _ZN17fastertransformer42start_id_embedding_position_lookups_kernelI6__halfLb1ELi2EEEvPT_PiPKS2_S6_NS_18pPromptTuningParamIS2_EEPKiiiiil,@function
        .size           _ZN17fastertransformer42start_id_embedding_position_lookups_kernelI6__halfLb1ELi2EEEvPT_PiPKS2_S6_NS_18pPromptTuningParamIS2_EEPKiiiiil,(.L_x_396 - _ZN17fastertransformer42start_id_embedding_position_lookups_kernelI6__halfLb1ELi2EEEvPT_PiPKS2_S6_NS_18pPromptTuningParamIS2_EEPKiiiiil)
        .other          _ZN17fastertransformer42start_id_embedding_position_lookups_kernelI6__halfLb1ELi2EEEvPT_PiPKS2_S6_NS_18pPromptTuningParamIS2_EEPKiiiiil,@"STO_CUDA_ENTRY STV_DEFAULT"
_ZN17fastertransformer42start_id_embedding_position_lookups_kernelI6__halfLb1ELi2EEEvPT_PiPKS2_S6_NS_18pPromptTuningParamIS2_EEPKiiiiil:
.text._ZN17fastertransformer42start_id_embedding_position_lookups_kernelI6__halfLb1ELi2EEEvPT_PiPKS2_S6_NS_18pPromptTuningParamIS2_EEPKiiiiil:
        /* <DEDUP_REMOVED lines=24> */
.L_x_224:
[----:B------:R-:W-:Y:S01]  /*0180*/  LOP3.LUT R4, R0, c[0x0][0x1bc], RZ, 0xfc, !PT ;  /* 0x00006f0000047a12 */ /* 0x000fe200078efcff */
[----:B------:R-:W-:Y:S03]  /*0190*/  BSSY B0, `(.L_x_219) ;  /* 0x000001e000007945 */ /* 0x000fe60003800000 */
[----:B------:R-:W-:-:S13]  /*01a0*/  ISETP.NE.U32.AND P0, PT, R4, RZ, PT ;  /* 0x000000ff0400720c */ /* 0x000fda0003f05070 */
[----:B------:R-:W-:Y:S05]  /*01b0*/  @!P0 BRA `(.L_x_220) ;  /* 0x0000007000008947 */ /* 0x000fea0003800000 */
[----:B------:R-:W-:Y:S01]  /*01c0*/  IMAD.MOV.U32 R8, RZ, RZ, c[0x0][0x1b8] ;  /* 0x00006e00ff087624 */ /* 0x000fe200078e00ff */
[----:B------:R-:W-:Y:S01]  /*01d0*/  MOV R6, 0x200 ;  /* 0x0000020000067802 */ /* 0x000fe20000000f00 */
[----:B------:R-:W-:Y:S02]  /*01e0*/  IMAD.MOV.U32 R7, RZ, RZ, c[0x0][0x1bc] ;  /* 0x00006f00ff077624 */ /* 0x000fe400078e00ff */
[----:B------:R-:W-:Y:S05]  /*01f0*/  CALL.REL.NOINC `($__internal_15_$__cuda_sm20_div_s64) ;  /* 0x00000fa000007944 */ /* 0x000fea0003c00000 */
[----:B------:R-:W-:-:S04]  /*0200*/  IMAD.MOV R4, RZ, RZ, -R5 ;  /* 0x000000ffff047224 */ /* 0x000fc800078e0a05 */
[----:B------:R-:W-:Y:S01]  /*0210*/  IMAD R4, R4, c[0x0][0x1b8], R3 ;  /* 0x00006e0004047a24 */ /* 0x000fe200078e0203 */
[----:B------:R-:W-:Y:S05]  /*0220*/  BRA `(.L_x_221) ;  /* 0x0000014000007947 */ /* 0x000fea0003800000 */
.L_x_220:
        /* <DEDUP_REMOVED lines=20> */
.L_x_221:
[----:B------:R-:W-:Y:S05]  /*0370*/  BSYNC B0 ;  /* 0x0000000000007941 */ /* 0x000fea0003800000 */
.L_x_219:
        /* <DEDUP_REMOVED lines=25> */
[----:B------:R-:W-:-:S05]  /*0510*/  @!P1 LOP3.LUT R15, RZ, c[0x0][0x1ac], RZ, 0x33, !PT ;  /* 0x00006b00ff0f9a12 */ /* 0x000fca00078e33ff */
[----:B------:R-:W-:-:S04]  /*0520*/  IMAD.MOV R6, RZ, RZ, -R15 ;  /* 0x000000ffff067224 */ /* 0x000fc800078e0a0f */
[----:B------:R-:W-:Y:S01]  /*0530*/  IMAD R6, R6, c[0x0][0x1ac], R5 ;  /* 0x00006b0006067a24 */ /* 0x000fe200078e0205 */
[----:B------:R-:W-:-:S03]  /*0540*/  @P0 MOV R8, 0x4 ;  /* 0x0000000400080802 */ /* 0x000fc60000000f00 */
[----:B------:R-:W-:-:S04]  /*0550*/  IMAD R7, R15, c[0x0][0x1b0], R6 ;  /* 0x00006c000f077a24 */ /* 0x000fc800078e0206 */
[----:B------:R-:W-:-:S05]  /*0560*/  @P0 IMAD.WIDE R8, R7, R8, c[0x0][0x1a0] ;  /* 0x0000680007080625 */ /* 0x000fca00078e0208 */
[----:B------:R-:W2:Y:S01]  /*0570*/  @P0 LDG.E R7, [R8.64] ;  /* 0x0000000a08070981 */ /* 0x000ea2000c1e1900 */
        /* <DEDUP_REMOVED lines=23> */
.L_x_223:
[----:B------:R-:W-:Y:S05]  /*06f0*/  BSYNC B0 ;  /* 0x0000000000007941 */ /* 0x000fea0003800000 */
.L_x_222:
[----:B------:R-:W-:-:S04]  /*0700*/  ISETP.NE.U32.AND P0, PT, RZ, c[0x0][0x178], PT ;  /* 0x00005e00ff007a0c */ /* 0x000fc80003f05070 */
[----:B------:R-:W-:-:S13]  /*0710*/  ISETP.NE.AND.EX P0, PT, RZ, c[0x0][0x17c], PT, P0 ;  /* 0x00005f00ff007a0c */ /* 0x000fda0003f05300 */
[----:B------:R-:W-:-:S04]  /*0720*/  @P0 IADD3 R7, R6, UR6, RZ ;  /* 0x0000000606070c10 */ /* 0x000fc8000fffe0ff */
        /* <DEDUP_REMOVED lines=25> */
.L_x_218:
[----:B------:R-:W-:Y:S02]  /*08c0*/  ULDC UR7, c[0x0][0x1b0] ;  /* 0x00006c0000077ab9 */ /* 0x000fe40000000800 */
[----:B------:R-:W-:Y:S02]  /*08d0*/  UIMAD UR7, UR9, UR7, URZ ;  /* 0x00000007090772a4 */ /* 0x000fe4000f8e023f */
.L_x_233:
        /* <DEDUP_REMOVED lines=12> */
.L_x_227:
        /* <DEDUP_REMOVED lines=12> */
.L_x_226:
[----:B------:R-:W-:Y:S05]  /*0a60*/  BSYNC B0 ;  /* 0x0000000000007941 */ /* 0x000fea0003800000 */
.L_x_225:
[----:B------:R-:W-:Y:S01]  /*0a70*/  BSSY B0, `(.L_x_228) ;  /* 0x000001d000007945 */ /* 0x000fe20003800000 */
[----:B------:R-:W-:Y:S05]  /*0a80*/  @!P1 BRA `(.L_x_229) ;  /* 0x0000007000009947 */ /* 0x000fea0003800000 */
[----:B------:R-:W-:Y:S01]  /*0a90*/  MOV R8, c[0x0][0x1b8] ;  /* 0x00006e0000087a02 */ /* 0x000fe20000000f00 */
[----:B------:R-:W-:Y:S01]  /*0aa0*/  IMAD.MOV.U32 R7, RZ, RZ, c[0x0][0x1bc] ;  /* 0x00006f00ff077624 */ /* 0x000fe200078e00ff */
[----:B------:R-:W-:Y:S02]  /*0ab0*/  MOV R6, 0xad0 ;  /* 0x00000ad000067802 */ /* 0x000fe40000000f00 */
[----:B0-----:R-:W-:Y:S05]  /*0ac0*/  CALL.REL.NOINC `($__internal_15_$__cuda_sm20_div_s64) ;  /* 0x000006d000007944 */ /* 0x001fea0003c00000 */
[----:B------:R-:W-:-:S04]  /*0ad0*/  IMAD.MOV R4, RZ, RZ, -R5 ;  /* 0x000000ffff047224 */ /* 0x000fc800078e0a05 */
[----:B------:R-:W-:Y:S01]  /*0ae0*/  IMAD R4, R4, c[0x0][0x1b8], R3 ;  /* 0x00006e0004047a24 */ /* 0x000fe200078e0203 */
[----:B------:R-:W-:Y:S05]  /*0af0*/  BRA `(.L_x_230) ;  /* 0x0000014000007947 */ /* 0x000fea0003800000 */
.L_x_229:
        /* <DEDUP_REMOVED lines=20> */
.L_x_230:
[----:B------:R-:W-:Y:S05]  /*0c40*/  BSYNC B0 ;  /* 0x0000000000007941 */ /* 0x000fea0003800000 */
.L_x_228:
        /* <DEDUP_REMOVED lines=24> */
[----:B------:R-:W-:-:S04]  /*0dd0*/  ISETP.NE.AND.EX P0, PT, RZ, c[0x0][0x1a4], PT, P0 ;  /* 0x00006900ff007a0c */ /* 0x000fc80003f05300 */
[----:B------:R-:W-:Y:S02]  /*0de0*/  @!P2 IADD3 R15, -R15, RZ, RZ ;  /* 0x000000ff0f0fa210 */ /* 0x000fe40007ffe1ff */
[----:B------:R-:W-:-:S05]  /*0df0*/  @!P1 LOP3.LUT R15, RZ, c[0x0][0x1ac], RZ, 0x33, !PT ;  /* 0x00006b00ff0f9a12 */ /* 0x000fca00078e33ff */
[----:B------:R-:W-:Y:S02]  /*0e00*/  IMAD.MOV R6, RZ, RZ, -R15 ;  /* 0x000000ffff067224 */ /* 0x000fe400078e0a0f */
[----:B------:R-:W-:Y:S02]  /*0e10*/  @P0 IMAD.MOV.U32 R8, RZ, RZ, 0x4 ;  /* 0x00000004ff080424 */ /* 0x000fe400078e00ff */
[----:B------:R-:W-:-:S04]  /*0e20*/  IMAD R6, R6, c[0x0][0x1ac], R5 ;  /* 0x00006b0006067a24 */ /* 0x000fc800078e0205 */
        /* <DEDUP_REMOVED lines=26> */
.L_x_232:
[----:B------:R-:W-:Y:S05]  /*0fd0*/  BSYNC B0 ;  /* 0x0000000000007941 */ /* 0x000fea0003800000 */
.L_x_231:
        /* <DEDUP_REMOVED lines=28> */
        .weak           $__internal_15_$__cuda_sm20_div_s64
        .type           $__internal_15_$__cuda_sm20_div_s64,@function
        .size           $__internal_15_$__cuda_sm20_div_s64,(.L_x_396 - $__internal_15_$__cuda_sm20_div_s64)
$__internal_15_$__cuda_sm20_div_s64:
        /* <DEDUP_REMOVED lines=75> */
[----:B------:R-:W-:Y:S06]  /*1650*/  RET.REL.NODEC R6 `(_ZN17fastertransformer42start_id_embedding_position_lookups_kernelI6__halfLb1ELi2EEEvPT_PiPKS2_S6_NS_18pPromptTuningParamIS2_EEPKiiiiil) ;  /* 0xffffe9a006007950 */ /* 0x000fec0003c3ffff */
.L_x_234:
        /* <DEDUP_REMOVED lines=10> */
.L_x_396:


//--------------------- .text._ZN17fastertransformer42start_id_embedding_position_lookups_kernelIfLb0ELi0EEEvPT_PiPKS1_S5_NS_18pPromptTuningParamIS1_EEPKiiiiil --------------------------
	.section	.text._ZN17fastertransformer42start_id_embedding_position_lookups_kernelIfLb0ELi0EEEvPT_PiPKS1_S5_NS_18pPromptTuningParamIS1_EEPKiiiiil,"ax",@progbits
	.sectioninfo	@"SHI_REGISTERS=22"
	.align	128
        .global         _ZN17fastertransformer42start_id_embedding_position_lookups_kernelIfLb0ELi0EEEvPT_PiPKS1_S5_NS_18pPromptTuningParamIS1_EEPKiiiiil
        .type           _ZN17fastertransformer42start_id_embedding_position_lookups_kernelIfLb0ELi0EEEvPT_PiPKS1_S5_NS_18pPromptTuningParamIS1_EEPKiiiiil,@function
        .size           _ZN17fastertransformer42start_id_embedding_position_lookups_kernelIfLb0ELi0EEEvPT_PiPKS1_S5_NS_18pPromptTuningParamIS1_EEPKiiiiil,(.L_x_397 - _ZN17fastertransformer42start_id_embedding_position_lookups_kernelIfLb0ELi0EEEvPT_PiPKS1_S5_NS_18pPromptTuningParamIS1_EEPKiiiiil)
        .other          _ZN17fastertransformer42start_id_embedding_position_lookups_kernelIfLb0ELi0EEEvPT_PiPKS1_S5_NS_18pPromptTuningParamIS1_EEPKiiiiil,@"STO_CUDA_ENTRY STV_DEFAULT"
_ZN17fastertransformer42start_id_embedding_position_lookups_kernelIfLb0ELi0EEEvPT_PiPKS1_S5_NS_18pPromptTuningParamIS1_EEPKiiiiil:
.text._ZN17fastertransformer42start_id_embedding_position_lookups_kernelIfLb0ELi0EEEvPT_PiPKS1_S5_NS_18pPromptTuningParamIS1_EEPKiiiiil:
        /* <DEDUP_REMOVED lines=25> */
.L_x_239:
[----:B0-----:R-:W-:Y:S01]  /*0190*/  LOP3.LUT R4, R2, c[0x0][0x1bc], RZ, 0xfc, !PT ;  /* 0x00006f0002047a12 */ /* 0x001fe200078efcff */
[----:B------:R-:W-:Y:S03]  /*01a0*/  BSSY B0, `(.L_x_236) ;  /* 0x000001e000007945 */ /* 0x000fe60003800000 */
[----:B------:R-:W-:-:S13]  /*01b0*/  ISETP.NE.U32.AND P0, PT, R4, RZ, PT ;  /* 0x000000ff0400720c */ /* 0x000fda0003f05070 */
[----:B------:R-:W-:Y:S05]  /*01c0*/  @!P0 BRA `(.L_x_237) ;  /* 0x0000007000008947 */ /* 0x000fea0003800000 */
[----:B------:R-:W-:Y:S01]  /*01d0*/  IMAD.MOV.U32 R8, RZ, RZ, c[0x0][0x1b8] ;  /* 0x00006e00ff087624 */ /* 0x000fe200078e00ff */
[----:B------:R-:W-:Y:S01]  /*01e0*/  MOV R6, 0x210 ;  /* 0x0000021000067802 */ /* 0x000fe20000000f00 */
[----:B------:R-:W-:Y:S02]  /*01f0*/  IMAD.MOV.U32 R7, RZ, RZ, c[0x0][0x1bc] ;  /* 0x00006f00ff077624 */ /* 0x000fe400078e00ff */
[----:B------:R-:W-:Y:S05]  /*0200*/  CALL.REL.NOINC `($__internal_16_$__cuda_sm20_div_s64) ;  /* 0x0000107000007944 */ /* 0x000fea0003c00000 */
[----:B------:R-:W-:-:S04]  /*0210*/  IMAD.MOV R4, RZ, RZ, -R5 ;  /* 0x000000ffff047224 */ /* 0x000fc800078e0a05 */
[----:B------:R-:W-:Y:S01]  /*0220*/  IMAD R4, R4, c[0x0][0x1b8], R3 ;  /* 0x00006e0004047a24 */ /* 0x000fe200078e0203 */
[----:B------:R-:W-:Y:S05]  /*0230*/  BRA `(.L_x_238) ;  /* 0x0000014000007947 */ /* 0x000fea0003800000 */
.L_x_237:
        /* <DEDUP_REMOVED lines=20> */
.L_x_238:
[----:B------:R-:W-:Y:S05]  /*0380*/  BSYNC B0 ;  /* 0x0000000000007941 */ /* 0x000fea0003800000 */
.L_x_236:
        /* <DEDUP_REMOVED lines=24> */
[----:B------:R-:W-:Y:S01]  /*0510*/  IMAD R8, R6, c[0x0][0x1ac], R5 ;  /* 0x00006b0006087a24 */ /* 0x000fe200078e0205 */
[----:B------:R-:W-:-:S03]  /*0520*/  HFMA2.MMA R6, -RZ, RZ, 0, 2.384185791015625e-07 ;  /* 0x00000004ff067435 */ /* 0x000fc600000001ff */
[----:B------:R-:W-:-:S07]  /*0530*/  IMAD R7, R7, c[0x0][0x1b0], R8 ;  /* 0x00006c0007077a24 */ /* 0x000fce00078e0208 */
[----:B------:R-:W-:-:S05]  /*0540*/  IMAD.WIDE R6, R7, R6, c[0x0][0x1a0] ;  /* 0x0000680007067625 */ /* 0x000fca00078e0206 */
[----:B------:R-:W2:Y:S01]  /*0550*/  LDG.E R11, [R6.64] ;  /* 0x00000008060b7981 */ /* 0x000ea2000c1e1900 */
[----:B------:R-:W-:Y:S02]  /*0560*/  ISETP.NE.U32.AND P0, PT, RZ, c[0x0][0x178], PT ;  /* 0x00005e00ff007a0c */ /* 0x000fe40003f05070 */
[----:B------:R-:W-:Y:S02]  /*0570*/  SHF.R.S32.HI R9, RZ, 0x1f, R4 ;  /* 0x0000001fff097819 */ /* 0x000fe40000011404 */
[----:B------:R-:W-:-:S13]  /*0580*/  ISETP.NE.AND.EX P0, PT, RZ, c[0x0][0x17c], PT, P0 ;  /* 0x00005f00ff007a0c */ /* 0x000fda0003f05300 */
[----:B------:R-:W-:-:S04]  /*0590*/  @P0 IADD3 R13, R8, UR6, RZ ;  /* 0x00000006080d0c10 */ /* 0x000fc8000fffe0ff */
[----:B------:R-:W-:-:S05]  /*05a0*/  @P0 SHF.R.S32.HI R8, RZ, 0x1f, R13 ;  /* 0x0000001fff080819 */ /* 0x000fca000001140d */
[----:B------:R-:W-:Y:S02]  /*05b0*/  @P0 IMAD R12, R8, c[0x0][0x1b8], RZ ;  /* 0x00006e00080c0a24 */ /* 0x000fe400078e02ff */
[----:B------:R-:W-:Y:S01]  /*05c0*/  IMAD.MOV.U32 R8, RZ, RZ, R4 ;  /* 0x000000ffff087224 */ /* 0x000fe200078e0004 */
[----:B--2---:R-:W-:-:S03]  /*05d0*/  SHF.R.S32.HI R5, RZ, 0x1f, R11 ;  /* 0x0000001fff057819 */ /* 0x004fc6000001140b */
[----:B------:R-:W-:-:S04]  /*05e0*/  IMAD.WIDE.U32 R6, R11, c[0x0][0x1b8], R8 ;  /* 0x00006e000b067a25 */ /* 0x000fc800078e0008 */
[----:B------:R-:W-:Y:S02]  /*05f0*/  IMAD R10, R5, c[0x0][0x1b8], RZ ;  /* 0x00006e00050a7a24 */ /* 0x000fe400078e02ff */
[----:B------:R-:W-:Y:S01]  /*0600*/  @P0 IMAD.WIDE.U32 R4, R13, c[0x0][0x1b8], R8 ;  /* 0x00006e000d040a25 */ /* 0x000fe200078e0008 */
[----:B------:R-:W-:-:S03]  /*0610*/  LEA R8, P1, R6, c[0x0][0x170], 0x2 ;  /* 0x00005c0006087a11 */ /* 0x000fc600078210ff */
[----:B------:R-:W-:Y:S02]  /*0620*/  @P0 IMAD R13, R13, c[0x0][0x1bc], R12 ;  /* 0x00006f000d0d0a24 */ /* 0x000fe400078e020c */
[----:B------:R-:W-:Y:S01]  /*0630*/  IMAD R9, R11, c[0x0][0x1bc], R10 ;  /* 0x00006f000b097a24 */ /* 0x000fe200078e020a */
[C---:B------:R-:W-:Y:S01]  /*0640*/  @P0 LEA R10, P2, R4.reuse, c[0x0][0x178], 0x2 ;  /* 0x00005e00040a0a11 */ /* 0x040fe200078410ff */
[----:B------:R-:W-:Y:S02]  /*0650*/  @P0 IMAD.IADD R5, R5, 0x1, R13 ;  /* 0x0000000105050824 */ /* 0x000fe400078e020d */
[----:B------:R-:W-:Y:S02]  /*0660*/  IMAD.IADD R9, R7, 0x1, R9 ;  /* 0x0000000107097824 */ /* 0x000fe400078e0209 */
[----:B------:R-:W-:Y:S01]  /*0670*/  IMAD.MOV.U32 R7, RZ, RZ, RZ ;  /* 0x000000ffff077224 */ /* 0x000fe200078e00ff */
[----:B------:R-:W-:Y:S02]  /*0680*/  @P0 LEA.HI.X R11, R4, c[0x0][0x17c], R5, 0x2, P2 ;  /* 0x00005f00040b0a11 */ /* 0x000fe400010f1405 */
[----:B------:R-:W-:-:S03]  /*0690*/  LEA.HI.X R9, R6, c[0x0][0x174], R9, 0x2, P1 ;  /* 0x00005d0006097a11 */ /* 0x000fc600008f1409 */
[----:B------:R-:W2:Y:S04]  /*06a0*/  @P0 LDG.E R7, [R10.64] ;  /* 0x000000080a070981 */ /* 0x000ea8000c1e1900 */
[----:B------:R-:W2:Y:S01]  /*06b0*/  LDG.E R8, [R8.64] ;  /* 0x0000000808087981 */ /* 0x000ea2000c1e1900 */
        /* <DEDUP_REMOVED lines=9> */
[----:B--2---:R-:W-:-:S05]  /*0750*/  FADD.FTZ R7, R8, R7 ;  /* 0x0000000708077221 */ /* 0x004fca0000010000 */
[----:B------:R0:W-:Y:S07]  /*0760*/  STG.E [R4.64], R7 ;  /* 0x0000000704007986 */ /* 0x0001ee000c101908 */
[----:B------:R-:W-:Y:S05]  /*0770*/  @P0 BRA `(.L_x_239) ;  /* 0xfffffa1000000947 */ /* 0x000fea000383ffff */
[----:B------:R-:W-:Y:S05]  /*0780*/  EXIT ;  /* 0x000000000000794d */ /* 0x000fea0003800000 */
.L_x_235:
[----:B------:R-:W-:-:S04]  /*0790*/  ISETP.NE.U32.AND P0, PT, RZ, c[0x0][0x178], PT ;  /* 0x00005e00ff007a0c */ /* 0x000fc80003f05070 */
[----:B------:R-:W-:-:S13]  /*07a0*/  ISETP.NE.AND.EX P0, PT, RZ, c[0x0][0x17c], PT, P0 ;  /* 0x00005f00ff007a0c */ /* 0x000fda0003f05300 */
[----:B------:R-:W-:Y:S05]  /*07b0*/  @!P0 BRA `(.L_x_240) ;  /* 0x000005b000008947 */ /* 0x000fea0003800000 */
.L_x_244:
[----:B0-----:R-:W-:Y:S01]  /*07c0*/  LOP3.LUT R4, R2, c[0x0][0x1bc], RZ, 0xfc, !PT ;  /* 0x00006f0002047a12 */ /* 0x001fe200078efcff */
[----:B------:R-:W-:Y:S03]  /*07d0*/  BSSY B0, `(.L_x_241) ;  /* 0x000001e000007945 */ /* 0x000fe60003800000 */
[----:B------:R-:W-:-:S13]  /*07e0*/  ISETP.NE.U32.AND P0, PT, R4, RZ, PT ;  /* 0x000000ff0400720c */ /* 0x000fda0003f05070 */
[----:B------:R-:W-:Y:S05]  /*07f0*/  @!P0 BRA `(.L_x_242) ;  /* 0x0000007000008947 */ /* 0x000fea0003800000 */
[----:B------:R-:W-:Y:S01]  /*0800*/  MOV R8, c[0x0][0x1b8] ;  /* 0x00006e0000087a02 */ /* 0x000fe20000000f00 */
[----:B------:R-:W-:Y:S01]  /*0810*/  IMAD.MOV.U32 R7, RZ, RZ, c[0x0][0x1bc] ;  /* 0x00006f00ff077624 */ /* 0x000fe200078e00ff */
[----:B------:R-:W-:Y:S02]  /*0820*/  MOV R6, 0x840 ;  /* 0x0000084000067802 */ /* 0x000fe40000000f00 */
[----:B------:R-:W-:Y:S05]  /*0830*/  CALL.REL.NOINC `($__internal_16_$__cuda_sm20_div_s64) ;  /* 0x00000a4000007944 */ /* 0x000fea0003c00000 */
[----:B------:R-:W-:-:S04]  /*0840*/  IMAD.MOV R4, RZ, RZ, -R5 ;  /* 0x000000ffff047224 */ /* 0x000fc800078e0a05 */
[----:B------:R-:W-:Y:S01]  /*0850*/  IMAD R4, R4, c[0x0][0x1b8], R3 ;  /* 0x00006e0004047a24 */ /* 0x000fe200078e0203 */
[----:B------:R-:W-:Y:S05]  /*0860*/  BRA `(.L_x_243) ;  /* 0x0000014000007947 */ /* 0x000fea0003800000 */
.L_x_242:
        /* <DEDUP_REMOVED lines=20> */
.L_x_243:
[----:B------:R-:W-:Y:S05]  /*09b0*/  BSYNC B0 ;  /* 0x0000000000007941 */ /* 0x000fea0003800000 */
.L_x_241:
        /* <DEDUP_REMOVED lines=40> */
[----:B------:R-:W-:-:S03]  /*0c40*/  IMAD.IADD R9, R5, 0x1, R9 ;  /* 0x0000000105097824 */ /* 0x000fc600078e0209 */
[----:B------:R-:W-:Y:S02]  /*0c50*/  IADD3 R5, R7, R11, RZ ;  /* 0x0000000b07057210 */ /* 0x000fe40007ffe0ff */
[----:B------:R-:W-:Y:S02]  /*0c60*/  LEA.HI.X R11, R4, c[0x0][0x174], R9, 0x2, P0 ;  /* 0x00005d00040b7a11 */ /* 0x000fe400000f1409 */
[----:B------:R-:W-:-:S04]  /*0c70*/  LEA.HI.X R9, R6, c[0x0][0x17c], R5, 0x2, P1 ;  /* 0x00005f0006097a11 */ /* 0x000fc800008f1405 */
[----:B------:R-:W2:Y:S04]  /*0c80*/  LDG.E R11, [R10.64] ;  /* 0x000000080a0b7981 */ /* 0x000ea8000c1e1900 */
        /* <DEDUP_REMOVED lines=14> */
.L_x_240:
        /* <DEDUP_REMOVED lines=11> */
.L_x_246:
[----:B------:R-:W0:Y:S01]  /*0e20*/  I2F.U32.RP R6, c[0x0][0x1b8] ;  /* 0x00006e0000067b06 */ /* 0x000e220000209000 */
[----:B------:R-:W-:Y:S02]  /*0e30*/  MOV R4, RZ ;  /* 0x000000ff00047202 */ /* 0x000fe40000000f00 */
[----:B------:R-:W-:-:S05]  /*0e40*/  ISETP.NE.U32.AND P2, PT, RZ, c[0x0][0x1b8], PT ;  /* 0x00006e00ff007a0c */ /* 0x000fca0003f45070 */
        /* <DEDUP_REMOVED lines=17> */
.L_x_247:
[----:B------:R-:W-:Y:S05]  /*0f60*/  BSYNC B0 ;  /* 0x0000000000007941 */ /* 0x000fea0003800000 */
.L_x_245:
        /* <DEDUP_REMOVED lines=22> */
[----:B------:R-:W-:Y:S02]  /*10d0*/  @!P2 IADD3 R6, -R6, RZ, RZ ;  /* 0x000000ff0606a210 */ /* 0x000fe40007ffe1ff */
[----:B------:R-:W-:-:S05]  /*10e0*/  @!P1 LOP3.LUT R6, RZ, c[0x0][0x1ac], RZ, 0x33, !PT ;  /* 0x00006b00ff069a12 */ /* 0x000fca00078e33ff */
[----:B------:R-:W-:-:S04]  /*10f0*/  IMAD.MOV R8, RZ, RZ, -R6 ;  /* 0x000000ffff087224 */ /* 0x000fc800078e0a06 */
        /* <DEDUP_REMOVED lines=20> */
[----:B--2---:R-:W-:-:S05]  /*1240*/  FADD.FTZ R9, RZ, R6 ;  /* 0x00000006ff097221 */ /* 0x004fca0000010000 */
[----:B------:R0:W-:Y:S07]  /*1250*/  STG.E [R4.64], R9 ;  /* 0x0000000904007986 */ /* 0x0001ee000c101908 */
[----:B------:R-:W-:Y:S05]  /*1260*/  @P0 BRA `(.L_x_240) ;  /* 0xfffffb0000000947 */ /* 0x000fea000383ffff */
[----:B------:R-:W-:Y:S05]  /*1270*/  EXIT ;  /* 0x000000000000794d */ /* 0x000fea0003800000 */
        .weak           $__internal_16_$__cuda_sm20_div_s64
        .type           $__internal_16_$__cuda_sm20_div_s64,@function
        .size           $__internal_16_$__cuda_sm20_div_s64,(.L_x_397 - $__internal_16_$__cuda_sm20_div_s64)
$__internal_16_$__cuda_sm20_div_s64:
        /* <DEDUP_REMOVED lines=14> */
[----:B------:R-:W-:-:S03]  /*1360*/  IMAD.HI.U32 R12, R10, R15, RZ ;  /* 0x0000000f0a0c7227 */ /* 0x000fc600078e00ff */
[----:B------:R-:W-:Y:S01]  /*1370*/  IADD3.X R17, RZ, ~R13, RZ, P0, !PT ;  /* 0x8000000dff117210 */ /* 0x000fe200007fe4ff */
[----:B------:R-:W-:-:S04]  /*1380*/  IMAD.MOV.U32 R13, RZ, RZ, R10 ;  /* 0x000000ffff0d7224 */ /* 0x000fc800078e000a */
[----:B------:R-:W-:-:S04]  /*1390*/  IMAD.WIDE.U32 R12, P0, R10, R17, R12 ;  /* 0x000000110a0c7225 */ /* 0x000fc8000780000c */
[C---:B------:R-:W-:Y:S02]  /*13a0*/  IMAD R19, R11.reuse, R17, RZ ;  /* 0x000000110b137224 */ /* 0x040fe400078e02ff */
[----:B------:R-:W-:-:S04]  /*13b0*/  IMAD.HI.U32 R12, P1, R11, R15, R12 ;  /* 0x0000000f0b0c7227 */ /* 0x000fc8000782000c */
[----:B------:R-:W-:Y:S01]  /*13c0*/  IMAD.HI.U32 R9, R11, R17, RZ ;  /* 0x000000110b097227 */ /* 0x000fe200078e00ff */
[----:B------:R-:W-:-:S03]  /*13d0*/  IADD3 R13, P2, R19, R12, RZ ;  /* 0x0000000c130d7210 */ /* 0x000fc60007f5e0ff */
[----:B------:R-:W-:Y:S02]  /*13e0*/  IMAD.X R9, R9, 0x1, R11, P0 ;  /* 0x0000000109097824 */ /* 0x000fe400000e060b */
[----:B------:R-:W-:-:S03]  /*13f0*/  IMAD.WIDE.U32 R10, R13, R4, RZ ;  /* 0x000000040d0a7225 */ /* 0x000fc600078e00ff */
[----:B------:R-:W-:Y:S01]  /*1400*/  IADD3.X R15, RZ, RZ, R9, P2, P1 ;  /* 0x000000ffff0f7210 */ /* 0x000fe200017e2409 */
        /* <DEDUP_REMOVED lines=50> */
[----:B------:R-:W-:Y:S06]  /*1730*/  RET.REL.NODEC R6 `(_ZN17fastertransformer42start_id_embedding_position_lookups_kernelIfLb0ELi0EEEvPT_PiPKS1_S5_NS_18pPromptTuningParamIS1_EEPKiiiiil) ;  /* 0xffffe8c006007950 */ /* 0x000fec0003c3ffff */
.L_x_248:
        /* <DEDUP_REMOVED lines=12> */
.L_x_397:


//--------------------- .text._ZN17fastertransformer42start_id_embedding_position_lookups_kernelIfLb0ELi1EEEvPT_PiPKS1_S5_NS_18pPromptTuningParamIS1_EEPKiiiiil --------------------------
	.section	.text._ZN17fastertransformer42start_id_embedding_position_lookups_kernelIfLb0ELi1EEEvPT_PiPKS1_S5_NS_18pPromptTuningParamIS1_EEPKiiiiil,"ax",@progbits
	.sectioninfo	@"SHI_REGISTERS=22"
	.align	128
        .global         _ZN17fastertransformer42start_id_embedding_position_lookups_kernelIfLb0ELi1EEEvPT_PiPKS1_S5_NS_18pPromptTuningParamIS1_EEPKiiiiil
        .type           _ZN17fastertransformer42start_id_embedding_position_lookups_kernelIfLb0ELi1EEEvPT_PiPKS1_S5_NS_18pPromptTuningParamIS1_EEPKiiiiil,@function
        .size           _ZN17fastertransformer42start_id_embedding_position_lookups_kernelIfLb0ELi1EEEvPT_PiPKS1_S5_NS_18pPromptTuningParamIS1_EEPKiiiiil,(.L_x_398 - _ZN17fastertransformer42start_id_embedding_position_lookups_kernelIfLb0ELi1EEEvPT_PiPKS1_S5_NS_18pPromptTuningParamIS1_EEPKiiiiil)
        .other          _ZN17fastertransformer42start_id_embedding_position_lookups_kernelIfLb0ELi1EEEvPT_PiPKS1_S5_NS_18pPromptTuningParamIS1_EEPKiiiiil,@"STO_CUDA_ENTRY STV_DEFAULT"
_ZN17fastertransformer42start_id_embedding_position_lookups_kernelIfLb0ELi1EEEvPT_PiPKS1_S5_NS_18pPromptTuningParamIS1_EEPKiiiiil:
.text._ZN17fastertransformer42start_id_embedding_position_lookups_kernelIfLb0ELi1EEEvPT_PiPKS1_S5_NS_18pPromptTuningParamIS1_EEPKiiiiil:
        /* <DEDUP_REMOVED lines=23> */
.L_x_253:
[----:B------:R-:W-:Y:S01]  /*0170*/  LOP3.LUT R4, R0, c[0x0][0x1bc], RZ, 0xfc, !PT ;  /* 0x00006f0000047a12 */ /* 0x000fe200078efcff */
[----:B------:R-:W-:Y:S03]  /*0180*/  BSSY B0, `(.L_x_250) ;  /* 0x000001f000007945 */ /* 0x000fe60003800000 */
[----:B------:R-:W-:-:S13]  /*0190*/  ISETP.NE.U32.AND P0, PT, R4, RZ, PT ;  /* 0x000000ff0400720c */ /* 0x000fda0003f05070 */
[----:B0-----:R-:W-:Y:S05]  /*01a0*/  @!P0 BRA `(.L_x_251) ;  /* 0x0000008000008947 */ /* 0x001fea0003800000 */
[----:B------:R-:W-:Y:S01]  /*01b0*/  IMAD.MOV.U32 R8, RZ, RZ, c[0x0][0x1b8] ;  /* 0x00006e00ff087624 */ /* 0x000fe200078e00ff */
[----:B------:R-:W-:Y:S01]  /*01c0*/  MOV R6, 0x1f0 ;  /* 0x000001f000067802 */ /* 0x000fe20000000f00 */
[----:B------:R-:W-:Y:S02]  /*01d0*/  IMAD.MOV.U32 R7, RZ, RZ, c[0x0][0x1bc] ;  /* 0x00006f00ff077624 */ /* 0x000fe400078e00ff */
[----:B------:R-:W-:Y:S05]  /*01e0*/  CALL.REL.NOINC `($__internal_17_$__cuda_sm20_div_s64) ;  /* 0x00000d6000007944 */ /* 0x000fea0003c00000 */
[----:B------:R-:W-:Y:S01]  /*01f0*/  IMAD.MOV R6, RZ, RZ, -R4 ;  /* 0x000000ffff067224 */ /* 0x000fe200078e0a04 */
[----:B------:R-:W-:-:S03]  /*0200*/  MOV R7, R4 ;  /* 0x0000000400077202 */ /* 0x000fc60000000f00 */
[----:B------:R-:W-:Y:S01]  /*0210*/  IMAD R6, R6, c[0x0][0x1b8], R3 ;  /* 0x00006e0006067a24 */ /* 0x000fe200078e0203 */
[----:B------:R-:W-:Y:S05]  /*0220*/  BRA `(.L_x_252) ;  /* 0x0000014000007947 */ /* 0x000fea0003800000 */
.L_x_251:
        /* <DEDUP_REMOVED lines=20> */
.L_x_252:
[----:B------:R-:W-:Y:S05]  /*0370*/  BSYNC B0 ;  /* 0x0000000000007941 */ /* 0x000fea0003800000 */
.L_x_250:
        /* <DEDUP_REMOVED lines=19> */
[----:B------:R-:W-:Y:S01]  /*04b0*/  ISETP.GE.U32.AND P0, PT, R8, R9, PT ;  /* 0x000000090800720c */ /* 0x000fe20003f06070 */
[----:B------:R-:W-:-:S12]  /*04c0*/  IMAD.MOV.U32 R9, RZ, RZ, 0x4 ;  /* 0x00000004ff097424 */ /* 0x000fd800078e00ff */
[----:B------:R-:W-:-:S05]  /*04d0*/  @P0 IADD3 R5, R5, 0x1, RZ ;  /* 0x0000000105050810 */ /* 0x000fca0007ffe0ff */
[----:B------:R-:W-:Y:S01]  /*04e0*/  @!P2 IMAD.MOV R5, RZ, RZ, -R5 ;  /* 0x000000ffff05a224 */ /* 0x000fe200078e0a05 */
[----:B------:R-:W-:-:S05]  /*04f0*/  @!P1 LOP3.LUT R5, RZ, c[0x0][0x1ac], RZ, 0x33, !PT ;  /* 0x00006b00ff059a12 */ /* 0x000fca00078e33ff */
[----:B------:R-:W-:-:S04]  /*0500*/  IMAD.MOV R4, RZ, RZ, -R5 ;  /* 0x000000ffff047224 */ /* 0x000fc800078e0a05 */
[----:B------:R-:W-:-:S04]  /*0510*/  IMAD R10, R4, c[0x0][0x1ac], R7 ;  /* 0x00006b00040a7a24 */ /* 0x000fc800078e0207 */
[----:B------:R-:W-:-:S04]  /*0520*/  IMAD R8, R5, c[0x0][0x1b0], R10 ;  /* 0x00006c0005087a24 */ /* 0x000fc800078e020a */
[----:B------:R-:W-:-:S05]  /*0530*/  IMAD.WIDE R8, R8, R9, c[0x0][0x1a0] ;  /* 0x0000680008087625 */ /* 0x000fca00078e0209 */
[----:B------:R-:W2:Y:S01]  /*0540*/  LDG.E R15, [R8.64] ;  /* 0x00000008080f7981 */ /* 0x000ea2000c1e1900 */
[----:B------:R-:W-:-:S04]  /*0550*/  ISETP.NE.U32.AND P0, PT, RZ, c[0x0][0x178], PT ;  /* 0x00005e00ff007a0c */ /* 0x000fc80003f05070 */
[----:B------:R-:W-:Y:S02]  /*0560*/  ISETP.NE.AND.EX P0, PT, RZ, c[0x0][0x17c], PT, P0 ;  /* 0x00005f00ff007a0c */ /* 0x000fe40003f05300 */
[----:B--2---:R-:W-:-:S04]  /*0570*/  IADD3 R7, R15, -c[0x0][0x188], RZ ;  /* 0x800062000f077a10 */ /* 0x004fc80007ffe0ff */
[----:B------:R-:W-:-:S13]  /*0580*/  ISETP.GT.AND P1, PT, R7, -0x1, PT ;  /* 0xffffffff0700780c */ /* 0x000fda0003f24270 */
[----:B------:R-:W-:-:S04]  /*0590*/  @P1 IMAD.MOV.U32 R4, RZ, RZ, 0x8 ;  /* 0x00000008ff041424 */ /* 0x000fc800078e00ff */
[----:B------:R-:W-:-:S06]  /*05a0*/  @P1 IMAD.WIDE R4, R5, R4, c[0x0][0x180] ;  /* 0x0000600005041625 */ /* 0x000fcc00078e0204 */
[----:B------:R-:W2:Y:S01]  /*05b0*/  @P1 LDG.E.64 R4, [R4.64] ;  /* 0x0000000804041981 */ /* 0x000ea2000c1e1b00 */
[----:B------:R-:W-:Y:S02]  /*05c0*/  @P0 IADD3 R10, R10, c[0x0][0x1a8], RZ ;  /* 0x00006a000a0a0a10 */ /* 0x000fe40007ffe0ff */
[----:B------:R-:W-:Y:S02]  /*05d0*/  @!P1 SHF.R.S32.HI R8, RZ, 0x1f, R15 ;  /* 0x0000001fff089819 */ /* 0x000fe4000001140f */
[----:B------:R-:W-:Y:S02]  /*05e0*/  @P0 IADD3 R13, R10, -0x1, RZ ;  /* 0xffffffff0a0d0810 */ /* 0x000fe40007ffe0ff */
[----:B------:R-:W-:Y:S01]  /*05f0*/  @P1 SHF.R.S32.HI R10, RZ, 0x1f, R7 ;  /* 0x0000001fff0a1819 */ /* 0x000fe20000011407 */
[----:B------:R-:W-:Y:S01]  /*0600*/  @!P1 IMAD R12, R8, c[0x0][0x1b8], RZ ;  /* 0x00006e00080c9a24 */ /* 0x000fe200078e02ff */
[----:B------:R-:W-:Y:S01]  /*0610*/  @P0 SHF.R.S32.HI R11, RZ, 0x1f, R13 ;  /* 0x0000001fff0b0819 */ /* 0x000fe2000001140d */
[--C-:B------:R-:W-:Y:S01]  /*0620*/  @!P1 IMAD.MOV.U32 R8, RZ, RZ, R6.reuse ;  /* 0x000000ffff089224 */ /* 0x100fe200078e0006 */
[----:B------:R-:W-:Y:S01]  /*0630*/  SHF.R.S32.HI R9, RZ, 0x1f, R6 ;  /* 0x0000001fff097819 */ /* 0x000fe20000011406 */
[----:B------:R-:W-:-:S02]  /*0640*/  @P1 IMAD R14, R10, c[0x0][0x1b8], RZ ;  /* 0x00006e000a0e1a24 */ /* 0x000fc400078e02ff */
[----:B------:R-:W-:Y:S02]  /*0650*/  @P0 IMAD R16, R11, c[0x0][0x1b8], RZ ;  /* 0x00006e000b100a24 */ /* 0x000fe400078e02ff */
[----:B------:R-:W-:Y:S01]  /*0660*/  @!P1 IMAD.WIDE.U32 R10, R15, c[0x0][0x1b8], R8 ;  /* 0x00006e000f0a9a25 */ /* 0x000fe200078e0008 */
[----:B------:R-:W-:-:S03]  /*0670*/  @P1 MOV R8, R6 ;  /* 0x0000000600081202 */ /* 0x000fc60000000f00 */
[----:B------:R-:W-:Y:S01]  /*0680*/  @!P1 IMAD R15, R15, c[0x0][0x1bc], R12 ;  /* 0x00006f000f0f9a24 */ /* 0x000fe200078e020c */
[----:B------:R-:W-:Y:S01]  /*0690*/  @!P1 LEA R12, P2, R10, c[0x0][0x170], 0x2 ;  /* 0x00005c000a0c9a11 */ /* 0x000fe200078410ff */
[----:B------:R-:W-:Y:S02]  /*06a0*/  @P1 IMAD R17, R7, c[0x0][0x1bc], R14 ;  /* 0x00006f0007111a24 */ /* 0x000fe400078e020e */
[----:B------:R-:W-:Y:S02]  /*06b0*/  @!P1 IMAD.IADD R11, R11, 0x1, R15 ;  /* 0x000000010b0b9824 */ /* 0x000fe400078e020f */
[----:B------:R-:W-:-:S04]  /*06c0*/  @P1 IMAD.WIDE.U32 R6, R7, c[0x0][0x1b8], R8 ;  /* 0x00006e0007061a25 */ /* 0x000fc800078e0008 */
[C---:B------:R-:W-:Y:S02]  /*06d0*/  @P0 IMAD R19, R13.reuse, c[0x0][0x1bc], R16 ;  /* 0x00006f000d130a24 */ /* 0x040fe400078e0210 */
[----:B------:R-:W-:Y:S01]  /*06e0*/  @P0 IMAD.WIDE.U32 R8, R13, c[0x0][0x1b8], R8 ;  /* 0x00006e000d080a25 */ /* 0x000fe200078e0008 */
[----:B------:R-:W-:-:S03]  /*06f0*/  @!P1 LEA.HI.X R13, R10, c[0x0][0x174], R11, 0x2, P2 ;  /* 0x00005d000a0d9a11 */ /* 0x000fc600010f140b */
[----:B------:R-:W-:Y:S01]  /*0700*/  @P1 IMAD.IADD R15, R7, 0x1, R17 ;  /* 0x00000001070f1824 */ /* 0x000fe200078e0211 */
[----:B------:R-:W-:Y:S01]  /*0710*/  @P0 LEA R10, P3, R8, c[0x0][0x178], 0x2 ;  /* 0x00005e00080a0a11 */ /* 0x000fe200078610ff */
[----:B------:R-:W-:-:S05]  /*0720*/  @P0 IMAD.IADD R7, R9, 0x1, R19 ;  /* 0x0000000109070824 */ /* 0x000fca00078e0213 */
[----:B------:R-:W-:Y:S01]  /*0730*/  @P0 LEA.HI.X R11, R8, c[0x0][0x17c], R7, 0x2, P3 ;  /* 0x00005f00080b0a11 */ /* 0x000fe200018f1407 */
[----:B------:R-:W-:-:S06]  /*0740*/  IMAD.MOV.U32 R8, RZ, RZ, RZ ;  /* 0x000000ffff087224 */ /* 0x000fcc00078e00ff */
[----:B------:R-:W3:Y:S01]  /*0750*/  @P0 LDG.E R8, [R10.64] ;  /* 0x000000080a080981 */ /* 0x000ee2000c1e1900 */
[----:B--2---:R-:W-:-:S04]  /*0760*/  @P1 LEA R12, P2, R6, R4, 0x2 ;  /* 0x00000004060c1211 */ /* 0x004fc800078410ff */
[----:B------:R-:W-:Y:S01]  /*0770*/  @P1 LEA.HI.X R13, R6, R5, R15, 0x2, P2 ;  /* 0x00000005060d1211 */ /* 0x000fe200010f140f */
[----:B------:R-:W-:-:S04]  /*0780*/  IMAD.MOV.U32 R4, RZ, RZ, R12 ;  /* 0x000000ffff047224 */ /* 0x000fc800078e000c */
[----:B------:R-:W-:-:S06]  /*0790*/  IMAD.MOV.U32 R5, RZ, RZ, R13 ;  /* 0x000000ffff057224 */ /* 0x000fcc00078e000d */
[----:B------:R-:W3:Y:S01]  /*07a0*/  LDG.E R5, [R4.64] ;  /* 0x0000000804057981 */ /* 0x000ee2000c1e1900 */
[----:B------:R-:W-:-:S04]  /*07b0*/  LEA R6, P0, R3, c[0x0][0x160], 0x2 ;  /* 0x0000580003067a11 */ /* 0x000fc800078010ff */
[----:B------:R-:W-:Y:S02]  /*07c0*/  LEA.HI.X R7, R3, c[0x0][0x164], R0, 0x2, P0 ;  /* 0x0000590003077a11 */ /* 0x000fe400000f1400 */
[----:B------:R-:W-:Y:S01]  /*07d0*/  MOV R3, c[0x0][0x0] ;  /* 0x0000000000037a02 */ /* 0x000fe20000000f00 */
[----:B------:R-:W-:-:S04]  /*07e0*/  IMAD.U32 R13, RZ, RZ, UR6 ;  /* 0x00000006ff0d7e24 */ /* 0x000fc8000f8e00ff */
[----:B------:R-:W-:-:S05]  /*07f0*/  IMAD R3, R3, c[0x0][0xc], R2 ;  /* 0x0000030003037a24 */ /* 0x000fca00078e0202 */
[----:B------:R-:W-:Y:S02]  /*0800*/  ISETP.LT.U32.AND P0, PT, R3, UR4, PT ;  /* 0x0000000403007c0c */ /* 0x000fe4000bf01070 */
[----:B------:R-:W-:-:S04]  /*0810*/  SHF.R.S32.HI R0, RZ, 0x1f, R3 ;  /* 0x0000001fff007819 */ /* 0x000fc80000011403 */
[----:B------:R-:W-:Y:S01]  /*0820*/  ISETP.GT.AND.EX P0, PT, R13, R0, PT, P0 ;  /* 0x000000000d00720c */ /* 0x000fe20003f04300 */
[----:B------:R-:W-:Y:S02]  /*0830*/  IMAD.MOV.U32 R2, RZ, RZ, R3 ;  /* 0x000000ffff027224 */ /* 0x000fe400078e0003 */
[----:B---3--:R-:W-:-:S05]  /*0840*/  FADD.FTZ R9, R5, R8 ;  /* 0x0000000805097221 */ /* 0x008fca0000010000 */
[----:B------:R0:W-:Y:S05]  /*0850*/  STG.E [R6.64], R9 ;  /* 0x0000000906007986 */ /* 0x0001ea000c101908 */
[----:B------:R-:W-:Y:S05]  /*0860*/  @P0 BRA `(.L_x_253) ;  /* 0xfffff90000000947 */ /* 0x000fea000383ffff */
[----:B------:R-:W-:Y:S05]  /*0870*/  EXIT ;  /* 0x000000000000794d */ /* 0x000fea0003800000 */
.L_x_249:
        /* <DEDUP_REMOVED lines=8> */
[--C-:B------:R-:W-:Y:S02]  /*0900*/  IMAD.MOV R8, RZ, RZ, -R4.reuse ;  /* 0x000000ffff087224 */ /* 0x100fe400078e0a04 */
[----:B------:R-:W-:Y:S02]  /*0910*/  IMAD.MOV.U32 R6, RZ, RZ, R4 ;  /* 0x000000ffff067224 */ /* 0x000fe400078e0004 */
[----:B------:R-:W-:Y:S01]  /*0920*/  IMAD R8, R8, c[0x0][0x1b8], R3 ;  /* 0x00006e0008087a24 */ /* 0x000fe200078e0203 */
[----:B------:R-:W-:Y:S05]  /*0930*/  BRA `(.L_x_256) ;  /* 0x0000014000007947 */ /* 0x000fea0003800000 */
.L_x_255:
[----:B------:R-:W0:Y:S01]  /*0940*/  I2F.U32.RP R7, c[0x0][0x1b8] ;  /* 0x00006e0000077b06 */ /* 0x000e220000209000 */
[----:B------:R-:W-:Y:S01]  /*0950*/  IMAD.MOV.U32 R4, RZ, RZ, RZ ;  /* 0x000000ffff047224 */ /* 0x000fe200078e00ff */
[----:B------:R-:W-:-:S06]  /*0960*/  ISETP.NE.U32.AND P2, PT, RZ, c[0x0][0x1b8], PT ;  /* 0x00006e00ff007a0c */ /* 0x000fcc0003f45070 */
[----:B0-----:R-:W0:Y:S02]  /*0970*/  MUFU.RCP R7, R7 ;  /* 0x0000000700077308 */ /* 0x001e240000001000 */
[----:B0-----:R-:W-:-:S06]  /*0980*/  IADD3 R5, R7, 0xffffffe, RZ ;  /* 0x0ffffffe07057810 */ /* 0x001fcc0007ffe0ff */
[----:B------:R-:W0:Y:S02]  /*0990*/  F2I.FTZ.U32.TRUNC.NTZ R5, R5 ;  /* 0x0000000500057305 */ /* 0x000e24000021f000 */
[----:B0-----:R-:W-:-:S05]  /*09a0*/  IADD3 R9, RZ, -R5, RZ ;  /* 0x80000005ff097210 */ /* 0x001fca0007ffe0ff */
        /* <DEDUP_REMOVED lines=13> */
.L_x_256:
[----:B------:R-:W-:Y:S05]  /*0a80*/  BSYNC B0 ;  /* 0x0000000000007941 */ /* 0x000fea0003800000 */
.L_x_254:
        /* <DEDUP_REMOVED lines=9> */
[----:B------:R-:W-:Y:S01]  /*0b20*/  IMAD.HI.U32 R4, R5, R11, R4 ;  /* 0x0000000b05047227 */ /* 0x000fe200078e0004 */
[----:B------:R-:W-:-:S05]  /*0b30*/  MOV R5, R10 ;  /* 0x0000000a00057202 */ /* 0x000fca0000000f00 */
        /* <DEDUP_REMOVED lines=12> */
[----:B------:R-:W-:-:S05]  /*0c00*/  @!P1 LOP3.LUT R4, RZ, c[0x0][0x1ac], RZ, 0x33, !PT ;  /* 0x00006b00ff049a12 */ /* 0x000fca00078e33ff */
[----:B------:R-:W-:-:S04]  /*0c10*/  IMAD.MOV R5, RZ, RZ, -R4 ;  /* 0x000000ffff057224 */ /* 0x000fc800078e0a04 */
[----:B------:R-:W-:-:S04]  /*0c20*/  IMAD R9, R5, c[0x0][0x1ac], R6 ;  /* 0x00006b0005097a24 */ /* 0x000fc800078e0206 */
[----:B------:R-:W-:-:S05]  /*0c30*/  IMAD R15, R4, c[0x0][0x1b0], R9 ;  /* 0x00006c00040f7a24 */ /* 0x000fca00078e0209 */
[----:B------:R-:W-:-:S04]  /*0c40*/  IADD3 R7, R15, -c[0x0][0x188], RZ ;  /* 0x800062000f077a10 */ /* 0x000fc80007ffe0ff */
[----:B------:R-:W-:-:S13]  /*0c50*/  ISETP.GT.AND P1, PT, R7, -0x1, PT ;  /* 0xffffffff0700780c */ /* 0x000fda0003f24270 */
[----:B------:R-:W-:-:S04]  /*0c60*/  @P1 IMAD.MOV.U32 R5, RZ, RZ, 0x8 ;  /* 0x00000008ff051424 */ /* 0x000fc800078e00ff */
[----:B------:R-:W-:-:S06]  /*0c70*/  @P1 IMAD.WIDE R4, R4, R5, c[0x0][0x180] ;  /* 0x0000600004041625 */ /* 0x000fcc00078e0205 */
[----:B------:R-:W2:Y:S01]  /*0c80*/  @P1 LDG.E.64 R4, [R4.64] ;  /* 0x0000000804041981 */ /* 0x000ea2000c1e1b00 */
[----:B------:R-:W-:Y:S02]  /*0c90*/  ISETP.NE.U32.AND P0, PT, RZ, c[0x0][0x178], PT ;  /* 0x00005e00ff007a0c */ /* 0x000fe40003f05070 */
[----:B------:R-:W-:Y:S02]  /*0ca0*/  @P1 SHF.R.S32.HI R10, RZ, 0x1f, R7 ;  /* 0x0000001fff0a1819 */ /* 0x000fe40000011407 */
[----:B------:R-:W-:-:S03]  /*0cb0*/  ISETP.NE.AND.EX P0, PT, RZ, c[0x0][0x17c], PT, P0 ;  /* 0x00005f00ff007a0c */ /* 0x000fc60003f05300 */
[----:B------:R-:W-:-:S04]  /*0cc0*/  @P1 IMAD R12, R10, c[0x0][0x1b8], RZ ;  /* 0x00006e000a0c1a24 */ /* 0x000fc800078e02ff */
[----:B------:R-:W-:-:S06]  /*0cd0*/  @P1 IMAD R17, R7, c[0x0][0x1bc], R12 ;  /* 0x00006f0007111a24 */ /* 0x000fcc00078e020c */
[----:B------:R-:W-:Y:S02]  /*0ce0*/  @P0 IADD3 R6, R9, c[0x0][0x1a8], RZ ;  /* 0x00006a0009060a10 */ /* 0x000fe40007ffe0ff */
[----:B------:R-:W-:Y:S02]  /*0cf0*/  SHF.R.S32.HI R9, RZ, 0x1f, R8 ;  /* 0x0000001fff097819 */ /* 0x000fe40000011408 */
[----:B------:R-:W-:Y:S02]  /*0d00*/  @P0 IADD3 R13, R6, -0x1, RZ ;  /* 0xffffffff060d0810 */ /* 0x000fe40007ffe0ff */
[----:B------:R-:W-:Y:S02]  /*0d10*/  @!P1 SHF.R.S32.HI R6, RZ, 0x1f, R15 ;  /* 0x0000001fff069819 */ /* 0x000fe4000001140f */
[----:B------:R-:W-:-:S03]  /*0d20*/  @P0 SHF.R.S32.HI R11, RZ, 0x1f, R13 ;  /* 0x0000001fff0b0819 */ /* 0x000fc6000001140d */
[----:B------:R-:W-:Y:S02]  /*0d30*/  @!P1 IMAD R6, R6, c[0x0][0x1b8], RZ ;  /* 0x00006e0006069a24 */ /* 0x000fe400078e02ff */
[----:B------:R-:W-:Y:S02]  /*0d40*/  @P0 IMAD R14, R11, c[0x0][0x1b8], RZ ;  /* 0x00006e000b0e0a24 */ /* 0x000fe400078e02ff */
[----:B------:R-:W-:-:S04]  /*0d50*/  @!P1 IMAD.WIDE.U32 R10, R15, c[0x0][0x1b8], R8 ;  /* 0x00006e000f0a9a25 */ /* 0x000fc800078e0008 */
[----:B------:R-:W-:Y:S01]  /*0d60*/  @!P1 IMAD R15, R15, c[0x0][0x1bc], R6 ;  /* 0x00006f000f0f9a24 */ /* 0x000fe200078e0206 */
[----:B------:R-:W-:Y:S01]  /*0d70*/  @!P1 LEA R12, P2, R10, c[0x0][0x170], 0x2 ;  /* 0x00005c000a0c9a11 */ /* 0x000fe200078410ff */
[----:B------:R-:W-:-:S03]  /*0d80*/  @P1 IMAD.WIDE.U32 R6, R7, c[0x0][0x1b8], R8 ;  /* 0x00006e0007061a25 */ /* 0x000fc600078e0008 */
[----:B------:R-:W-:Y:S01]  /*0d90*/  @!P1 IADD3 R11, R11, R15, RZ ;  /* 0x0000000f0b0b9210 */ /* 0x000fe20007ffe0ff */
        /* <DEDUP_REMOVED lines=27> */
        .weak           $__internal_17_$__cuda_sm20_div_s64
        .type           $__internal_17_$__cuda_sm20_div_s64,@function
        .size           $__internal_17_$__cuda_sm20_div_s64,(.L_x_398 - $__internal_17_$__cuda_sm20_div_s64)
$__internal_17_$__cuda_sm20_div_s64:
        /* <DEDUP_REMOVED lines=51> */
[C---:B------:R-:W-:Y:S01]  /*1280*/  IMAD R11, R13.reuse, R5, R11 ;  /* 0x000000050d0b7224 */ /* 0x040fe200078e020b */
[----:B------:R-:W-:Y:S02]  /*1290*/  IADD3 R17, P1, -R10, R9, RZ ;  /* 0x000000090a117210 */ /* 0x000fe40007f3e1ff */
[----:B------:R-:W-:Y:S01]  /*12a0*/  IADD3 R10, R13, 0x1, RZ ;  /* 0x000000010d0a7810 */ /* 0x000fe20007ffe0ff */
[-C--:B------:R-:W-:Y:S01]  /*12b0*/  IMAD R11, R15, R4.reuse, R11 ;  /* 0x000000040f0b7224 */ /* 0x080fe200078e020b */
[----:B------:R-:W-:-:S03]  /*12c0*/  ISETP.GE.U32.AND P0, PT, R17, R4, PT ;  /* 0x000000041100720c */ /* 0x000fc60003f06070 */
        /* <DEDUP_REMOVED lines=19> */
[----:B------:R-:W-:Y:S06]  /*1400*/  RET.REL.NODEC R6 `(_ZN17fastertransformer42start_id_embedding_position_lookups_kernelIfLb0ELi1EEEvPT_PiPKS1_S5_NS_18pPromptTuningParamIS1_EEPKiiiiil) ;  /* 0xffffebf006007950 */ /* 0x000fec0003c3ffff */
.L_x_257:
        /* <DEDUP_REMOVED lines=15> */
.L_x_398:


//--------------------- .text._ZN17fastertransformer42start_id_embedding_position_lookups_kernelIfLb0ELi2EEEvPT_PiPKS1_S5_NS_18pPromptTuningParamIS1_EEPKiiiiil --------------------------
	.section	.text._ZN17fastertransformer42start_id_embedding_position_lookups_kernelIfLb0ELi2EEEvPT_PiPKS1_S5_NS_18pPromptTuningParamIS1_EEPKiiiiil,"ax",@progbits
	.sectioninfo	@"SHI_REGISTERS=22"
	.align	128
        .global         _ZN17fastertransformer42start_id_embedding_position_lookups_kernelIfLb0ELi2EEEvPT_PiPKS1_S5_NS_18pPromptTuningParamIS1_EEPKiiiiil
        .type           _ZN17fastertransformer42start_id_embedding_position_lookups_kernelIfLb0ELi2EEEvPT_PiPKS1_S5_NS_18pPromptTuningParamIS1_EEPKiiiiil,@function
        .size           _ZN17fastertransformer42start_id_embedding_position_lookups_kernelIfLb0ELi2EEEvPT_PiPKS1_S5_NS_18pPromptTuningParamIS1_EEPKiiiiil,(.L_x_399 - _ZN17fastertransformer42start_id_embedding_position_lookups_kernelIfLb0ELi2EEEvPT_PiPKS1_S5_NS_18pPromptTuningParamIS1_EEPKiiiiil)
        .other          _ZN17fastertransformer42start_id_embedding_position_lookups_kernelIfLb0ELi2EEEvPT_PiPKS1_S5_NS_18pPromptTuningParamIS1_EEPKiiiiil,@"STO_CUDA_ENTRY STV_DEFAULT"
_ZN17fastertransformer42start_id_embedding_position_lookups_kernelIfLb0ELi2EEEvPT_PiPKS1_S5_NS_18pPromptTuningParamIS1_EEPKiiiiil:
.text._ZN17fastertransformer42start_id_embedding_position_lookups_kernelIfLb0ELi2EEEvPT_PiPKS1_S5_NS_18pPromptTuningParamIS1_EEPKiiiiil:
        /* <DEDUP_REMOVED lines=23> */
.L_x_264:
[----:B0-----:R-:W-:Y:S01]  /*0170*/  LOP3.LUT R4, R0, c[0x0][0x1bc], RZ, 0xfc, !PT ;  /* 0x00006f0000047a12 */ /* 0x001fe200078efcff */
[----:B------:R-:W-:Y:S03]  /*0180*/  BSSY B0, `(.L_x_259) ;  /* 0x000001e000007945 */ /* 0x000fe60003800000 */
[----:B------:R-:W-:-:S13]  /*0190*/  ISETP.NE.U32.AND P0, PT, R4, RZ, PT ;  /* 0x000000ff0400720c */ /* 0x000fda0003f05070 */
[----:B------:R-:W-:Y:S05]  /*01a0*/  @!P0 BRA `(.L_x_260) ;  /* 0x0000007000008947 */ /* 0x000fea0003800000 */
[----:B------:R-:W-:Y:S01]  /*01b0*/  IMAD.MOV.U32 R8, RZ, RZ, c[0x0][0x1b8] ;  /* 0x00006e00ff087624 */ /* 0x000fe200078e00ff */
[----:B------:R-:W-:Y:S01]  /*01c0*/  MOV R6, 0x1f0 ;  /* 0x000001f000067802 */ /* 0x000fe20000000f00 */
[----:B------:R-:W-:Y:S02]  /*01d0*/  IMAD.MOV.U32 R7, RZ, RZ, c[0x0][0x1bc] ;  /* 0x00006f00ff077624 */ /* 0x000fe400078e00ff */
[----:B------:R-:W-:Y:S05]  /*01e0*/  CALL.REL.NOINC `($__internal_18_$__cuda_sm20_div_s64) ;  /* 0x00000db000007944 */ /* 0x000fea0003c00000 */
[----:B------:R-:W-:-:S04]  /*01f0*/  IMAD.MOV R4, RZ, RZ, -R5 ;  /* 0x000000ffff047224 */ /* 0x000fc800078e0a05 */
[----:B------:R-:W-:Y:S01]  /*0200*/  IMAD R4, R4, c[0x0][0x1b8], R3 ;  /* 0x00006e0004047a24 */ /* 0x000fe200078e0203 */
[----:B------:R-:W-:Y:S05]  /*0210*/  BRA `(.L_x_261) ;  /* 0x0000014000007947 */ /* 0x000fea0003800000 */
.L_x_260:
        /* <DEDUP_REMOVED lines=20> */
.L_x_261:
[----:B------:R-:W-:Y:S05]  /*0360*/  BSYNC B0 ;  /* 0x0000000000007941 */ /* 0x000fea0003800000 */
.L_x_259:
        /* <DEDUP_REMOVED lines=22> */
[----:B------:R-:W-:-:S05]  /*04d0*/  IMAD.MOV.U32 R15, RZ, RZ, R7 ;  /* 0x000000ffff0f7224 */ /* 0x000fca00078e0007 */
[----:B------:R-:W-:Y:S02]  /*04e0*/  @!P2 IADD3 R15, -R15, RZ, RZ ;  /* 0x000000ff0f0fa210 */ /* 0x000fe40007ffe1ff */
        /* <DEDUP_REMOVED lines=29> */
.L_x_263:
[----:B------:R-:W-:Y:S05]  /*06c0*/  BSYNC B0 ;  /* 0x0000000000007941 */ /* 0x000fea0003800000 */
.L_x_262:
[----:B------:R-:W-:Y:S01]  /*06d0*/  ISETP.NE.U32.AND P0, PT, RZ, c[0x0][0x178], PT ;  /* 0x00005e00ff007a0c */ /* 0x000fe20003f05070 */
[----:B------:R-:W-:Y:S01]  /*06e0*/  IMAD.MOV.U32 R10, RZ, RZ, RZ ;  /* 0x000000ffff0a7224 */ /* 0x000fe200078e00ff */
[----:B------:R-:W2:Y:S02]  /*06f0*/  LDG.E R9, [R8.64] ;  /* 0x0000000808097981 */ /* 0x000ea4000c1e1900 */
        /* <DEDUP_REMOVED lines=10> */
[----:B------:R-:W2:Y:S01]  /*07a0*/  @P0 LDG.E R10, [R6.64] ;  /* 0x00000008060a0981 */ /* 0x000ea2000c1e1900 */
[----:B------:R-:W-:-:S04]  /*07b0*/  LEA R4, P0, R3, c[0x0][0x160], 0x2 ;  /* 0x0000580003047a11 */ /* 0x000fc800078010ff */
[----:B------:R-:W-:Y:S01]  /*07c0*/  LEA.HI.X R5, R3, c[0x0][0x164], R0, 0x2, P0 ;  /* 0x0000590003057a11 */ /* 0x000fe200000f1400 */
[----:B------:R-:W-:-:S04]  /*07d0*/  IMAD.MOV.U32 R3, RZ, RZ, c[0x0][0x0] ;  /* 0x00000000ff037624 */ /* 0x000fc800078e00ff */
[----:B------:R-:W-:Y:S02]  /*07e0*/  IMAD R3, R3, c[0x0][0xc], R2 ;  /* 0x0000030003037a24 */ /* 0x000fe400078e0202 */
[----:B------:R-:W-:-:S03]  /*07f0*/  IMAD.U32 R13, RZ, RZ, UR6 ;  /* 0x00000006ff0d7e24 */ /* 0x000fc6000f8e00ff */
[----:B------:R-:W-:Y:S02]  /*0800*/  ISETP.LT.U32.AND P0, PT, R3, UR4, PT ;  /* 0x0000000403007c0c */ /* 0x000fe4000bf01070 */
[----:B------:R-:W-:-:S04]  /*0810*/  SHF.R.S32.HI R0, RZ, 0x1f, R3 ;  /* 0x0000001fff007819 */ /* 0x000fc80000011403 */
[----:B------:R-:W-:Y:S01]  /*0820*/  ISETP.GT.AND.EX P0, PT, R13, R0, PT, P0 ;  /* 0x000000000d00720c */ /* 0x000fe20003f04300 */
[----:B------:R-:W-:Y:S02]  /*0830*/  IMAD.MOV.U32 R2, RZ, RZ, R3 ;  /* 0x000000ffff027224 */ /* 0x000fe400078e0003 */
[----:B--2---:R-:W-:-:S05]  /*0840*/  FADD.FTZ R11, R9, R10 ;  /* 0x0000000a090b7221 */ /* 0x004fca0000010000 */
[----:B------:R0:W-:Y:S05]  /*0850*/  STG.E [R4.64], R11 ;  /* 0x0000000b04007986 */ /* 0x0001ea000c101908 */
[----:B------:R-:W-:Y:S05]  /*0860*/  @P0 BRA `(.L_x_264) ;  /* 0xfffff90000000947 */ /* 0x000fea000383ffff */
[----:B------:R-:W-:Y:S05]  /*0870*/  EXIT ;  /* 0x000000000000794d */ /* 0x000fea0003800000 */
.L_x_258:
[----:B------:R-:W-:Y:S01]  /*0880*/  LOP3.LUT R4, R0, c[0x0][0x1bc], RZ, 0xfc, !PT ;  /* 0x00006f0000047a12 */ /* 0x000fe200078efcff */
[----:B------:R-:W-:Y:S03]  /*0890*/  BSSY B0, `(.L_x_265) ;  /* 0x000001e000007945 */ /* 0x000fe60003800000 */
[----:B------:R-:W-:-:S13]  /*08a0*/  ISETP.NE.U32.AND P0, PT, R4, RZ, PT ;  /* 0x000000ff0400720c */ /* 0x000fda0003f05070 */
[----:B0-----:R-:W-:Y:S05]  /*08b0*/  @!P0 BRA `(.L_x_266) ;  /* 0x0000007000008947 */ /* 0x001fea0003800000 */
[----:B------:R-:W-:Y:S01]  /*08c0*/  IMAD.MOV.U32 R8, RZ, RZ, c[0x0][0x1b8] ;  /* 0x00006e00ff087624 */ /* 0x000fe200078e00ff */
[----:B------:R-:W-:Y:S01]  /*08d0*/  MOV R6, 0x900 ;  /* 0x0000090000067802 */ /* 0x000fe20000000f00 */
[----:B------:R-:W-:Y:S02]  /*08e0*/  IMAD.MOV.U32 R7, RZ, RZ, c[0x0][0x1bc] ;  /* 0x00006f00ff077624 */ /* 0x000fe400078e00ff */
[----:B------:R-:W-:Y:S05]  /*08f0*/  CALL.REL.NOINC `($__internal_18_$__cuda_sm20_div_s64) ;  /* 0x000006a000007944 */ /* 0x000fea0003c00000 */
[----:B------:R-:W-:-:S04]  /*0900*/  IMAD.MOV R4, RZ, RZ, -R5 ;  /* 0x000000ffff047224 */ /* 0x000fc800078e0a05 */
[----:B------:R-:W-:Y:S01]  /*0910*/  IMAD R4, R4, c[0x0][0x1b8], R3 ;  /* 0x00006e0004047a24 */ /* 0x000fe200078e0203 */
[----:B------:R-:W-:Y:S05]  /*0920*/  BRA `(.L_x_267) ;  /* 0x0000014000007947 */ /* 0x000fea0003800000 */
.L_x_266:
        /* <DEDUP_REMOVED lines=20> */
.L_x_267:
[----:B------:R-:W-:Y:S05]  /*0a70*/  BSYNC B0 ;  /* 0x0000000000007941 */ /* 0x000fea0003800000 */
.L_x_265:
        /* <DEDUP_REMOVED lines=37> */
[----:B------:R-:W-:-:S04]  /*0cd0*/  LEA R8, P0, R6, c[0x0][0x170], 0x2 ;  /* 0x00005c0006087a11 */ /* 0x000fc800078010ff */
[----:B------:R-:W-:-:S04]  /*0ce0*/  IADD3 R7, R7, R9, RZ ;  /* 0x0000000907077210 */ /* 0x000fc80007ffe0ff */
[----:B------:R-:W-:Y:S01]  /*0cf0*/  LEA.HI.X R9, R6, c[0x0][0x174], R7, 0x2, P0 ;  /* 0x00005d0006097a11 */ /* 0x000fe200000f1407 */
[----:B------:R-:W-:Y:S05]  /*0d00*/  BRA `(.L_x_270) ;  /* 0x000000b000007947 */ /* 0x000fea0003800000 */
.L_x_269:
        /* <DEDUP_REMOVED lines=11> */
.L_x_270:
[----:B------:R-:W-:Y:S05]  /*0dc0*/  BSYNC B0 ;  /* 0x0000000000007941 */ /* 0x000fea0003800000 */
.L_x_268:
[----:B------:R-:W-:-:S04]  /*0dd0*/  ISETP.NE.U32.AND P0, PT, RZ, c[0x0][0x178], PT ;  /* 0x00005e00ff007a0c */ /* 0x000fc80003f05070 */
[----:B------:R-:W-:-:S13]  /*0de0*/  ISETP.NE.AND.EX P0, PT, RZ, c[0x0][0x17c], PT, P0 ;  /* 0x00005f00ff007a0c */ /* 0x000fda0003f05300 */
[----:B------:R-:W-:Y:S01]  /*0df0*/  @P0 IADD3 R6, R10, c[0x0][0x1a8], RZ ;  /* 0x00006a000a060a10 */ /* 0x000fe20007ffe0ff */
[----:B------:R-:W-:-:S03]  /*0e00*/  IMAD.MOV.U32 R10, RZ, RZ, RZ ;  /* 0x000000ffff0a7224 */ /* 0x000fc600078e00ff */
        /* <DEDUP_REMOVED lines=10> */
[----:B------:R-:W2:Y:S04]  /*0eb0*/  @P0 LDG.E R10, [R6.64] ;  /* 0x00000008060a0981 */ /* 0x000ea8000c1e1900 */
[----:B------:R-:W2:Y:S01]  /*0ec0*/  LDG.E R5, [R4.64] ;  /* 0x0000000804057981 */ /* 0x000ea2000c1e1900 */
        /* <DEDUP_REMOVED lines=13> */
        .weak           $__internal_18_$__cuda_sm20_div_s64
        .type           $__internal_18_$__cuda_sm20_div_s64,@function
        .size           $__internal_18_$__cuda_sm20_div_s64,(.L_x_399 - $__internal_18_$__cuda_sm20_div_s64)
$__internal_18_$__cuda_sm20_div_s64:
        /* <DEDUP_REMOVED lines=75> */
[----:B------:R-:W-:Y:S06]  /*1450*/  RET.REL.NODEC R6 `(_ZN17fastertransformer42start_id_embedding_position_lookups_kernelIfLb0ELi2EEEvPT_PiPKS1_S5_NS_18pPromptTuningParamIS1_EEPKiiiiil) ;  /* 0xffffeba006007950 */ /* 0x000fec0003c3ffff */
.L_x_271:
        /* <DEDUP_REMOVED lines=10> */
.L_x_399:


//--------------------- .text._ZN17fastertransformer42start_id_embedding_position_lookups_kernelIfLb1ELi0EEEvPT_PiPKS1_S5_NS_18pPromptTuningParamIS1_EEPKiiiiil --------------------------
	.section	.text._ZN17fastertransformer42start_id_embedding_position_lookups_kernelIfLb1ELi0EEEvPT_PiPKS1_S5_NS_18pPromptTuningParamIS1_EEPKiiiiil,"ax",@progbits
	.sectioninfo	@"SHI_REGISTERS=22"
	.align	128
        .global         _ZN17fastertransformer42start_id_embedding_position_lookups_kernelIfLb1ELi0EEEvPT_PiPKS1_S5_NS_18pPromptTuningParamIS1_EEPKiiiiil
        .type           _ZN17fastertransformer42start_id_embedding_position_lookups_kernelIfLb1ELi0EEEvPT_PiPKS1_S5_NS_18pPromptTuningParamIS1_EEPKiiiiil,@function
        .size           _ZN17fastertransformer42start_id_embedding_position_lookups_kernelIfLb1ELi0EEEvPT_PiPKS1_S5_NS_18pPromptTuningParamIS1_EEPKiiiiil,(.L_x_400 - _ZN17fastertransformer42start_id_embedding_position_lookups_kernelIfLb1ELi0EEEvPT_PiPKS1_S5_NS_18pPromptTuningParamIS1_EEPKiiiiil)
        .other          _ZN17fastertransformer42start_id_embedding_position_lookups_kernelIfLb1ELi0EEEvPT_PiPKS1_S5_NS_18pPromptTuningParamIS1_EEPKiiiiil,@"STO_CUDA_ENTRY STV_DEFAULT"
_ZN17fastertransformer42start_id_embedding_position_lookups_kernelIfLb1ELi0EEEvPT_PiPKS1_S5_NS_18pPromptTuningParamIS1_EEPKiiiiil:
.text._ZN17fastertransformer42start_id_embedding_position_lookups_kernelIfLb1ELi0EEEvPT_PiPKS1_S5_NS_18pPromptTuningParamIS1_EEPKiiiiil:
        /* <DEDUP_REMOVED lines=27> */
.L_x_278:
[----:B------:R-:W-:Y:S01]  /*01b0*/  ISETP.GE.AND P1, PT, R2, UR6, PT ;  /* 0x0000000602007c0c */ /* 0x000fe2000bf26270 */
[----:B------:R-:W-:Y:S01]  /*01c0*/  BSSY B0, `(.L_x_273) ;  /* 0x000002b000007945 */ /* 0x000fe20003800000 */
[----:B0-----:R-:W-:-:S04]  /*01d0*/  LOP3.LUT R4, R0, c[0x0][0x1bc], RZ, 0xfc, !PT ;  /* 0x00006f0000047a12 */ /* 0x001fc800078efcff */
        /* <DEDUP_REMOVED lines=41> */
.L_x_274:
[----:B------:R-:W-:Y:S05]  /*0470*/  BSYNC B0 ;  /* 0x0000000000007941 */ /* 0x000fea0003800000 */
.L_x_273:
[----:B------:R-:W-:Y:S01]  /*0480*/  BSSY B0, `(.L_x_275) ;  /* 0x000001d000007945 */ /* 0x000fe20003800000 */
[----:B------:R-:W-:Y:S05]  /*0490*/  @!P0 BRA `(.L_x_276) ;  /* 0x0000007000008947 */ /* 0x000fea0003800000 */
[----:B------:R-:W-:Y:S01]  /*04a0*/  IMAD.MOV.U32 R8, RZ, RZ, c[0x0][0x1b8] ;  /* 0x00006e00ff087624 */ /* 0x000fe200078e00ff */
[----:B------:R-:W-:Y:S01]  /*04b0*/  MOV R6, 0x4e0 ;  /* 0x000004e000067802 */ /* 0x000fe20000000f00 */
[----:B------:R-:W-:Y:S02]  /*04c0*/  IMAD.MOV.U32 R7, RZ, RZ, c[0x0][0x1bc] ;  /* 0x00006f00ff077624 */ /* 0x000fe400078e00ff */
[----:B0-----:R-:W-:Y:S05]  /*04d0*/  CALL.REL.NOINC `($__internal_19_$__cuda_sm20_div_s64) ;  /* 0x00000e2000007944 */ /* 0x001fea0003c00000 */
[----:B------:R-:W-:-:S04]  /*04e0*/  IMAD.MOV R4, RZ, RZ, -R5 ;  /* 0x000000ffff047224 */ /* 0x000fc800078e0a05 */
[----:B------:R-:W-:Y:S01]  /*04f0*/  IMAD R4, R4, c[0x0][0x1b8], R3 ;  /* 0x00006e0004047a24 */ /* 0x000fe200078e0203 */
[----:B------:R-:W-:Y:S05]  /*0500*/  BRA `(.L_x_277) ;  /* 0x0000014000007947 */ /* 0x000fea0003800000 */
.L_x_276:
        /* <DEDUP_REMOVED lines=20> */
.L_x_277:
[----:B------:R-:W-:Y:S05]  /*0650*/  BSYNC B0 ;  /* 0x0000000000007941 */ /* 0x000fea0003800000 */
.L_x_275:
        /* <DEDUP_REMOVED lines=64> */
.L_x_272:
[----:B------:R-:W-:Y:S01]  /*0a60*/  ISETP.GE.AND P1, PT, R2, UR6, PT ;  /* 0x0000000602007c0c */ /* 0x000fe2000bf26270 */
[----:B------:R-:W-:Y:S01]  /*0a70*/  BSSY B0, `(.L_x_279) ;  /* 0x000002c000007945 */ /* 0x000fe20003800000 */
[----:B0-----:R-:W-:-:S04]  /*0a80*/  LOP3.LUT R4, R0, c[0x0][0x1bc], RZ, 0xfc, !PT ;  /* 0x00006f0000047a12 */ /* 0x001fc800078efcff */
        /* <DEDUP_REMOVED lines=23> */
[----:B------:R-:W-:Y:S02]  /*0c00*/  ISETP.NE.AND P2, PT, RZ, c[0x0][0x1b0], PT ;  /* 0x00006c00ff007a0c */ /* 0x000fe40003f45270 */
[----:B------:R-:W-:-:S04]  /*0c10*/  @!P3 IADD3 R4, -R4, RZ, RZ ;  /* 0x000000ff0404b210 */ /* 0x000fc80007ffe1ff */
        /* <DEDUP_REMOVED lines=17> */
.L_x_280:
[----:B------:R-:W-:Y:S05]  /*0d30*/  BSYNC B0 ;  /* 0x0000000000007941 */ /* 0x000fea0003800000 */
.L_x_279:
        /* <DEDUP_REMOVED lines=9> */
.L_x_282:
        /* <DEDUP_REMOVED lines=20> */
.L_x_283:
[----:B------:R-:W-:Y:S05]  /*0f10*/  BSYNC B0 ;  /* 0x0000000000007941 */ /* 0x000fea0003800000 */
.L_x_281:
        /* <DEDUP_REMOVED lines=36> */
[----:B------:R-:W-:-:S04]  /*1160*/  IMAD.WIDE.U32 R4, R9, c[0x0][0x1b8], R6 ;  /* 0x00006e0009047a25 */ /* 0x000fc800078e0006 */
[----:B------:R-:W-:-:S04]  /*1170*/  @P0 IMAD.WIDE.U32 R6, R11, c[0x0][0x1b8], R6 ;  /* 0x00006e000b060a25 */ /* 0x000fc800078e0006 */
[----:B------:R-:W-:Y:S01]  /*1180*/  IMAD R9, R9, c[0x0][0x1bc], R10 ;  /* 0x00006f0009097a24 */ /* 0x000fe200078e020a */
[----:B------:R-:W-:Y:S01]  /*1190*/  @P0 LEA R10, P2, R6, c[0x0][0x178], 0x2 ;  /* 0x00005e00060a0a11 */ /* 0x000fe200078410ff */
[----:B------:R-:W-:Y:S01]  /*11a0*/  @P0 IMAD R11, R11, c[0x0][0x1bc], R8 ;  /* 0x00006f000b0b0a24 */ /* 0x000fe200078e0208 */
[----:B------:R-:W-:Y:S01]  /*11b0*/  LEA R8, P1, R4, c[0x0][0x170], 0x2 ;  /* 0x00005c0004087a11 */ /* 0x000fe200078210ff */
[----:B------:R-:W-:Y:S02]  /*11c0*/  IMAD.IADD R9, R5, 0x1, R9 ;  /* 0x0000000105097824 */ /* 0x000fe400078e0209 */
[----:B------:R-:W-:-:S03]  /*11d0*/  @P0 IMAD.IADD R5, R7, 0x1, R11 ;  /* 0x0000000107050824 */ /* 0x000fc600078e020b */
[----:B------:R-:W-:Y:S02]  /*11e0*/  LEA.HI.X R9, R4, c[0x0][0x174], R9, 0x2, P1 ;  /* 0x00005d0004097a11 */ /* 0x000fe400008f1409 */
[----:B------:R-:W-:Y:S01]  /*11f0*/  @P0 LEA.HI.X R11, R6, c[0x0][0x17c], R5, 0x2, P2 ;  /* 0x00005f00060b0a11 */ /* 0x000fe200010f1405 */
[----:B------:R-:W-:Y:S02]  /*1200*/  HFMA2.MMA R6, -RZ, RZ, 0, 0 ;  /* 0x00000000ff067435 */ /* 0x000fe400000001ff */
[----:B------:R-:W2:Y:S08]  /*1210*/  LDG.E R7, [R8.64] ;  /* 0x0000000a08077981 */ /* 0x000eb0000c1e1900 */
        /* <DEDUP_REMOVED lines=14> */
        .weak           $__internal_19_$__cuda_sm20_div_s64
        .type           $__internal_19_$__cuda_sm20_div_s64,@function
        .size           $__internal_19_$__cuda_sm20_div_s64,(.L_x_400 - $__internal_19_$__cuda_sm20_div_s64)
$__internal_19_$__cuda_sm20_div_s64:
        /* <DEDUP_REMOVED lines=75> */
[----:B------:R-:W-:Y:S06]  /*17b0*/  RET.REL.NODEC R6 `(_ZN17fastertransformer42start_id_embedding_position_lookups_kernelIfLb1ELi0EEEvPT_PiPKS1_S5_NS_18pPromptTuningParamIS1_EEPKiiiiil) ;  /* 0xffffe84006007950 */ /* 0x000fec0003c3ffff */
.L_x_284:
        /* <DEDUP_REMOVED lines=12> */
.L_x_400:


//--------------------- .text._ZN17fastertransformer42start_id_embedding_position_lookups_kernelIfLb1ELi1EEEvPT_PiPKS1_S5_NS_18pPromptTuningParamIS1_EEPKiiiiil --------------------------
	.section	.text._ZN17fastertransformer42start_id_embedding_position_lookups_kernelIfLb1ELi1EEEvPT_PiPKS1_S5_NS_18pPromptTuningParamIS1_EEPKiiiiil,"ax",@progbits
	.sectioninfo	@"SHI_REGISTERS=22"
	.align	128
        .global         _ZN17fastertransformer42start_id_embedding_position_lookups_kernelIfLb1ELi1EEEvPT_PiPKS1_S5_NS_18pPromptTuningParamIS1_EEPKiiiiil
        .type           _ZN17fastertransformer42start_id_embedding_position_lookups_kernelIfLb1ELi1EEEvPT_PiPKS1_S5_NS_18pPromptTuningParamIS1_EEPKiiiiil,@function
        .size           _ZN17fastertransformer42start_id_embedding_position_lookups_kernelIfLb1ELi1EEEvPT_PiPKS1_S5_NS_18pPromptTuningParamIS1_EEPKiiiiil,(.L_x_401 - _ZN17fastertransformer42start_id_embedding_position_lookups_kernelIfLb1ELi1EEEvPT_PiPKS1_S5_NS_18pPromptTuningParamIS1_EEPKiiiiil)
        .other          _ZN17fastertransformer42start_id_embedding_position_lookups_kernelIfLb1ELi1EEEvPT_PiPKS1_S5_NS_18pPromptTuningParamIS1_EEPKiiiiil,@"STO_CUDA_ENTRY STV_DEFAULT"
_ZN17fastertransformer42start_id_embedding_position_lookups_kernelIfLb1ELi1EEEvPT_PiPKS1_S5_NS_18pPromptTuningParamIS1_EEPKiiiiil:
.text._ZN17fastertransformer42start_id_embedding_position_lookups_kernelIfLb1ELi1EEEvPT_PiPKS1_S5_NS_18pPromptTuningParamIS1_EEPKiiiiil:
        /* <DEDUP_REMOVED lines=24> */
.L_x_289:
[----:B------:R-:W-:Y:S01]  /*0180*/  LOP3.LUT R4, R0, c[0x0][0x1bc], RZ, 0xfc, !PT ;  /* 0x00006f0000047a12 */ /* 0x000fe200078efcff */
[----:B------:R-:W-:Y:S03]  /*0190*/  BSSY B0, `(.L_x_286) ;  /* 0x000001f000007945 */ /* 0x000fe60003800000 */
[----:B------:R-:W-:-:S13]  /*01a0*/  ISETP.NE.U32.AND P0, PT, R4, RZ, PT ;  /* 0x000000ff0400720c */ /* 0x000fda0003f05070 */
[----:B0-----:R-:W-:Y:S05]  /*01b0*/  @!P0 BRA `(.L_x_287) ;  /* 0x0000008000008947 */ /* 0x001fea0003800000 */
[----:B------:R-:W-:Y:S01]  /*01c0*/  IMAD.MOV.U32 R8, RZ, RZ, c[0x0][0x1b8] ;  /* 0x00006e00ff087624 */ /* 0x000fe200078e00ff */
[----:B------:R-:W-:Y:S01]  /*01d0*/  MOV R6, 0x200 ;  /* 0x0000020000067802 */ /* 0x000fe20000000f00 */
[----:B------:R-:W-:Y:S02]  /*01e0*/  IMAD.MOV.U32 R7, RZ, RZ, c[0x0][0x1bc] ;  /* 0x00006f00ff077624 */ /* 0x000fe400078e00ff */
[----:B------:R-:W-:Y:S05]  /*01f0*/  CALL.REL.NOINC `($__internal_20_$__cuda_sm20_div_s64) ;  /* 0x00000f7000007944 */ /* 0x000fea0003c00000 */
[----:B------:R-:W-:Y:S01]  /*0200*/  IMAD.MOV R6, RZ, RZ, -R4 ;  /* 0x000000ffff067224 */ /* 0x000fe200078e0a04 */
[----:B------:R-:W-:-:S03]  /*0210*/  MOV R7, R4 ;  /* 0x0000000400077202 */ /* 0x000fc60000000f00 */
[----:B------:R-:W-:Y:S01]  /*0220*/  IMAD R6, R6, c[0x0][0x1b8], R3 ;  /* 0x00006e0006067a24 */ /* 0x000fe200078e0203 */
[----:B------:R-:W-:Y:S05]  /*0230*/  BRA `(.L_x_288) ;  /* 0x0000014000007947 */ /* 0x000fea0003800000 */
.L_x_287:
        /* <DEDUP_REMOVED lines=20> */
.L_x_288:
[----:B------:R-:W-:Y:S05]  /*0380*/  BSYNC B0 ;  /* 0x0000000000007941 */ /* 0x000fea0003800000 */
.L_x_286:
        /* <DEDUP_REMOVED lines=22> */
[----:B------:R-:W-:Y:S01]  /*04f0*/  @!P2 IMAD.MOV R5, RZ, RZ, -R5 ;  /* 0x000000ffff05a224 */ /* 0x000fe200078e0a05 */
[----:B------:R-:W-:Y:S02]  /*0500*/  ISETP.NE.AND.EX P0, PT, RZ, c[0x0][0x1a4], PT, P0 ;  /* 0x00006900ff007a0c */ /* 0x000fe40003f05300 */
[----:B------:R-:W-:-:S05]  /*0510*/  @!P1 LOP3.LUT R5, RZ, c[0x0][0x1ac], RZ, 0x33, !PT ;  /* 0x00006b00ff059a12 */ /* 0x000fca00078e33ff */
[----:B------:R-:W-:-:S04]  /*0520*/  IMAD.MOV R4, RZ, RZ, -R5 ;  /* 0x000000ffff047224 */ /* 0x000fc800078e0a05 */
[----:B------:R-:W-:Y:S02]  /*0530*/  IMAD R10, R4, c[0x0][0x1ac], R7 ;  /* 0x00006b00040a7a24 */ /* 0x000fe400078e0207 */
[----:B------:R-:W-:Y:S02]  /*0540*/  @P0 IMAD.MOV.U32 R8, RZ, RZ, 0x4 ;  /* 0x00000004ff080424 */ /* 0x000fe400078e00ff */
[----:B------:R-:W-:-:S04]  /*0550*/  IMAD R13, R5, c[0x0][0x1b0], R10 ;  /* 0x00006c00050d7a24 */ /* 0x000fc800078e020a */
[----:B------:R-:W-:-:S05]  /*0560*/  @P0 IMAD.WIDE R8, R13, R8, c[0x0][0x1a0] ;  /* 0x000068000d080625 */ /* 0x000fca00078e0208 */
[----:B------:R-:W2:Y:S01]  /*0570*/  @P0 LDG.E R13, [R8.64] ;  /* 0x0000000a080d0981 */ /* 0x000ea2000c1e1900 */
[----:B------:R-:W-:-:S04]  /*0580*/  ISETP.NE.U32.AND P0, PT, RZ, c[0x0][0x178], PT ;  /* 0x00005e00ff007a0c */ /* 0x000fc80003f05070 */
[----:B------:R-:W-:Y:S02]  /*0590*/  ISETP.NE.AND.EX P0, PT, RZ, c[0x0][0x17c], PT, P0 ;  /* 0x00005f00ff007a0c */ /* 0x000fe40003f05300 */
[----:B--2---:R-:W-:-:S04]  /*05a0*/  IADD3 R11, R13, -c[0x0][0x188], RZ ;  /* 0x800062000d0b7a10 */ /* 0x004fc80007ffe0ff */
[----:B------:R-:W-:-:S13]  /*05b0*/  ISETP.GT.AND P1, PT, R11, -0x1, PT ;  /* 0xffffffff0b00780c */ /* 0x000fda0003f24270 */
[----:B------:R-:W-:-:S05]  /*05c0*/  @P1 MOV R4, 0x8 ;  /* 0x0000000800041802 */ /* 0x000fca0000000f00 */
[----:B------:R-:W-:-:S06]  /*05d0*/  @P1 IMAD.WIDE R4, R5, R4, c[0x0][0x180] ;  /* 0x0000600005041625 */ /* 0x000fcc00078e0204 */
[----:B------:R-:W2:Y:S01]  /*05e0*/  @P1 LDG.E.64 R4, [R4.64] ;  /* 0x0000000a04041981 */ /* 0x000ea2000c1e1b00 */
[----:B------:R-:W-:Y:S02]  /*05f0*/  @P0 IADD3 R15, R10, UR6, RZ ;  /* 0x000000060a0f0c10 */ /* 0x000fe4000fffe0ff */
[----:B------:R-:W-:Y:S02]  /*0600*/  @!P1 SHF.R.S32.HI R7, RZ, 0x1f, R13 ;  /* 0x0000001fff079819 */ /* 0x000fe4000001140d */
[----:B------:R-:W-:Y:S02]  /*0610*/  @P0 SHF.R.S32.HI R10, RZ, 0x1f, R15 ;  /* 0x0000001fff0a0819 */ /* 0x000fe4000001140f */
[----:B------:R-:W-:Y:S02]  /*0620*/  SHF.R.S32.HI R17, RZ, 0x1f, R6 ;  /* 0x0000001fff117819 */ /* 0x000fe40000011406 */
[----:B------:R-:W-:Y:S01]  /*0630*/  @P1 SHF.R.S32.HI R8, RZ, 0x1f, R11 ;  /* 0x0000001fff081819 */ /* 0x000fe2000001140b */
[----:B------:R-:W-:-:S02]  /*0640*/  @P0 IMAD R14, R10, c[0x0][0x1b8], RZ ;  /* 0x00006e000a0e0a24 */ /* 0x000fc400078e02ff */
[----:B------:R-:W-:Y:S02]  /*0650*/  @!P1 IMAD R10, R7, c[0x0][0x1b8], RZ ;  /* 0x00006e00070a9a24 */ /* 0x000fe400078e02ff */
[----:B------:R-:W-:Y:S02]  /*0660*/  @!P1 IMAD.MOV.U32 R7, RZ, RZ, R17 ;  /* 0x000000ffff079224 */ /* 0x000fe400078e0011 */
[----:B------:R-:W-:Y:S02]  /*0670*/  @P1 IMAD R12, R8, c[0x0][0x1b8], RZ ;  /* 0x00006e00080c1a24 */ /* 0x000fe400078e02ff */
[----:B------:R-:W-:-:S04]  /*0680*/  @!P1 IMAD.WIDE.U32 R8, R13, c[0x0][0x1b8], R6 ;  /* 0x00006e000d089a25 */ /* 0x000fc800078e0006 */
[----:B------:R-:W-:Y:S02]  /*0690*/  @P1 IMAD.MOV.U32 R7, RZ, RZ, R17 ;  /* 0x000000ffff071224 */ /* 0x000fe400078e0011 */
[----:B------:R-:W-:Y:S02]  /*06a0*/  @!P1 IMAD R13, R13, c[0x0][0x1bc], R10 ;  /* 0x00006f000d0d9a24 */ /* 0x000fe400078e020a */
[----:B------:R-:W-:Y:S01]  /*06b0*/  @P1 IMAD R17, R11, c[0x0][0x1bc], R12 ;  /* 0x00006f000b111a24 */ /* 0x000fe200078e020c */
[----:B------:R-:W-:Y:S01]  /*06c0*/  @!P1 LEA R12, P2, R8, c[0x0][0x170], 0x2 ;  /* 0x00005c00080c9a11 */ /* 0x000fe200078410ff */
[----:B------:R-:W-:Y:S02]  /*06d0*/  @!P1 IMAD.IADD R9, R9, 0x1, R13 ;  /* 0x0000000109099824 */ /* 0x000fe400078e020d */
[----:B------:R-:W-:-:S03]  /*06e0*/  @P1 IMAD.WIDE.U32 R10, R11, c[0x0][0x1b8], R6 ;  /* 0x00006e000b0a1a25 */ /* 0x000fc600078e0006 */
[----:B------:R-:W-:Y:S01]  /*06f0*/  @!P1 LEA.HI.X R13, R8, c[0x0][0x174], R9, 0x2, P2 ;  /* 0x00005d00080d9a11 */ /* 0x000fe200010f1409 */
[----:B------:R-:W-:Y:S02]  /*0700*/  @P1 IMAD.IADD R11, R11, 0x1, R17 ;  /* 0x000000010b0b1824 */ /* 0x000fe400078e0211 */
[C---:B------:R-:W-:Y:S02]  /*0710*/  @P0 IMAD R19, R15.reuse, c[0x0][0x1bc], R14 ;  /* 0x00006f000f130a24 */ /* 0x040fe400078e020e */
[----:B------:R-:W-:-:S04]  /*0720*/  @P0 IMAD.WIDE.U32 R6, R15, c[0x0][0x1b8], R6 ;  /* 0x00006e000f060a25 */ /* 0x000fc800078e0006 */
[----:B------:R-:W-:Y:S01]  /*0730*/  @P0 IMAD.IADD R7, R7, 0x1, R19 ;  /* 0x0000000107070824 */ /* 0x000fe200078e0213 */
[----:B------:R-:W-:-:S04]  /*0740*/  @P0 LEA R8, P3, R6, c[0x0][0x178], 0x2 ;  /* 0x00005e0006080a11 */ /* 0x000fc800078610ff */
[----:B------:R-:W-:Y:S02]  /*0750*/  @P0 LEA.HI.X R9, R6, c[0x0][0x17c], R7, 0x2, P3 ;  /* 0x00005f0006090a11 */ /* 0x000fe400018f1407 */
[----:B--2---:R-:W-:-:S04]  /*0760*/  @P1 LEA R12, P2, R10, R4, 0x2 ;  /* 0x000000040a0c1211 */ /* 0x004fc800078410ff */
[----:B------:R-:W-:Y:S01]  /*0770*/  @P1 LEA.HI.X R13, R10, R5, R11, 0x2, P2 ;  /* 0x000000050a0d1211 */ /* 0x000fe200010f140b */
[----:B------:R-:W-:Y:S01]  /*0780*/  HFMA2.MMA R10, -RZ, RZ, 0, 0 ;  /* 0x00000000ff0a7435 */ /* 0x000fe200000001ff */
[----:B------:R-:W-:-:S03]  /*0790*/  IMAD.MOV.U32 R4, RZ, RZ, R12 ;  /* 0x000000ffff047224 */ /* 0x000fc600078e000c */
[----:B------:R-:W-:-:S06]  /*07a0*/  IMAD.MOV.U32 R5, RZ, RZ, R13 ;  /* 0x000000ffff057224 */ /* 0x000fcc00078e000d */
        /* <DEDUP_REMOVED lines=15> */
.L_x_285:
[----:B------:R-:W-:Y:S02]  /*08a0*/  ULDC UR7, c[0x0][0x1b0] ;  /* 0x00006c0000077ab9 */ /* 0x000fe40000000800 */
[----:B------:R-:W-:Y:S02]  /*08b0*/  UIMAD UR7, UR9, UR7, URZ ;  /* 0x00000007090772a4 */ /* 0x000fe4000f8e023f */
.L_x_296:
[----:B------:R-:W-:Y:S01]  /*08c0*/  ISETP.GE.AND P0, PT, R2, c[0x0][0x1b4], PT ;  /* 0x00006d0002007a0c */ /* 0x000fe20003f06270 */
[----:B------:R-:W-:Y:S01]  /*08d0*/  BSSY B0, `(.L_x_290) ;  /* 0x0000017000007945 */ /* 0x000fe20003800000 */
[----:B------:R-:W-:-:S02]  /*08e0*/  LOP3.LUT R4, R0, c[0x0][0x1bc], RZ, 0xfc, !PT ;  /* 0x00006f0000047a12 */ /* 0x000fc400078efcff */
[----:B------:R-:W-:Y:S02]  /*08f0*/  ISETP.GE.OR P0, PT, R2, UR7, P0 ;  /* 0x0000000702007c0c */ /* 0x000fe40008706670 */
[----:B------:R-:W-:-:S11]  /*0900*/  ISETP.NE.U32.AND P1, PT, R4, RZ, PT ;  /* 0x000000ff0400720c */ /* 0x000fd60003f25070 */
[----:B0-----:R-:W-:Y:S05]  /*0910*/  @P0 BRA `(.L_x_291) ;  /* 0x0000012000000947 */ /* 0x001fea0003800000 */
[----:B------:R-:W-:Y:S01]  /*0920*/  HFMA2.MMA R5, -RZ, RZ, 0, 2.384185791015625e-07 ;  /* 0x00000004ff057435 */ /* 0x000fe200000001ff */
[----:B------:R-:W-:Y:S01]  /*0930*/  IMAD R4, R2, c[0x0][0x1b0], RZ ;  /* 0x00006c0002047a24 */ /* 0x000fe200078e02ff */
[----:B------:R-:W-:-:S08]  /*0940*/  CS2R R8, SRZ ;  /* 0x0000000000087805 */ /* 0x000fd0000001ff00 */
[----:B------:R-:W-:-:S04]  /*0950*/  IMAD.WIDE R4, R4, R5, c[0x0][0x1a0] ;  /* 0x0000680004047625 */ /* 0x000fc800078e0205 */
[----:B------:R-:W-:Y:S02]  /*0960*/  IMAD.MOV.U32 R6, RZ, RZ, R4 ;  /* 0x000000ffff067224 */ /* 0x000fe400078e0004 */
[----:B------:R-:W-:-:S05]  /*0970*/  IMAD.MOV.U32 R7, RZ, RZ, R5 ;  /* 0x000000ffff077224 */ /* 0x000fca00078e0005 */
.L_x_292:
        /* <DEDUP_REMOVED lines=12> */
.L_x_291:
[----:B------:R-:W-:Y:S05]  /*0a40*/  BSYNC B0 ;  /* 0x0000000000007941 */ /* 0x000fea0003800000 */
.L_x_290:
[----:B------:R-:W-:Y:S01]  /*0a50*/  BSSY B0, `(.L_x_293) ;  /* 0x000001e000007945 */ /* 0x000fe20003800000 */
[----:B------:R-:W-:Y:S05]  /*0a60*/  @!P1 BRA `(.L_x_294) ;  /* 0x0000008000009947 */ /* 0x000fea0003800000 */
[----:B------:R-:W-:Y:S01]  /*0a70*/  IMAD.MOV.U32 R8, RZ, RZ, c[0x0][0x1b8] ;  /* 0x00006e00ff087624 */ /* 0x000fe200078e00ff */
[----:B------:R-:W-:Y:S02]  /*0a80*/  MOV R7, c[0x0][0x1bc] ;  /* 0x00006f0000077a02 */ /* 0x000fe40000000f00 */
[----:B------:R-:W-:Y:S02]  /*0a90*/  MOV R6, 0xab0 ;  /* 0x00000ab000067802 */ /* 0x000fe40000000f00 */
[----:B0-----:R-:W-:Y:S05]  /*0aa0*/  CALL.REL.NOINC `($__internal_20_$__cuda_sm20_div_s64) ;  /* 0x000006c000007944 */ /* 0x001fea0003c00000 */
[--C-:B------:R-:W-:Y:S02]  /*0ab0*/  IMAD.MOV R6, RZ, RZ, -R4.reuse ;  /* 0x000000ffff067224 */ /* 0x100fe400078e0a04 */
[----:B------:R-:W-:Y:S02]  /*0ac0*/  IMAD.MOV.U32 R7, RZ, RZ, R4 ;  /* 0x000000ffff077224 */ /* 0x000fe400078e0004 */
[----:B------:R-:W-:Y:S01]  /*0ad0*/  IMAD R6, R6, c[0x0][0x1b8], R3 ;  /* 0x00006e0006067a24 */ /* 0x000fe200078e0203 */
[----:B------:R-:W-:Y:S05]  /*0ae0*/  BRA `(.L_x_295) ;  /* 0x0000014000007947 */ /* 0x000fea0003800000 */
.L_x_294:
        /* <DEDUP_REMOVED lines=17> */
[----:B------:R-:W-:-:S04]  /*0c00*/  @!P2 LOP3.LUT R7, RZ, c[0x0][0x1b8], RZ, 0x33, !PT ;  /* 0x00006e00ff07aa12 */ /* 0x000fc800078e33ff */
[----:B------:R-:W-:-:S05]  /*0c10*/  IADD3 R6, -R7, RZ, RZ ;  /* 0x000000ff07067210 */ /* 0x000fca0007ffe1ff */
[----:B------:R-:W-:Y:S02]  /*0c20*/  IMAD R6, R6, c[0x0][0x1b8], R3 ;  /* 0x00006e0006067a24 */ /* 0x000fe400078e0203 */
.L_x_295:
[----:B------:R-:W-:Y:S05]  /*0c30*/  BSYNC B0 ;  /* 0x0000000000007941 */ /* 0x000fea0003800000 */
.L_x_293:
        /* <DEDUP_REMOVED lines=22> */
[----:B------:R-:W-:Y:S02]  /*0da0*/  ISETP.NE.U32.AND P0, PT, RZ, c[0x0][0x1a0], PT ;  /* 0x00006800ff007a0c */ /* 0x000fe40003f05070 */
[----:B------:R-:W-:Y:S02]  /*0db0*/  MOV R5, R4 ;  /* 0x0000000400057202 */ /* 0x000fe40000000f00 */
        /* <DEDUP_REMOVED lines=13> */
[----:B------:R-:W-:-:S04]  /*0e90*/  @P1 IMAD.MOV.U32 R4, RZ, RZ, 0x8 ;  /* 0x00000008ff041424 */ /* 0x000fc800078e00ff */
        /* <DEDUP_REMOVED lines=11> */
[----:B------:R-:W-:Y:S01]  /*0f50*/  @!P1 IMAD.WIDE.U32 R8, R13, c[0x0][0x1b8], R6 ;  /* 0x00006e000d089a25 */ /* 0x000fe200078e0006 */
[----:B------:R-:W-:-:S03]  /*0f60*/  @P1 MOV R7, R17 ;  /* 0x0000001100071202 */ /* 0x000fc60000000f00 */
        /* <DEDUP_REMOVED lines=14> */
[----:B------:R-:W-:Y:S01]  /*1050*/  IMAD.MOV.U32 R10, RZ, RZ, RZ ;  /* 0x000000ffff0a7224 */ /* 0x000fe200078e00ff */
[----:B------:R-:W-:-:S03]  /*1060*/  MOV R4, R12 ;  /* 0x0000000c00047202 */ /* 0x000fc60000000f00 */
[----:B------:R-:W-:Y:S02]  /*1070*/  IMAD.MOV.U32 R5, RZ, RZ, R13 ;  /* 0x000000ffff057224 */ /* 0x000fe400078e000d */
        /* <DEDUP_REMOVED lines=15> */
        .weak           $__internal_20_$__cuda_sm20_div_s64
        .type           $__internal_20_$__cuda_sm20_div_s64,@function
        .size           $__internal_20_$__cuda_sm20_div_s64,(.L_x_401 - $__internal_20_$__cuda_sm20_div_s64)
$__internal_20_$__cuda_sm20_div_s64:
[----:B------:R-:W-:Y:S02]  /*1170*/  IADD3 R5, P1, RZ, -R8, RZ ;  /* 0x80000008ff057210 */ /* 0x000fe40007f3e0ff */
[----:B------:R-:W-:Y:S02]  /*1180*/  ISETP.GE.AND P0, PT, R7, RZ, PT ;  /* 0x000000ff0700720c */ /* 0x000fe40003f06270 */
[----:B------:R-:W-:-:S02]  /*1190*/  IADD3.X R10, RZ, ~R7, RZ, P1, !PT ;  /* 0x80000007ff0a7210 */ /* 0x000fc40000ffe4ff */
[----:B------:R-:W-:Y:S02]  /*11a0*/  SEL R4, R5, R8, !P0 ;  /* 0x0000000805047207 */ /* 0x000fe40004000000 */
[----:B------:R-:W-:Y:S02]  /*11b0*/  SEL R5, R10, R7, !P0 ;  /* 0x000000070a057207 */ /* 0x000fe40004000000 */
[----:B------:R-:W-:Y:S02]  /*11c0*/  ISETP.GE.AND P3, PT, R0, RZ, PT ;  /* 0x000000ff0000720c */ /* 0x000fe40003f66270 */
        /* <DEDUP_REMOVED lines=49> */
[----:B------:R-:W-:-:S05]  /*14e0*/  IMAD R11, R15, R4, R11 ;  /* 0x000000040f0b7224 */ /* 0x000fca00078e020b */
[----:B------:R-:W-:Y:S02]  /*14f0*/  IADD3.X R15, ~R11, R14, RZ, P1, !PT ;  /* 0x0000000e0b0f7210 */ /* 0x000fe40000ffe5ff */
[----:B------:R-:W-:Y:S02]  /*1500*/  IADD3 R9, P1, R17, -R4, RZ ;  /* 0x8000000411097210 */ /* 0x000fe40007f3e0ff */
[----:B------:R-:W-:-:S03]  /*1510*/  ISETP.GE.U32.AND.EX P0, PT, R15, R5, PT, P0 ;  /* 0x000000050f00720c */ /* 0x000fc60003f06100 */
[----:B------:R-:W-:Y:S01]  /*1520*/  IMAD.X R11, R15, 0x1, ~R5, P1 ;  /* 0x000000010f0b7824 */ /* 0x000fe200008e0e05 */
        /* <DEDUP_REMOVED lines=15> */
[----:B------:R-:W-:Y:S06]  /*1620*/  RET.REL.NODEC R6 `(_ZN17fastertransformer42start_id_embedding_position_lookups_kernelIfLb1ELi1EEEvPT_PiPKS1_S5_NS_18pPromptTuningParamIS1_EEPKiiiiil) ;  /* 0xffffe9d006007950 */ /* 0x000fec0003c3ffff */
.L_x_297:
        /* <DEDUP_REMOVED lines=13> */
.L_x_401:


//--------------------- .text._ZN17fastertransformer42start_id_embedding_position_lookups_kernelIfLb1ELi2EEEvPT_PiPKS1_S5_NS_18pPromptTuningParamIS1_EEPKiiiiil --------------------------
	.section	.text._ZN17fastertransformer42start_id_embedding_position_lookups_kernelIfLb1ELi2EEEvPT_PiPKS1_S5_NS_18pPromptTuningParamIS1_EEPKiiiiil,"ax",@progbits
	.sectioninfo	@"SHI_REGISTERS=22"
	.align	128
        .global         _ZN17fastertransformer42start_id_embedding_position_lookups_kernelIfLb1ELi2EEEvPT_PiPKS1_S5_NS_18pPromptTuningParamIS1_EEPKiiiiil
        .type           _ZN17fastertransformer42start_id_embedding_position_lookups_kernelIfLb1ELi2EEEvPT_PiPKS1_S5_NS_18pPromptTuningParamIS1_EEPKiiiiil,@function
        .size           _ZN17fastertransformer42start_id_embedding_position_lookups_kernelIfLb1ELi2EEEvPT_PiPKS1_S5_NS_18pPromptTuningParamIS1_EEPKiiiiil,(.L_x_402 - _ZN17fastertransformer42start_id_embedding_position_lookups_kernelIfLb1ELi2EEEvPT_PiPKS1_S5_NS_18pPromptTuningParamIS1_EEPKiiiiil)
        .other          _ZN17fastertransformer42start_id_embedding_position_lookups_kernelIfLb1ELi2EEEvPT_PiPKS1_S5_NS_18pPromptTuningParamIS1_EEPKiiiiil,@"STO_CUDA_ENTRY STV_DEFAULT"
_ZN17fastertransformer42start_id_embedding_position_lookups_kernelIfLb1ELi2EEEvPT_PiPKS1_S5_NS_18pPromptTuningParamIS1_EEPKiiiiil:
.text._ZN17fastertransformer42start_id_embedding_position_lookups_kernelIfLb1ELi2EEEvPT_PiPKS1_S5_NS_18pPromptTuningParamIS1_EEPKiiiiil:
        /* <DEDUP_REMOVED lines=24> */
.L_x_304:
[----:B------:R-:W-:Y:S01]  /*0180*/  LOP3.LUT R4, R0, c[0x0][0x1bc], RZ, 0xfc, !PT ;  /* 0x00006f0000047a12 */ /* 0x000fe200078efcff */
[----:B------:R-:W-:Y:S03]  /*0190*/  BSSY B0, `(.L_x_299) ;  /* 0x000001e000007945 */ /* 0x000fe60003800000 */
[----:B------:R-:W-:-:S13]  /*01a0*/  ISETP.NE.U32.AND P0, PT, R4, RZ, PT ;  /* 0x000000ff0400720c */ /* 0x000fda0003f05070 */
[----:B0-----:R-:W-:Y:S05]  /*01b0*/  @!P0 BRA `(.L_x_300) ;  /* 0x0000007000008947 */ /* 0x001fea0003800000 */
[----:B------:R-:W-:Y:S01]  /*01c0*/  IMAD.MOV.U32 R8, RZ, RZ, c[0x0][0x1b8] ;  /* 0x00006e00ff087624 */ /* 0x000fe200078e00ff */
[----:B------:R-:W-:Y:S01]  /*01d0*/  MOV R6, 0x200 ;  /* 0x0000020000067802 */ /* 0x000fe20000000f00 */
[----:B------:R-:W-:Y:S02]  /*01e0*/  IMAD.MOV.U32 R7, RZ, RZ, c[0x0][0x1bc] ;  /* 0x00006f00ff077624 */ /* 0x000fe400078e00ff */
[----:B------:R-:W-:Y:S05]  /*01f0*/  CALL.REL.NOINC `($__internal_21_$__cuda_sm20_div_s64) ;  /* 0x00000fa000007944 */ /* 0x000fea0003c00000 */
[----:B------:R-:W-:-:S04]  /*0200*/  IMAD.MOV R4, RZ, RZ, -R5 ;  /* 0x000000ffff047224 */ /* 0x000fc800078e0a05 */
[----:B------:R-:W-:Y:S01]  /*0210*/  IMAD R4, R4, c[0x0][0x1b8], R3 ;  /* 0x00006e0004047a24 */ /* 0x000fe200078e0203 */
[----:B------:R-:W-:Y:S05]  /*0220*/  BRA `(.L_x_301) ;  /* 0x0000014000007947 */ /* 0x000fea0003800000 */
.L_x_300:
        /* <DEDUP_REMOVED lines=20> */
.L_x_301:
[----:B------:R-:W-:Y:S05]  /*0370*/  BSYNC B0 ;  /* 0x0000000000007941 */ /* 0x000fea0003800000 */
.L_x_299:
[----:B------:R-:W-:-:S04]  /*0380*/  IABS R9, c[0x0][0x1ac] ;  /* 0x00006b0000097a13 */ /* 0x000fc80000000000 */
[----:B------:R-:W0:Y:S08]  /*0390*/  I2F.RP R8, R9 ;  /* 0x0000000900087306 */ /* 0x000e300000209400 */
[----:B0-----:R-:W0:Y:S02]  /*03a0*/  MUFU.RCP R8, R8 ;  /* 0x0000000800087308 */ /* 0x001e240000001000 */
[----:B0-----:R-:W-:-:S06]  /*03b0*/  IADD3 R6, R8, 0xffffffe, RZ ;  /* 0x0ffffffe08067810 */ /* 0x001fcc0007ffe0ff */
[----:B------:R0:W1:Y:S02]  /*03c0*/  F2I.FTZ.U32.TRUNC.NTZ R7, R6 ;  /* 0x0000000600077305 */ /* 0x000064000021f000 */
[----:B0-----:R-:W-:Y:S01]  /*03d0*/  IMAD.MOV.U32 R6, RZ, RZ, RZ ;  /* 0x000000ffff067224 */ /* 0x001fe200078e00ff */
[----:B-1----:R-:W-:-:S05]  /*03e0*/  IADD3 R10, RZ, -R7, RZ ;  /* 0x80000007ff0a7210 */ /* 0x002fca0007ffe0ff */
        /* <DEDUP_REMOVED lines=45> */
[----:B------:R-:W-:-:S04]  /*06c0*/  LEA R12, P0, R8, c[0x0][0x198], 0x2 ;  /* 0x00006600080c7a11 */ /* 0x000fc800078010ff */
[----:B------:R-:W-:-:S04]  /*06d0*/  IADD3 R13, R9, R13, RZ ;  /* 0x0000000d090d7210 */ /* 0x000fc80007ffe0ff */
[----:B------:R-:W-:Y:S02]  /*06e0*/  LEA.HI.X R13, R8, c[0x0][0x19c], R13, 0x2, P0 ;  /* 0x00006700080d7a11 */ /* 0x000fe400000f140d */
.L_x_303:
[----:B------:R-:W-:Y:S05]  /*06f0*/  BSYNC B0 ;  /* 0x0000000000007941 */ /* 0x000fea0003800000 */
.L_x_302:
[----:B------:R-:W-:Y:S01]  /*0700*/  ISETP.NE.U32.AND P0, PT, RZ, c[0x0][0x178], PT ;  /* 0x00005e00ff007a0c */ /* 0x000fe20003f05070 */
[----:B------:R-:W-:-:S03]  /*0710*/  IMAD.MOV.U32 R10, RZ, RZ, RZ ;  /* 0x000000ffff0a7224 */ /* 0x000fc600078e00ff */
        /* <DEDUP_REMOVED lines=26> */
.L_x_298:
[----:B------:R-:W-:Y:S02]  /*08c0*/  ULDC UR7, c[0x0][0x1b0] ;  /* 0x00006c0000077ab9 */ /* 0x000fe40000000800 */
[----:B------:R-:W-:Y:S02]  /*08d0*/  UIMAD UR7, UR9, UR7, URZ ;  /* 0x00000007090772a4 */ /* 0x000fe4000f8e023f */
.L_x_313:
[----:B------:R-:W-:Y:S01]  /*08e0*/  ISETP.GE.AND P0, PT, R2, c[0x0][0x1b4], PT ;  /* 0x00006d0002007a0c */ /* 0x000fe20003f06270 */
[----:B------:R-:W-:Y:S01]  /*08f0*/  BSSY B0, `(.L_x_305) ;  /* 0x0000017000007945 */ /* 0x000fe20003800000 */
[----:B------:R-:W-:Y:S02]  /*0900*/  LOP3.LUT R4, R0, c[0x0][0x1bc], RZ, 0xfc, !PT ;  /* 0x00006f0000047a12 */ /* 0x000fe400078efcff */
[----:B------:R-:W-:-:S02]  /*0910*/  ISETP.GE.OR P0, PT, R2, UR7, P0 ;  /* 0x0000000702007c0c */ /* 0x000fc40008706670 */
[----:B------:R-:W-:-:S11]  /*0920*/  ISETP.NE.U32.AND P1, PT, R4, RZ, PT ;  /* 0x000000ff0400720c */ /* 0x000fd60003f25070 */
[----:B0-----:R-:W-:Y:S05]  /*0930*/  @P0 BRA `(.L_x_306) ;  /* 0x0000012000000947 */ /* 0x001fea0003800000 */
[----:B------:R-:W-:Y:S01]  /*0940*/  IMAD.MOV.U32 R5, RZ, RZ, 0x4 ;  /* 0x00000004ff057424 */ /* 0x000fe200078e00ff */
[----:B------:R-:W-:Y:S01]  /*0950*/  CS2R R8, SRZ ;  /* 0x0000000000087805 */ /* 0x000fe2000001ff00 */
[----:B------:R-:W-:-:S04]  /*0960*/  IMAD R4, R2, c[0x0][0x1b0], RZ ;  /* 0x00006c0002047a24 */ /* 0x000fc800078e02ff */
[----:B------:R-:W-:-:S04]  /*0970*/  IMAD.WIDE R4, R4, R5, c[0x0][0x1a0] ;  /* 0x0000680004047625 */ /* 0x000fc800078e0205 */
[----:B------:R-:W-:Y:S01]  /*0980*/  IMAD.MOV.U32 R7, RZ, RZ, R5 ;  /* 0x000000ffff077224 */ /* 0x000fe200078e0005 */
[----:B------:R-:W-:-:S05]  /*0990*/  MOV R6, R4 ;  /* 0x0000000400067202 */ /* 0x000fca0000000f00 */
.L_x_307:
        /* <DEDUP_REMOVED lines=12> */
.L_x_306:
[----:B------:R-:W-:Y:S05]  /*0a60*/  BSYNC B0 ;  /* 0x0000000000007941 */ /* 0x000fea0003800000 */
.L_x_305:
[----:B------:R-:W-:Y:S01]  /*0a70*/  BSSY B0, `(.L_x_308) ;  /* 0x000001d000007945 */ /* 0x000fe20003800000 */
[----:B------:R-:W-:Y:S05]  /*0a80*/  @!P1 BRA `(.L_x_309) ;  /* 0x0000007000009947 */ /* 0x000fea0003800000 */
[----:B------:R-:W-:Y:S01]  /*0a90*/  IMAD.MOV.U32 R8, RZ, RZ, c[0x0][0x1b8] ;  /* 0x00006e00ff087624 */ /* 0x000fe200078e00ff */
[----:B------:R-:W-:Y:S01]  /*0aa0*/  MOV R6, 0xad0 ;  /* 0x00000ad000067802 */ /* 0x000fe20000000f00 */
[----:B------:R-:W-:Y:S02]  /*0ab0*/  IMAD.MOV.U32 R7, RZ, RZ, c[0x0][0x1bc] ;  /* 0x00006f00ff077624 */ /* 0x000fe400078e00ff */
[----:B0-----:R-:W-:Y:S05]  /*0ac0*/  CALL.REL.NOINC `($__internal_21_$__cuda_sm20_div_s64) ;  /* 0x000006d000007944 */ /* 0x001fea0003c00000 */
[----:B------:R-:W-:-:S04]  /*0ad0*/  IMAD.MOV R4, RZ, RZ, -R5 ;  /* 0x000000ffff047224 */ /* 0x000fc800078e0a05 */
[----:B------:R-:W-:Y:S01]  /*0ae0*/  IMAD R4, R4, c[0x0][0x1b8], R3 ;  /* 0x00006e0004047a24 */ /* 0x000fe200078e0203 */
[----:B------:R-:W-:Y:S05]  /*0af0*/  BRA `(.L_x_310) ;  /* 0x0000014000007947 */ /* 0x000fea0003800000 */
.L_x_309:
        /* <DEDUP_REMOVED lines=20> */
.L_x_310:
[----:B------:R-:W-:Y:S05]  /*0c40*/  BSYNC B0 ;  /* 0x0000000000007941 */ /* 0x000fea0003800000 */
.L_x_308:
        /* <DEDUP_REMOVED lines=56> */
.L_x_312:
[----:B------:R-:W-:Y:S05]  /*0fd0*/  BSYNC B0 ;  /* 0x0000000000007941 */ /* 0x000fea0003800000 */
.L_x_311:
        /* <DEDUP_REMOVED lines=18> */
[----:B------:R-:W-:Y:S01]  /*1100*/  IMAD R3, R3, c[0x0][0xc], R2 ;  /* 0x0000030003037a24 */ /* 0x000fe200078e0202 */
[----:B------:R-:W-:-:S04]  /*1110*/  MOV R13, UR8 ;  /* 0x00000008000d7c02 */ /* 0x000fc80008000f00 */
        /* <DEDUP_REMOVED lines=8> */
        .weak           $__internal_21_$__cuda_sm20_div_s64
        .type           $__internal_21_$__cuda_sm20_div_s64,@function
        .size           $__internal_21_$__cuda_sm20_div_s64,(.L_x_402 - $__internal_21_$__cuda_sm20_div_s64)
$__internal_21_$__cuda_sm20_div_s64:
        /* <DEDUP_REMOVED lines=75> */
[----:B------:R-:W-:Y:S06]  /*1650*/  RET.REL.NODEC R6 `(_ZN17fastertransformer42start_id_embedding_position_lookups_kernelIfLb1ELi2EEEvPT_PiPKS1_S5_NS_18pPromptTuningParamIS1_EEPKiiiiil) ;  /* 0xffffe9a006007950 */ /* 0x000fec0003c3ffff */
.L_x_314:
        /* <DEDUP_REMOVED lines=10> */
.L_x_402:


//--------------------- .text._ZN17fastertransformer19mask_padding_tokensILb0EEEvPbPKiS3_mmmm --------------------------
	.section	.text._ZN17fastertransformer19mask_padding_tokensILb0EEEvPbPKiS3_mmmm,"ax",@progbits
	.sectioninfo	@"SHI_REGISTERS=18"
	.align	128
        .global         _ZN17fastertransformer19mask_padding_tokensILb0EEEvPbPKiS3_mmmm
        .type           _ZN17fastertransformer19mask_padding_tokensILb0EEEvPbPKiS3_mmmm,@function
        .size           _ZN17fastertransformer19mask_padding_tokensILb0EEEvPbPKiS3_mmmm,(.L_x_404 - _ZN17fastertransformer19mask_padding_tokensILb0EEEvPbPKiS3_mmmm)
        .other          _ZN17fastertransformer19mask_padding_tokensILb0EEEvPbPKiS3_mmmm,@"STO_CUDA_ENTRY STV_DEFAULT"
_ZN17fastertransformer19mask_padding_tokensILb0EEEvPbPKiS3_mmmm:
.text._ZN17fastertransformer19mask_padding_tokensILb0EEEvPbPKiS3_mmmm:
[----:B------:R-:W-:Y:S02]  /*0000*/  IMAD.MOV.U32 R1, RZ, RZ, c[0x0][0x28] ;  /* 0x00000a00ff017624 */ /* 0x000fe400078e00ff */
[----:B------:R-:W0:Y:S01]  /*0010*/  S2R R0, SR_CTAID.X ;  /* 0x0000000000007919 */ /* 0x000e220000002500 */
[----:B------:R-:W-:Y:S01]  /*0020*/  ISETP.NE.U32.AND P0, PT, RZ, c[0x0][0x194], PT ;  /* 0x00006500ff007a0c */ /* 0x000fe20003f05070 */
[----:B------:R-:W-:-:S12]  /*0030*/  ULDC.64 UR8, c[0x0][0x118] ;  /* 0x0000460000087ab9 */ /* 0x000fd80000000a00 */
[----:B------:R-:W-:Y:S05]  /*0040*/  @!P0 BRA `(.L_x_315) ;  /* 0x0000005000008947 */ /* 0x000fea0003800000 */
[----:B------:R-:W-:Y:S02]  /*0050*/  MOV R2, 0x70 ;  /* 0x0000007000027802 */ /* 0x000fe40000000f00 */
[----:B0-----:R-:W-:Y:S05]  /*0060*/  CALL.REL.NOINC `($__internal_22_$__cuda_sm20_div_u64) ;  /* 0x0000053000007944 */ /* 0x001fea0003c00000 */
[----:B------:R-:W-:Y:S02]  /*0070*/  IMAD.MOV.U32 R2, RZ, RZ, R4 ;  /* 0x000000ffff027224 */ /* 0x000fe400078e0004 */
[----:B------:R-:W-:Y:S01]  /*0080*/  IMAD.MOV.U32 R3, RZ, RZ, R5 ;  /* 0x000000ffff037224 */ /* 0x000fe200078e0005 */
[----:B------:R-:W-:Y:S05]  /*0090*/  BRA `(.L_x_316) ;  /* 0x0000013000007947 */ /* 0x000fea0003800000 */
.L_x_315:
[----:B------:R-:W1:Y:S01]  /*00a0*/  I2F.U32.RP R4, c[0x0][0x190] ;  /* 0x0000640000047b06 */ /* 0x000e620000209000 */
[----:B------:R-:W-:-:S07]  /*00b0*/  ISETP.NE.U32.AND P2, PT, RZ, c[0x0][0x190], PT ;  /* 0x00006400ff007a0c */ /* 0x000fce0003f45070 */
[----:B-1----:R-:W1:Y:S02]  /*00c0*/  MUFU.RCP R4, R4 ;  /* 0x0000000400047308 */ /* 0x002e640000001000 */
[----:B-1----:R-:W-:-:S06]  /*00d0*/  IADD3 R2, R4, 0xffffffe, RZ ;  /* 0x0ffffffe04027810 */ /* 0x002fcc0007ffe0ff */
[----:B------:R1:W2:Y:S02]  /*00e0*/  F2I.FTZ.U32.TRUNC.NTZ R3, R2 ;  /* 0x0000000200037305 */ /* 0x0002a4000021f000 */
[----:B-1----:R-:W-:Y:S01]  /*00f0*/  HFMA2.MMA R2, -RZ, RZ, 0, 0 ;  /* 0x00000000ff027435 */ /* 0x002fe200000001ff */
[----:B--2---:R-:W-:-:S04]  /*0100*/  IMAD.MOV R5, RZ, RZ, -R3 ;  /* 0x000000ffff057224 */ /* 0x004fc800078e0a03 */
[----:B------:R-:W-:-:S05]  /*0110*/  IMAD R5, R5, c[0x0][0x190], RZ ;  /* 0x0000640005057a24 */ /* 0x000fca00078e02ff */
[----:B------:R-:W-:-:S06]  /*0120*/  IMAD.HI.U32 R3, R3, R5, R2 ;  /* 0x0000000503037227 */ /* 0x000fcc00078e0002 */
[----:B0-----:R-:W-:-:S04]  /*0130*/  IMAD.HI.U32 R2, R3, R0, RZ ;  /* 0x0000000003027227 */ /* 0x001fc800078e00ff */
        /* <DEDUP_REMOVED lines=9> */
.L_x_316:
[C---:B------:R-:W-:Y:S01]  /*01d0*/  LEA R4, P0, R2.reuse, c[0x0][0x168], 0x2 ;  /* 0x00005a0002047a11 */ /* 0x040fe200078010ff */
[----:B------:R-:W-:Y:S02]  /*01e0*/  ULDC.64 UR4, c[0x0][0x188] ;  /* 0x0000620000047ab9 */ /* 0x000fe40000000a00 */
[----:B------:R-:W-:Y:S01]  /*01f0*/  ULDC.64 UR6, c[0x0][0x180] ;  /* 0x0000600000067ab9 */ /* 0x000fe20000000a00 */
[----:B------:R-:W-:-:S05]  /*0200*/  LEA.HI.X R5, R2, c[0x0][0x16c], R3, 0x2, P0 ;  /* 0x00005b0002057a11 */ /* 0x000fca00000f1403 */
[----:B------:R-:W2:Y:S01]  /*0210*/  LDG.E R4, [R4.64] ;  /* 0x0000000804047981 */ /* 0x000ea2000c1e1900 */
[----:B------:R-:W-:-:S03]  /*0220*/  UIADD3 UR4, UP0, UR4, UR6, URZ ;  /* 0x0000000604047290 */ /* 0x000fc6000ff1e03f */
[----:B------:R-:W2:Y:S01]  /*0230*/  S2R R3, SR_TID.X ;  /* 0x0000000000037919 */ /* 0x000ea20000002100 */
[----:B------:R-:W-:-:S06]  /*0240*/  UIADD3.X UR5, UR5, UR7, URZ, UP0, !UPT ;  /* 0x0000000705057290 */ /* 0x000fcc00087fe43f */
[----:B------:R-:W-:Y:S01]  /*0250*/  IMAD.U32 R6, RZ, RZ, UR5 ;  /* 0x00000005ff067e24 */ /* 0x000fe2000f8e00ff */
[----:B--2---:R-:W-:-:S04]  /*0260*/  IADD3 R2, R4, c[0x0][0x188], R3 ;  /* 0x0000620004027a10 */ /* 0x004fc80007ffe003 */
[----:B------:R-:W-:Y:S02]  /*0270*/  ISETP.LT.U32.AND P0, PT, R2, UR4, PT ;  /* 0x0000000402007c0c */ /* 0x000fe4000bf01070 */
[----:B------:R-:W-:-:S04]  /*0280*/  SHF.R.S32.HI R3, RZ, 0x1f, R2 ;  /* 0x0000001fff037819 */ /* 0x000fc80000011402 */
[----:B------:R-:W-:-:S13]  /*0290*/  ISETP.GT.U32.AND.EX P0, PT, R6, R3, PT, P0 ;  /* 0x000000030600720c */ /* 0x000fda0003f04100 */
[----:B------:R-:W-:Y:S05]  /*02a0*/  @!P0 EXIT ;  /* 0x000000000000894d */ /* 0x000fea0003800000 */
[----:B------:R-:W-:Y:S01]  /*02b0*/  IMAD.MOV.U32 R7, RZ, RZ, R3 ;  /* 0x000000ffff077224 */ /* 0x000fe200078e0003 */
[----:B------:R-:W-:-:S04]  /*02c0*/  MOV R6, R2 ;  /* 0x0000000200067202 */ /* 0x000fc80000000f00 */
.L_x_320:
[----:B------:R-:W-:Y:S01]  /*02d0*/  LOP3.LUT R3, R7, c[0x0][0x17c], RZ, 0xfc, !PT ;  /* 0x00005f0007037a12 */ /* 0x000fe200078efcff */
[----:B------:R-:W-:Y:S03]  /*02e0*/  BSSY B0, `(.L_x_317) ;  /* 0x000001d000007945 */ /* 0x000fe60003800000 */
[----:B------:R-:W-:-:S13]  /*02f0*/  ISETP.NE.U32.AND P0, PT, R3, RZ, PT ;  /* 0x000000ff0300720c */ /* 0x000fda0003f05070 */
[----:B------:R-:W-:Y:S05]  /*0300*/  @!P0 BRA `(.L_x_318) ;  /* 0x0000007000008947 */ /* 0x000fea0003800000 */
[----:B------:R-:W-:Y:S01]  /*0310*/  IMAD.MOV.U32 R3, RZ, RZ, R6 ;  /* 0x000000ffff037224 */ /* 0x000fe200078e0006 */
[----:B------:R-:W-:Y:S01]  /*0320*/  MOV R4, 0x350 ;  /* 0x0000035000047802 */ /* 0x000fe20000000f00 */
[----:B------:R-:W-:Y:S02]  /*0330*/  IMAD.MOV.U32 R5, RZ, RZ, R7 ;  /* 0x000000ffff057224 */ /* 0x000fe400078e0007 */
[----:B------:R-:W-:Y:S05]  /*0340*/  CALL.REL.NOINC `($__internal_23_$__cuda_sm20_rem_u64) ;  /* 0x0000066000007944 */ /* 0x000fea0003c00000 */
[----:B------:R-:W-:Y:S02]  /*0350*/  IMAD.MOV.U32 R4, RZ, RZ, R3 ;  /* 0x000000ffff047224 */ /* 0x000fe400078e0003 */
[----:B------:R-:W-:Y:S01]  /*0360*/  IMAD.MOV.U32 R5, RZ, RZ, R6 ;  /* 0x000000ffff057224 */ /* 0x000fe200078e0006 */
[----:B------:R-:W-:Y:S05]  /*0370*/  BRA `(.L_x_319) ;  /* 0x0000013000007947 */ /* 0x000fea0003800000 */
.L_x_318:
        /* <DEDUP_REMOVED lines=11> */
[----:B------:R-:W-:Y:S02]  /*0430*/  IMAD R6, R5, c[0x0][0x178], R6 ;  /* 0x00005e0005067a24 */ /* 0x000fe400078e0206 */
[----:B------:R-:W-:-:S03]  /*0440*/  IMAD.MOV.U32 R5, RZ, RZ, RZ ;  /* 0x000000ffff057224 */ /* 0x000fc600078e00ff */
[----:B------:R-:W-:-:S13]  /*0450*/  ISETP.GE.U32.AND P0, PT, R6, c[0x0][0x178], PT ;  /* 0x00005e0006007a0c */ /* 0x000fda0003f06070 */
[----:B------:R-:W-:-:S04]  /*0460*/  @P0 IADD3 R6, R6, -c[0x0][0x178], RZ ;  /* 0x80005e0006060a10 */ /* 0x000fc80007ffe0ff */
[----:B------:R-:W-:-:S13]  /*0470*/  ISETP.GE.U32.AND P0, PT, R6, c[0x0][0x178], PT ;  /* 0x00005e0006007a0c */ /* 0x000fda0003f06070 */
[----:B------:R-:W-:Y:S02]  /*0480*/  @P0 IADD3 R6, R6, -c[0x0][0x178], RZ ;  /* 0x80005e0006060a10 */ /* 0x000fe40007ffe0ff */
[----:B------:R-:W-:-:S05]  /*0490*/  @!P1 LOP3.LUT R6, RZ, c[0x0][0x178], RZ, 0x33, !PT ;  /* 0x00005e00ff069a12 */ /* 0x000fca00078e33ff */
[----:B------:R-:W-:Y:S02]  /*04a0*/  IMAD.MOV.U32 R4, RZ, RZ, R6 ;  /* 0x000000ffff047224 */ /* 0x000fe400078e0006 */
.L_x_319:
[----:B------:R-:W-:Y:S05]  /*04b0*/  BSYNC B0 ;  /* 0x0000000000007941 */ /* 0x000fea0003800000 */
.L_x_317:
[----:B------:R-:W-:Y:S01]  /*04c0*/  IMAD.WIDE.U32 R4, R0, c[0x0][0x178], R4 ;  /* 0x00005e0000047a25 */ /* 0x000fe200078e0004 */
[----:B------:R-:W-:Y:S01]  /*04d0*/  HFMA2.MMA R3, -RZ, RZ, 0, 5.9604644775390625e-08 ;  /* 0x00000001ff037435 */ /* 0x000fe200000001ff */
[----:B------:R-:W-:Y:S02]  /*04e0*/  IADD3 R6, R2, c[0x0][0x0], RZ ;  /* 0x0000000002067a10 */ /* 0x000fe40007ffe0ff */
[----:B------:R-:W-:Y:S01]  /*04f0*/  IMAD R5, R0, c[0x0][0x17c], R5 ;  /* 0x00005f0000057a24 */ /* 0x000fe200078e0205 */
[----:B------:R-:W-:Y:S01]  /*0500*/  IADD3 R4, P0, R4, c[0x0][0x160], RZ ;  /* 0x0000580004047a10 */ /* 0x000fe20007f1e0ff */
[----:B------:R-:W-:Y:S01]  /*0510*/  IMAD.U32 R2, RZ, RZ, UR5 ;  /* 0x00000005ff027e24 */ /* 0x000fe2000f8e00ff */
[----:B------:R-:W-:Y:S02]  /*0520*/  SHF.R.S32.HI R7, RZ, 0x1f, R6 ;  /* 0x0000001fff077819 */ /* 0x000fe40000011406 */
[----:B------:R-:W-:Y:S02]  /*0530*/  IADD3.X R5, R5, c[0x0][0x164], RZ, P0, !PT ;  /* 0x0000590005057a10 */ /* 0x000fe400007fe4ff */
[----:B------:R-:W-:-:S03]  /*0540*/  ISETP.LT.U32.AND P0, PT, R6, UR4, PT ;  /* 0x0000000406007c0c */ /* 0x000fc6000bf01070 */
[----:B------:R0:W-:Y:S01]  /*0550*/  STG.E.U8 [R4.64], R3 ;  /* 0x0000000304007986 */ /* 0x0001e2000c101108 */
[----:B------:R-:W-:Y:S01]  /*0560*/  ISETP.GT.U32.AND.EX P0, PT, R2, R7, PT, P0 ;  /* 0x000000070200720c */ /* 0x000fe20003f04100 */
[----:B------:R-:W-:-:S12]  /*0570*/  IMAD.MOV.U32 R2, RZ, RZ, R6 ;  /* 0x000000ffff027224 */ /* 0x000fd800078e0006 */
[----:B0-----:R-:W-:Y:S05]  /*0580*/  @P0 BRA `(.L_x_320) ;  /* 0xfffffd4000000947 */ /* 0x001fea000383ffff */
[----:B------:R-:W-:Y:S05]  /*0590*/  EXIT ;  /* 0x000000000000794d */ /* 0x000fea0003800000 */
        .weak           $__internal_22_$__cuda_sm20_div_u64
        .type           $__internal_22_$__cuda_sm20_div_u64,@function
        .size           $__internal_22_$__cuda_sm20_div_u64,($__internal_23_$__cuda_sm20_rem_u64 - $__internal_22_$__cuda_sm20_div_u64)
$__internal_22_$__cuda_sm20_div_u64:
        /* <DEDUP_REMOVED lines=18> */
[----:B------:R-:W-:-:S04]  /*06c0*/  IMAD.WIDE.U32 R4, R7, c[0x0][0x190], RZ ;  /* 0x0000640007047a25 */ /* 0x000fc800078e00ff */
[----:B------:R-:W-:Y:S01]  /*06d0*/  IMAD R6, R7, c[0x0][0x194], R5 ;  /* 0x0000650007067a24 */ /* 0x000fe200078e0205 */
[----:B------:R-:W-:-:S03]  /*06e0*/  IADD3 R5, P0, RZ, -R4, RZ ;  /* 0x80000004ff057210 */ /* 0x000fc60007f1e0ff */
[----:B------:R-:W-:Y:S02]  /*06f0*/  IMAD R4, R3, c[0x0][0x190], R6 ;  /* 0x0000640003047a24 */ /* 0x000fe400078e0206 */
[----:B------:R-:W-:-:S04]  /*0700*/  IMAD.HI.U32 R6, R7, R5, RZ ;  /* 0x0000000507067227 */ /* 0x000fc800078e00ff */
[----:B------:R-:W-:-:S04]  /*0710*/  IMAD.X R4, RZ, RZ, ~R4, P0 ;  /* 0x000000ffff047224 */ /* 0x000fc800000e0e04 */
        /* <DEDUP_REMOVED lines=9> */
[----:B------:R-:W-:-:S06]  /*07b0*/  IMAD.WIDE.U32 R4, RZ, R7, R4 ;  /* 0x00000007ff047225 */ /* 0x000fcc00078e0004 */
[----:B------:R-:W-:-:S05]  /*07c0*/  IMAD.HI.U32 R3, P0, R3, R0, R4 ;  /* 0x0000000003037227 */ /* 0x000fca0007800004 */
[----:B------:R-:W-:Y:S01]  /*07d0*/  IADD3 R7, P1, RZ, R3, RZ ;  /* 0x00000003ff077210 */ /* 0x000fe20007f3e0ff */
[----:B------:R-:W-:-:S04]  /*07e0*/  IMAD.X R3, RZ, RZ, RZ, P0 ;  /* 0x000000ffff037224 */ /* 0x000fc800000e06ff */
[----:B------:R-:W-:Y:S01]  /*07f0*/  IMAD.WIDE.U32 R4, R7, c[0x0][0x190], RZ ;  /* 0x0000640007047a25 */ /* 0x000fe200078e00ff */
[----:B------:R-:W-:-:S03]  /*0800*/  IADD3.X R3, RZ, R3, RZ, P1, !PT ;  /* 0x00000003ff037210 */ /* 0x000fc60000ffe4ff */
[----:B------:R-:W-:Y:S01]  /*0810*/  IMAD R6, R7, c[0x0][0x194], R5 ;  /* 0x0000650007067a24 */ /* 0x000fe200078e0205 */
[----:B------:R-:W-:-:S03]  /*0820*/  IADD3 R10, P1, -R4, R0, RZ ;  /* 0x00000000040a7210 */ /* 0x000fc60007f3e1ff */
[----:B------:R-:W-:Y:S01]  /*0830*/  IMAD R6, R3, c[0x0][0x190], R6 ;  /* 0x0000640003067a24 */ /* 0x000fe200078e0206 */
[C---:B------:R-:W-:Y:S02]  /*0840*/  ISETP.GE.U32.AND P0, PT, R10.reuse, c[0x0][0x190], PT ;  /* 0x000064000a007a0c */ /* 0x040fe40003f06070 */
[----:B------:R-:W-:Y:S01]  /*0850*/  IADD3 R5, P2, R10, -c[0x0][0x190], RZ ;  /* 0x800064000a057a10 */ /* 0x000fe20007f5e0ff */
[----:B------:R-:W-:Y:S01]  /*0860*/  IMAD.X R9, RZ, RZ, ~R6, P1 ;  /* 0x000000ffff097224 */ /* 0x000fe200008e0e06 */
[----:B------:R-:W-:-:S04]  /*0870*/  IADD3 R4, P1, R7, 0x1, RZ ;  /* 0x0000000107047810 */ /* 0x000fc80007f3e0ff */
[C---:B------:R-:W-:Y:S01]  /*0880*/  ISETP.GE.U32.AND.EX P0, PT, R9.reuse, c[0x0][0x194], PT, P0 ;  /* 0x0000650009007a0c */ /* 0x040fe20003f06100 */
[----:B------:R-:W-:Y:S01]  /*0890*/  IMAD.X R6, RZ, RZ, R3, P1 ;  /* 0x000000ffff067224 */ /* 0x000fe200008e0603 */
[----:B------:R-:W-:Y:S02]  /*08a0*/  IADD3.X R8, R9, ~c[0x0][0x194], RZ, P2, !PT ;  /* 0x8000650009087a10 */ /* 0x000fe400017fe4ff */
[----:B------:R-:W-:Y:S02]  /*08b0*/  SEL R7, R4, R7, P0 ;  /* 0x0000000704077207 */ /* 0x000fe40000000000 */
[----:B------:R-:W-:Y:S02]  /*08c0*/  SEL R5, R5, R10, P0 ;  /* 0x0000000a05057207 */ /* 0x000fe40000000000 */
[----:B------:R-:W-:Y:S02]  /*08d0*/  SEL R6, R6, R3, P0 ;  /* 0x0000000306067207 */ /* 0x000fe40000000000 */
[----:B------:R-:W-:-:S02]  /*08e0*/  IADD3 R4, P2, R7, 0x1, RZ ;  /* 0x0000000107047810 */ /* 0x000fc40007f5e0ff */
[----:B------:R-:W-:Y:S02]  /*08f0*/  SEL R8, R8, R9, P0 ;  /* 0x0000000908087207 */ /* 0x000fe40000000000 */
[----:B------:R-:W-:Y:S01]  /*0900*/  ISETP.GE.U32.AND P0, PT, R5, c[0x0][0x190], PT ;  /* 0x0000640005007a0c */ /* 0x000fe20003f06070 */
[----:B------:R-:W-:Y:S01]  /*0910*/  IMAD.X R5, RZ, RZ, R6, P2 ;  /* 0x000000ffff057224 */ /* 0x000fe200010e0606 */
[----:B------:R-:W-:Y:S02]  /*0920*/  ISETP.NE.U32.AND P1, PT, RZ, c[0x0][0x190], PT ;  /* 0x00006400ff007a0c */ /* 0x000fe40003f25070 */
[----:B------:R-:W-:Y:S02]  /*0930*/  ISETP.GE.U32.AND.EX P0, PT, R8, c[0x0][0x194], PT, P0 ;  /* 0x0000650008007a0c */ /* 0x000fe40003f06100 */
[----:B------:R-:W-:Y:S02]  /*0940*/  MOV R3, 0x0 ;  /* 0x0000000000037802 */ /* 0x000fe40000000f00 */
[----:B------:R-:W-:-:S02]  /*0950*/  ISETP.NE.AND.EX P1, PT, RZ, c[0x0][0x194], PT, P1 ;  /* 0x00006500ff007a0c */ /* 0x000fc40003f25310 */
[----:B------:R-:W-:Y:S02]  /*0960*/  SEL R4, R4, R7, P0 ;  /* 0x0000000704047207 */ /* 0x000fe40000000000 */
[----:B------:R-:W-:Y:S02]  /*0970*/  SEL R5, R5, R6, P0 ;  /* 0x0000000605057207 */ /* 0x000fe40000000000 */
[----:B------:R-:W-:Y:S02]  /*0980*/  SEL R4, R4, 0xffffffff, P1 ;  /* 0xffffffff04047807 */ /* 0x000fe40000800000 */
[----:B------:R-:W-:Y:S01]  /*0990*/  SEL R5, R5, 0xffffffff, P1 ;  /* 0xffffffff05057807 */ /* 0x000fe20000800000 */
[----:B------:R-:W-:Y:S06]  /*09a0*/  RET.REL.NODEC R2 `(_ZN17fastertransformer19mask_padding_tokensILb0EEEvPbPKiS3_mmmm) ;  /* 0xfffff65002007950 */ /* 0x000fec0003c3ffff */
        .weak           $__internal_23_$__cuda_sm20_rem_u64
        .type           $__internal_23_$__cuda_sm20_rem_u64,@function
        .size           $__internal_23_$__cuda_sm20_rem_u64,(.L_x_404 - $__internal_23_$__cuda_sm20_rem_u64)
$__internal_23_$__cuda_sm20_rem_u64:
        /* <DEDUP_REMOVED lines=39> */
[----:B------:R-:W-:-:S03]  /*0c20*/  IMAD.WIDE.U32 R6, R9, c[0x0][0x178], RZ ;  /* 0x00005e0009067a25 */ /* 0x000fc600078e00ff */
[----:B------:R-:W-:Y:S01]  /*0c30*/  IADD3.X R8, RZ, R8, RZ, P1, !PT ;  /* 0x00000008ff087210 */ /* 0x000fe20000ffe4ff */
[----:B------:R-:W-:Y:S01]  /*0c40*/  IMAD R9, R9, c[0x0][0x17c], R7 ;  /* 0x00005f0009097a24 */ /* 0x000fe200078e0207 */
[----:B------:R-:W-:-:S03]  /*0c50*/  IADD3 R3, P1, -R6, R3, RZ ;  /* 0x0000000306037210 */ /* 0x000fc60007f3e1ff */
[----:B------:R-:W-:Y:S01]  /*0c60*/  IMAD R8, R8, c[0x0][0x178], R9 ;  /* 0x00005e0008087a24 */ /* 0x000fe200078e0209 */
[----:B------:R-:W-:-:S03]  /*0c70*/  ISETP.GE.U32.AND P0, PT, R3, c[0x0][0x178], PT ;  /* 0x00005e0003007a0c */ /* 0x000fc60003f06070 */
[----:B------:R-:W-:Y:S01]  /*0c80*/  IMAD.X R6, R5, 0x1, ~R8, P1 ;  /* 0x0000000105067824 */ /* 0x000fe200008e0e08 */
[----:B------:R-:W-:-:S04]  /*0c90*/  IADD3 R8, P1, R3, -c[0x0][0x178], RZ ;  /* 0x80005e0003087a10 */ /* 0x000fc80007f3e0ff */
[C---:B------:R-:W-:Y:S02]  /*0ca0*/  ISETP.GE.U32.AND.EX P0, PT, R6.reuse, c[0x0][0x17c], PT, P0 ;  /* 0x00005f0006007a0c */ /* 0x040fe40003f06100 */
[----:B------:R-:W-:Y:S02]  /*0cb0*/  IADD3.X R5, R6, ~c[0x0][0x17c], RZ, P1, !PT ;  /* 0x80005f0006057a10 */ /* 0x000fe40000ffe4ff */
[----:B------:R-:W-:Y:S02]  /*0cc0*/  SEL R8, R8, R3, P0 ;  /* 0x0000000308087207 */ /* 0x000fe40000000000 */
[----:B------:R-:W-:Y:S02]  /*0cd0*/  SEL R5, R5, R6, P0 ;  /* 0x0000000605057207 */ /* 0x000fe40000000000 */
[C---:B------:R-:W-:Y:S02]  /*0ce0*/  ISETP.GE.U32.AND P0, PT, R8.reuse, c[0x0][0x178], PT ;  /* 0x00005e0008007a0c */ /* 0x040fe40003f06070 */
[----:B------:R-:W-:-:S02]  /*0cf0*/  IADD3 R3, P2, R8, -c[0x0][0x178], RZ ;  /* 0x80005e0008037a10 */ /* 0x000fc40007f5e0ff */
[C---:B------:R-:W-:Y:S02]  /*0d00*/  ISETP.GE.U32.AND.EX P0, PT, R5.reuse, c[0x0][0x17c], PT, P0 ;  /* 0x00005f0005007a0c */ /* 0x040fe40003f06100 */
[----:B------:R-:W-:Y:S02]  /*0d10*/  IADD3.X R6, R5, ~c[0x0][0x17c], RZ, P2, !PT ;  /* 0x80005f0005067a10 */ /* 0x000fe400017fe4ff */
[----:B------:R-:W-:Y:S02]  /*0d20*/  ISETP.NE.U32.AND P1, PT, RZ, c[0x0][0x178], PT ;  /* 0x00005e00ff007a0c */ /* 0x000fe40003f25070 */
[----:B------:R-:W-:Y:S01]  /*0d30*/  SEL R6, R6, R5, P0 ;  /* 0x0000000506067207 */ /* 0x000fe20000000000 */
[----:B------:R-:W-:Y:S01]  /*0d40*/  IMAD.MOV.U32 R5, RZ, RZ, 0x0 ;  /* 0x00000000ff057424 */ /* 0x000fe200078e00ff */
[----:B------:R-:W-:Y:S02]  /*0d50*/  ISETP.NE.AND.EX P1, PT, RZ, c[0x0][0x17c], PT, P1 ;  /* 0x00005f00ff007a0c */ /* 0x000fe40003f25310 */
[----:B------:R-:W-:-:S02]  /*0d60*/  SEL R3, R3, R8, P0 ;  /* 0x0000000803037207 */ /* 0x000fc40000000000 */
[----:B------:R-:W-:Y:S02]  /*0d70*/  SEL R6, R6, 0xffffffff, P1 ;  /* 0xffffffff06067807 */ /* 0x000fe40000800000 */
[----:B------:R-:W-:Y:S01]  /*0d80*/  SEL R3, R3, 0xffffffff, P1 ;  /* 0xffffffff03037807 */ /* 0x000fe20000800000 */
[----:B------:R-:W-:Y:S06]  /*0d90*/  RET.REL.NODEC R4 `(_ZN17fastertransformer19mask_padding_tokensILb0EEEvPbPKiS3_mmmm) ;  /* 0xfffff26004007950 */ /* 0x000fec0003c3ffff */
.L_x_321:
        /* <DEDUP_REMOVED lines=14> */
.L_x_404:


//--------------------- .text._ZN17fastertransformer19mask_padding_tokensILb1EEEvPbPKiS3_mmmm --------------------------
	.section	.text._ZN17fastertransformer19mask_padding_tokensILb1EEEvPbPKiS3_mmmm,"ax",@progbits
	.sectioninfo	@"SHI_REGISTERS=18"
	.align	128
        .global         _ZN17fastertransformer19mask_padding_tokensILb1EEEvPbPKiS3_mmmm
        .type           _ZN17fastertransformer19mask_padding_tokensILb1EEEvPbPKiS3_mmmm,@function
        .size           _ZN17fastertransformer19mask_padding_tokensILb1EEEvPbPKiS3_mmmm,(.L_x_406 - _ZN17fastertransformer19mask_padding_tokensILb1EEEvPbPKiS3_mmmm)
        .other          _ZN17fastertransformer19mask_padding_tokensILb1EEEvPbPKiS3_mmmm,@"STO_CUDA_ENTRY STV_DEFAULT"
_ZN17fastertransformer19mask_padding_tokensILb1EEEvPbPKiS3_mmmm:
.text._ZN17fastertransformer19mask_padding_tokensILb1EEEvPbPKiS3_mmmm:
[----:B------:R-:W-:Y:S02]  /*0000*/  IMAD.MOV.U32 R1, RZ, RZ, c[0x0][0x28] ;  /* 0x00000a00ff017624 */ /* 0x000fe400078e00ff */
[----:B------:R-:W0:Y:S01]  /*0010*/  S2R R0, SR_CTAID.X ;  /* 0x0000000000007919 */ /* 0x000e220000002500 */
[----:B------:R-:W-:Y:S01]  /*0020*/  ISETP.NE.U32.AND P0, PT, RZ, c[0x0][0x194], PT ;  /* 0x00006500ff007a0c */ /* 0x000fe20003f05070 */
[----:B------:R-:W-:-:S12]  /*0030*/  ULDC.64 UR8, c[0x0][0x118] ;  /* 0x0000460000087ab9 */ /* 0x000fd80000000a00 */
[----:B------:R-:W-:Y:S05]  /*0040*/  @!P0 BRA `(.L_x_322) ;  /* 0x0000005000008947 */ /* 0x000fea0003800000 */
[----:B------:R-:W-:Y:S02]  /*0050*/  MOV R2, 0x70 ;  /* 0x0000007000027802 */ /* 0x000fe40000000f00 */
[----:B0-----:R-:W-:Y:S05]  /*0060*/  CALL.REL.NOINC `($__internal_24_$__cuda_sm20_div_u64) ;  /* 0x0000057000007944 */ /* 0x001fea0003c00000 */
[----:B------:R-:W-:Y:S02]  /*0070*/  IMAD.MOV.U32 R2, RZ, RZ, R4 ;  /* 0x000000ffff027224 */ /* 0x000fe400078e0004 */
[----:B------:R-:W-:Y:S01]  /*0080*/  IMAD.MOV.U32 R3, RZ, RZ, R5 ;  /* 0x000000ffff037224 */ /* 0x000fe200078e0005 */
[----:B------:R-:W-:Y:S05]  /*0090*/  BRA `(.L_x_323) ;  /* 0x0000013000007947 */ /* 0x000fea0003800000 */
.L_x_322:
[----:B------:R-:W1:Y:S01]  /*00a0*/  I2F.U32.RP R4, c[0x0][0x190] ;  /* 0x0000640000047b06 */ /* 0x000e620000209000 */
[----:B------:R-:W-:-:S07]  /*00b0*/  ISETP.NE.U32.AND P2, PT, RZ, c[0x0][0x190], PT ;  /* 0x00006400ff007a0c */ /* 0x000fce0003f45070 */
[----:B-1----:R-:W1:Y:S02]  /*00c0*/  MUFU.RCP R4, R4 ;  /* 0x0000000400047308 */ /* 0x002e640000001000 */
[----:B-1----:R-:W-:-:S06]  /*00d0*/  IADD3 R2, R4, 0xffffffe, RZ ;  /* 0x0ffffffe04027810 */ /* 0x002fcc0007ffe0ff */
[----:B------:R1:W2:Y:S02]  /*00e0*/  F2I.FTZ.U32.TRUNC.NTZ R3, R2 ;  /* 0x0000000200037305 */ /* 0x0002a4000021f000 */
[----:B-1----:R-:W-:Y:S02]  /*00f0*/  IMAD.MOV.U32 R2, RZ, RZ, RZ ;  /* 0x000000ffff027224 */ /* 0x002fe400078e00ff */
[----:B--2---:R-:W-:-:S04]  /*0100*/  IMAD.MOV R5, RZ, RZ, -R3 ;  /* 0x000000ffff057224 */ /* 0x004fc800078e0a03 */
[----:B------:R-:W-:-:S04]  /*0110*/  IMAD R5, R5, c[0x0][0x190], RZ ;  /* 0x0000640005057a24 */ /* 0x000fc800078e02ff */
[----:B------:R-:W-:-:S06]  /*0120*/  IMAD.HI.U32 R3, R3, R5, R2 ;  /* 0x0000000503037227 */ /* 0x000fcc00078e0002 */
[----:B0-----:R-:W-:-:S05]  /*0130*/  IMAD.HI.U32 R2, R3, R0, RZ ;  /* 0x0000000003027227 */ /* 0x001fca00078e00ff */
[----:B------:R-:W-:-:S05]  /*0140*/  IADD3 R3, -R2, RZ, RZ ;  /* 0x000000ff02037210 */ /* 0x000fca0007ffe1ff */
        /* <DEDUP_REMOVED lines=8> */
.L_x_323:
[----:B------:R-:W-:Y:S01]  /*01d0*/  LEA R4, P0, R2, c[0x0][0x168], 0x2 ;  /* 0x00005a0002047a11 */ /* 0x000fe200078010ff */
[----:B------:R-:W-:Y:S01]  /*01e0*/  ULDC.64 UR4, c[0x0][0x188] ;  /* 0x0000620000047ab9 */ /* 0x000fe20000000a00 */
[----:B------:R-:W-:Y:S01]  /*01f0*/  LEA R6, P1, R0, c[0x0][0x170], 0x2 ;  /* 0x00005c0000067a11 */ /* 0x000fe200078210ff */
[----:B------:R-:W-:Y:S01]  /*0200*/  ULDC.64 UR6, c[0x0][0x180] ;  /* 0x0000600000067ab9 */ /* 0x000fe20000000a00 */
[----:B------:R-:W-:Y:S02]  /*0210*/  LEA.HI.X R5, R2, c[0x0][0x16c], R3, 0x2, P0 ;  /* 0x00005b0002057a11 */ /* 0x000fe400000f1403 */
[----:B------:R-:W-:-:S03]  /*0220*/  LEA.HI.X R7, R0, c[0x0][0x174], RZ, 0x2, P1 ;  /* 0x00005d0000077a11 */ /* 0x000fc600008f14ff */
[----:B------:R-:W2:Y:S04]  /*0230*/  LDG.E R4, [R4.64] ;  /* 0x0000000804047981 */ /* 0x000ea8000c1e1900 */
[----:B------:R-:W3:Y:S01]  /*0240*/  LDG.E R7, [R6.64] ;  /* 0x0000000806077981 */ /* 0x000ee2000c1e1900 */
[----:B------:R-:W-:-:S03]  /*0250*/  UIADD3 UR4, UP0, UR4, UR6, URZ ;  /* 0x0000000604047290 */ /* 0x000fc6000ff1e03f */
[----:B------:R-:W2:Y:S01]  /*0260*/  S2R R3, SR_TID.X ;  /* 0x0000000000037919 */ /* 0x000ea20000002100 */
[----:B------:R-:W-:-:S06]  /*0270*/  UIADD3.X UR5, UR5, UR7, URZ, UP0, !UPT ;  /* 0x0000000705057290 */ /* 0x000fcc00087fe43f */
[----:B------:R-:W-:Y:S01]  /*0280*/  IMAD.U32 R8, RZ, RZ, UR5 ;  /* 0x00000005ff087e24 */ /* 0x000fe2000f8e00ff */
[----:B--2---:R-:W-:-:S05]  /*0290*/  IADD3 R2, R4, c[0x0][0x188], R3 ;  /* 0x0000620004027a10 */ /* 0x004fca0007ffe003 */
[----:B---3--:R-:W-:-:S05]  /*02a0*/  IMAD.IADD R2, R2, 0x1, R7 ;  /* 0x0000000102027824 */ /* 0x008fca00078e0207 */
[----:B------:R-:W-:Y:S02]  /*02b0*/  ISETP.LT.U32.AND P0, PT, R2, UR4, PT ;  /* 0x0000000402007c0c */ /* 0x000fe4000bf01070 */
[----:B------:R-:W-:-:S04]  /*02c0*/  SHF.R.S32.HI R3, RZ, 0x1f, R2 ;  /* 0x0000001fff037819 */ /* 0x000fc80000011402 */
[----:B------:R-:W-:-:S13]  /*02d0*/  ISETP.GT.U32.AND.EX P0, PT, R8, R3, PT, P0 ;  /* 0x000000030800720c */ /* 0x000fda0003f04100 */
[----:B------:R-:W-:Y:S05]  /*02e0*/  @!P0 EXIT ;  /* 0x000000000000894d */ /* 0x000fea0003800000 */
[----:B------:R-:W-:Y:S01]  /*02f0*/  IMAD.MOV.U32 R7, RZ, RZ, R3 ;  /* 0x000000ffff077224 */ /* 0x000fe200078e0003 */
[----:B------:R-:W-:-:S04]  /*0300*/  MOV R6, R2 ;  /* 0x0000000200067202 */ /* 0x000fc80000000f00 */
.L_x_327:
[----:B------:R-:W-:Y:S01]  /*0310*/  LOP3.LUT R3, R7, c[0x0][0x17c], RZ, 0xfc, !PT ;  /* 0x00005f0007037a12 */ /* 0x000fe200078efcff */
[----:B------:R-:W-:Y:S03]  /*0320*/  BSSY B0, `(.L_x_324) ;  /* 0x000001d000007945 */ /* 0x000fe60003800000 */
[----:B------:R-:W-:-:S13]  /*0330*/  ISETP.NE.U32.AND P0, PT, R3, RZ, PT ;  /* 0x000000ff0300720c */ /* 0x000fda0003f05070 */
[----:B------:R-:W-:Y:S05]  /*0340*/  @!P0 BRA `(.L_x_325) ;  /* 0x0000007000008947 */ /* 0x000fea0003800000 */
[----:B------:R-:W-:Y:S01]  /*0350*/  IMAD.MOV.U32 R3, RZ, RZ, R6 ;  /* 0x000000ffff037224 */ /* 0x000fe200078e0006 */
[----:B------:R-:W-:Y:S01]  /*0360*/  MOV R4, 0x390 ;  /* 0x0000039000047802 */ /* 0x000fe20000000f00 */
[----:B------:R-:W-:Y:S02]  /*0370*/  IMAD.MOV.U32 R5, RZ, RZ, R7 ;  /* 0x000000ffff057224 */ /* 0x000fe400078e0007 */
[----:B------:R-:W-:Y:S05]  /*0380*/  CALL.REL.NOINC `($__internal_25_$__cuda_sm20_rem_u64) ;  /* 0x0000066000007944 */ /* 0x000fea0003c00000 */
[----:B------:R-:W-:Y:S02]  /*0390*/  IMAD.MOV.U32 R4, RZ, RZ, R3 ;  /* 0x000000ffff047224 */ /* 0x000fe400078e0003 */
[----:B------:R-:W-:Y:S01]  /*03a0*/  IMAD.MOV.U32 R5, RZ, RZ, R6 ;  /* 0x000000ffff057224 */ /* 0x000fe200078e0006 */
[----:B------:R-:W-:Y:S05]  /*03b0*/  BRA `(.L_x_326) ;  /* 0x0000013000007947 */ /* 0x000fea0003800000 */
.L_x_325:
        /* <DEDUP_REMOVED lines=19> */
.L_x_326:
[----:B------:R-:W-:Y:S05]  /*04f0*/  BSYNC B0 ;  /* 0x0000000000007941 */ /* 0x000fea0003800000 */
.L_x_324:
        /* <DEDUP_REMOVED lines=14> */
        .weak           $__internal_24_$__cuda_sm20_div_u64
        .type           $__internal_24_$__cuda_sm20_div_u64,@function
        .size           $__internal_24_$__cuda_sm20_div_u64,($__internal_25_$__cuda_sm20_rem_u64 - $__internal_24_$__cuda_sm20_div_u64)
$__internal_24_$__cuda_sm20_div_u64:
        /* <DEDUP_REMOVED lines=64> */
[----:B------:R-:W-:Y:S06]  /*09e0*/  RET.REL.NODEC R2 `(_ZN17fastertransformer19mask_padding_tokensILb1EEEvPbPKiS3_mmmm) ;  /* 0xfffff61002007950 */ /* 0x000fec0003c3ffff */
        .weak           $__internal_25_$__cuda_sm20_rem_u64
        .type           $__internal_25_$__cuda_sm20_rem_u64,@function
        .size           $__internal_25_$__cuda_sm20_rem_u64,(.L_x_406 - $__internal_25_$__cuda_sm20_rem_u64)
$__internal_25_$__cuda_sm20_rem_u64:
        /* <DEDUP_REMOVED lines=62> */
[----:B------:R-:W-:Y:S06]  /*0dd0*/  RET.REL.NODEC R4 `(_ZN17fastertransformer19mask_padding_tokensILb1EEEvPbPKiS3_mmmm) ;  /* 0xfffff22004007950 */ /* 0x000fec0003c3ffff */
.L_x_328:
        /* <DEDUP_REMOVED lines=10> */
.L_x_406:


//--------------------- .text._ZN17fastertransformer20update_padding_countILb0EEEvPiPKiS3_mmmm --------------------------
	.section	.text._ZN17fastertransformer20update_padding_countILb0EEEvPiPKiS3_mmmm,"ax",@progbits
	.sectioninfo	@"SHI_REGISTERS=16"
	.align	128
        .global         _ZN17fastertransformer20update_padding_countILb0EEEvPiPKiS3_mmmm
        .type           _ZN17fastertransformer20update_padding_countILb0EEEvPiPKiS3_mmmm,@function
        .size           _ZN17fastertransformer20update_padding_countILb0EEEvPiPKiS3_mmmm,(.L_x_407 - _ZN17fastertransformer20update_padding_countILb0EEEvPiPKiS3_mmmm)
        .other          _ZN17fastertransformer20update_padding_countILb0EEEvPiPKiS3_mmmm,@"STO_CUDA_ENTRY STV_DEFAULT"
_ZN17fastertransformer20update_padding_countILb0EEEvPiPKiS3_mmmm:
.text._ZN17fastertransformer20update_padding_countILb0EEEvPiPKiS3_mmmm:
        /* <DEDUP_REMOVED lines=21> */
[----:B------:R-:W-:Y:S05]  /*0150*/  CALL.REL.NOINC `($__internal_26_$__cuda_sm20_div_u64) ;  /* 0x000001f000007944 */ /* 0x000fea0003c00000 */
[----:B------:R-:W-:Y:S01]  /*0160*/  IMAD.MOV.U32 R5, RZ, RZ, R6 ;  /* 0x000000ffff057224 */ /* 0x000fe200078e0006 */
[----:B------:R-:W-:Y:S05]  /*0170*/  BRA `(.L_x_331) ;  /* 0x0000012000007947 */ /* 0x000fea0003800000 */
.L_x_330:
        /* <DEDUP_REMOVED lines=17> */
[----:B------:R-:W-:Y:S02]  /*0290*/  @!P2 LOP3.LUT R5, RZ, c[0x0][0x190], RZ, 0x33, !PT ;  /* 0x00006400ff05aa12 */ /* 0x000fe400078e33ff */
.L_x_331:
[----:B------:R-:W-:Y:S05]  /*02a0*/  BSYNC B0 ;  /* 0x0000000000007941 */ /* 0x000fea0003800000 */
.L_x_329:
[----:B------:R-:W-:Y:S02]  /*02b0*/  SHF.R.S64 R4, RZ, 0x1e, R5 ;  /* 0x0000001eff047819 */ /* 0x000fe40000001005 */
[----:B------:R-:W-:Y:S02]  /*02c0*/  LEA R2, P1, R0, c[0x0][0x160], 0x2 ;  /* 0x0000580000027a11 */ /* 0x000fe400078210ff */
[----:B------:R-:W-:Y:S02]  /*02d0*/  IADD3 R4, P0, R4, c[0x0][0x168], RZ ;  /* 0x00005a0004047a10 */ /* 0x000fe40007f1e0ff */
[----:B------:R-:W-:Y:S02]  /*02e0*/  LEA.HI.X R3, R0, c[0x0][0x164], R3, 0x2, P1 ;  /* 0x0000590000037a11 */ /* 0x000fe400008f1403 */
[----:B------:R-:W-:-:S03]  /*02f0*/  LEA.HI.X.SX32 R5, R5, c[0x0][0x16c], 0x2, P0 ;  /* 0x00005b0005057a11 */ /* 0x000fc600000f16ff */
[----:B------:R-:W2:Y:S04]  /*0300*/  LDG.E R7, [R2.64] ;  /* 0x0000000402077981 */ /* 0x000ea8000c1e1900 */
[----:B------:R-:W2:Y:S02]  /*0310*/  LDG.E R4, [R4.64] ;  /* 0x0000000404047981 */ /* 0x000ea4000c1e1900 */
[----:B--2---:R-:W-:-:S05]  /*0320*/  IADD3 R7, R7, c[0x0][0x178], -R4 ;  /* 0x00005e0007077a10 */ /* 0x004fca0007ffe804 */
[----:B------:R-:W-:Y:S01]  /*0330*/  STG.E [R2.64], R7 ;  /* 0x0000000702007986 */ /* 0x000fe2000c101904 */
[----:B------:R-:W-:Y:S05]  /*0340*/  EXIT ;  /* 0x000000000000794d */ /* 0x000fea0003800000 */
        .weak           $__internal_26_$__cuda_sm20_div_u64
        .type           $__internal_26_$__cuda_sm20_div_u64,@function
        .size           $__internal_26_$__cuda_sm20_div_u64,(.L_x_407 - $__internal_26_$__cuda_sm20_div_u64)
$__internal_26_$__cuda_sm20_div_u64:
        /* <DEDUP_REMOVED lines=15> */
[----:B------:R-:W-:Y:S02]  /*0440*/  IADD3 R7, P2, R13, R6, RZ ;  /* 0x000000060d077210 */ /* 0x000fe40007f5e0ff */
[----:B------:R-:W-:-:S03]  /*0450*/  IADD3.X R6, R11, R5, RZ, P0, !PT ;  /* 0x000000050b067210 */ /* 0x000fc600007fe4ff */
[----:B------:R-:W-:Y:S01]  /*0460*/  IMAD.WIDE.U32 R4, R7, c[0x0][0x190], RZ ;  /* 0x0000640007047a25 */ /* 0x000fe200078e00ff */
[----:B------:R-:W-:-:S03]  /*0470*/  IADD3.X R9, RZ, RZ, R6, P2, P1 ;  /* 0x000000ffff097210 */ /* 0x000fc600017e2406 */
        /* <DEDUP_REMOVED lines=22> */
[C---:B------:R-:W-:Y:S01]  /*05e0*/  IMAD R5, R7.reuse, c[0x0][0x194], R5 ;  /* 0x0000650007057a24 */ /* 0x040fe200078e0205 */
[----:B------:R-:W-:Y:S02]  /*05f0*/  IADD3 R10, P1, -R4, R0, RZ ;  /* 0x00000000040a7210 */ /* 0x000fe40007f3e1ff */
[----:B------:R-:W-:Y:S01]  /*0600*/  IADD3 R4, R7, 0x1, RZ ;  /* 0x0000000107047810 */ /* 0x000fe20007ffe0ff */
        /* <DEDUP_REMOVED lines=8> */
[----:B------:R-:W-:Y:S01]  /*0690*/  SEL R7, R4, R7, P0 ;  /* 0x0000000704077207 */ /* 0x000fe20000000000 */
[----:B------:R-:W-:Y:S01]  /*06a0*/  IMAD.MOV.U32 R4, RZ, RZ, R2 ;  /* 0x000000ffff047224 */ /* 0x000fe200078e0002 */
[----:B------:R-:W-:Y:S01]  /*06b0*/  ISETP.GE.U32.AND P0, PT, R5, c[0x0][0x190], PT ;  /* 0x0000640005007a0c */ /* 0x000fe20003f06070 */
[----:B------:R-:W-:Y:S01]  /*06c0*/  IMAD.MOV.U32 R5, RZ, RZ, 0x0 ;  /* 0x00000000ff057424 */ /* 0x000fe200078e00ff */
[----:B------:R-:W-:-:S02]  /*06d0*/  ISETP.NE.U32.AND P1, PT, RZ, c[0x0][0x190], PT ;  /* 0x00006400ff007a0c */ /* 0x000fc40003f25070 */
[----:B------:R-:W-:Y:S02]  /*06e0*/  IADD3 R6, R7, 0x1, RZ ;  /* 0x0000000107067810 */ /* 0x000fe40007ffe0ff */
[----:B------:R-:W-:Y:S02]  /*06f0*/  ISETP.GE.U32.AND.EX P0, PT, R8, c[0x0][0x194], PT, P0 ;  /* 0x0000650008007a0c */ /* 0x000fe40003f06100 */
[----:B------:R-:W-:Y:S02]  /*0700*/  ISETP.NE.AND.EX P1, PT, RZ, c[0x0][0x194], PT, P1 ;  /* 0x00006500ff007a0c */ /* 0x000fe40003f25310 */
[----:B------:R-:W-:-:S04]  /*0710*/  SEL R6, R6, R7, P0 ;  /* 0x0000000706067207 */ /* 0x000fc80000000000 */
[----:B------:R-:W-:Y:S01]  /*0720*/  SEL R6, R6, 0xffffffff, P1 ;  /* 0xffffffff06067807 */ /* 0x000fe20000800000 */
[----:B------:R-:W-:Y:S06]  /*0730*/  RET.REL.NODEC R4 `(_ZN17fastertransformer20update_padding_countILb0EEEvPiPKiS3_mmmm) ;  /* 0xfffff8c004007950 */ /* 0x000fec0003c3ffff */
.L_x_332:
        /* <DEDUP_REMOVED lines=12> */
.L_x_407:


//--------------------- .text._ZN17fastertransformer20update_padding_countILb1EEEvPiPKiS3_mmmm --------------------------
	.section	.text._ZN17fastertransformer20update_padding_countILb1EEEvPiPKiS3_mmmm,"ax",@progbits
	.sectioninfo	@"SHI_REGISTERS=16"
	.align	128
        .global         _ZN17fastertransformer20update_padding_countILb1EEEvPiPKiS3_mmmm
        .type           _ZN17fastertransformer20update_padding_countILb1EEEvPiPKiS3_mmmm,@function
        .size           _ZN17fastertransformer20update_padding_countILb1EEEvPiPKiS3_mmmm,(.L_x_408 - _ZN17fastertransformer20update_padding_countILb1EEEvPiPKiS3_mmmm)
        .other          _ZN17fastertransformer20update_padding_countILb1EEEvPiPKiS3_mmmm,@"STO_CUDA_ENTRY STV_DEFAULT"
_ZN17fastertransformer20update_padding_countILb1EEEvPiPKiS3_mmmm:
.text._ZN17fastertransformer20update_padding_countILb1EEEvPiPKiS3_mmmm:
        /* <DEDUP_REMOVED lines=21> */
[----:B------:R-:W-:Y:S05]  /*0150*/  CALL.REL.NOINC `($__internal_27_$__cuda_sm20_div_u64) ;  /* 0x0000028000007944 */ /* 0x000fea0003c00000 */
[----:B------:R-:W-:Y:S01]  /*0160*/  IMAD.MOV.U32 R5, RZ, RZ, R6 ;  /* 0x000000ffff057224 */ /* 0x000fe200078e0006 */
[----:B------:R-:W-:Y:S05]  /*0170*/  BRA `(.L_x_335) ;  /* 0x0000012000007947 */ /* 0x000fea0003800000 */
.L_x_334:
        /* <DEDUP_REMOVED lines=18> */
.L_x_335:
[----:B------:R-:W-:Y:S05]  /*02a0*/  BSYNC B0 ;  /* 0x0000000000007941 */ /* 0x000fea0003800000 */
.L_x_333:
[C---:B------:R-:W-:Y:S01]  /*02b0*/  IMAD.SHL.U32 R2, R0.reuse, 0x4, RZ ;  /* 0x0000000400027824 */ /* 0x040fe200078e00ff */
[----:B------:R-:W-:Y:S02]  /*02c0*/  SHF.R.S64 R4, RZ, 0x1e, R5 ;  /* 0x0000001eff047819 */ /* 0x000fe40000001005 */
[----:B------:R-:W-:Y:S02]  /*02d0*/  SHF.L.U64.HI R0, R0, 0x2, R3 ;  /* 0x0000000200007819 */ /* 0x000fe40000010203 */
[----:B------:R-:W-:Y:S02]  /*02e0*/  IADD3 R6, P1, R2, c[0x0][0x170], RZ ;  /* 0x00005c0002067a10 */ /* 0x000fe40007f3e0ff */
[----:B------:R-:W-:Y:S02]  /*02f0*/  IADD3 R4, P0, R4, c[0x0][0x168], RZ ;  /* 0x00005a0004047a10 */ /* 0x000fe40007f1e0ff */
[----:B------:R-:W-:-:S02]  /*0300*/  IADD3.X R7, R0, c[0x0][0x174], RZ, P1, !PT ;  /* 0x00005d0000077a10 */ /* 0x000fc40000ffe4ff */
[----:B------:R-:W-:Y:S02]  /*0310*/  LEA.HI.X.SX32 R5, R5, c[0x0][0x16c], 0x2, P0 ;  /* 0x00005b0005057a11 */ /* 0x000fe400000f16ff */
[----:B------:R-:W-:Y:S02]  /*0320*/  IADD3 R2, P2, R2, c[0x0][0x160], RZ ;  /* 0x0000580002027a10 */ /* 0x000fe40007f5e0ff */
[----:B------:R-:W2:Y:S02]  /*0330*/  LDG.E R7, [R6.64] ;  /* 0x0000000606077981 */ /* 0x000ea4000c1e1900 */
[----:B------:R-:W-:Y:S02]  /*0340*/  IADD3.X R3, R0, c[0x0][0x164], RZ, P2, !PT ;  /* 0x0000590000037a10 */ /* 0x000fe400017fe4ff */
[----:B------:R-:W2:Y:S04]  /*0350*/  LDG.E R4, [R4.64] ;  /* 0x0000000604047981 */ /* 0x000ea8000c1e1900 */
[----:B------:R-:W3:Y:S01]  /*0360*/  LDG.E R9, [R2.64] ;  /* 0x0000000602097981 */ /* 0x000ee2000c1e1900 */
[----:B------:R-:W-:-:S02]  /*0370*/  ULDC UR4, c[0x0][0x180] ;  /* 0x0000600000047ab9 */ /* 0x000fc40000000800 */
[----:B------:R-:W-:Y:S02]  /*0380*/  ULDC UR5, c[0x0][0x178] ;  /* 0x00005e0000057ab9 */ /* 0x000fe40000000800 */
[----:B------:R-:W-:-:S06]  /*0390*/  UIADD3 UR4, UR4, UR5, URZ ;  /* 0x0000000504047290 */ /* 0x000fcc000fffe03f */
[----:B--2---:R-:W-:-:S05]  /*03a0*/  IADD3 R0, -R7, UR4, -R4 ;  /* 0x0000000407007c10 */ /* 0x004fca000fffe904 */
[----:B---3--:R-:W-:-:S05]  /*03b0*/  IMAD.IADD R9, R0, 0x1, R9 ;  /* 0x0000000100097824 */ /* 0x008fca00078e0209 */
[----:B------:R-:W-:Y:S01]  /*03c0*/  STG.E [R2.64], R9 ;  /* 0x0000000902007986 */ /* 0x000fe2000c101906 */
[----:B------:R-:W-:Y:S05]  /*03d0*/  EXIT ;  /* 0x000000000000794d */ /* 0x000fea0003800000 */
        .weak           $__internal_27_$__cuda_sm20_div_u64
        .type           $__internal_27_$__cuda_sm20_div_u64,@function
        .size           $__internal_27_$__cuda_sm20_div_u64,(.L_x_408 - $__internal_27_$__cuda_sm20_div_u64)
$__internal_27_$__cuda_sm20_div_u64:
        /* <DEDUP_REMOVED lines=62> */
[----:B------:R-:W-:Y:S06]  /*07c0*/  RET.REL.NODEC R4 `(_ZN17fastertransformer20update_padding_countILb1EEEvPiPKiS3_mmmm) ;  /* 0xfffff83004007950 */ /* 0x000fec0003c3ffff */
.L_x_336:
        /* <DEDUP_REMOVED lines=11> */
.L_x_408:


//--------------------- .text._ZN17fastertransformer17find_context_dupsILi256EEEvPiPKimm --------------------------
	.section	.text._ZN17fastertransformer17find_context_dupsILi256EEEvPiPKimm,"ax",@progbits
	.sectioninfo	@"SHI_REGISTERS=19"
	.align	128
        .global         _ZN17fastertransformer17find_context_dupsILi256EEEvPiPKimm
        .type           _ZN17fastertransformer17find_context_dupsILi256EEEvPiPKimm,@function
        .size           _ZN17fastertransformer17find_context_dupsILi256EEEvPiPKimm,(.L_x_409 - _ZN17fastertransformer17find_context_dupsILi256EEEvPiPKimm)
        .other          _ZN17fastertransformer17find_context_dupsILi256EEEvPiPKimm,@"STO_CUDA_ENTRY STV_DEFAULT"
_ZN17fastertransformer17find_context_dupsILi256EEEvPiPKimm:
.text._ZN17fastertransformer17find_context_dupsILi256EEEvPiPKimm:
[----:B------:R-:W-:Y:S02]  /*0000*/  IMAD.MOV.U32 R1, RZ, RZ, c[0x0][0x28] ;  /* 0x00000a00ff017624 */ /* 0x000fe400078e00ff */
[----:B------:R-:W0:Y:S01]  /*0010*/  S2UR UR5, SR_CTAID.X ;  /* 0x00000000000579c3 */ /* 0x000e220000002500 */
[----:B------:R-:W1:Y:S01]  /*0020*/  S2R R0, SR_TID.X ;  /* 0x0000000000007919 */ /* 0x000e620000002100 */
[----:B------:R-:W-:Y:S02]  /*0030*/  ULDC.64 UR6, c[0x0][0x118] ;  /* 0x0000460000067ab9 */ /* 0x000fe40000000a00 */
[----:B0-----:R-:W-:-:S09]  /*0040*/  ULEA UR4, UR5, 0x1, 0x3 ;  /* 0x0000000105047891 */ /* 0x001fd2000f8e183f */
[----:B------:R-:W0:Y:S01]  /*0050*/  I2F.U32 R4, UR4 ;  /* 0x0000000400047d06 */ /* 0x000e220008201000 */
[----:B------:R-:W-:Y:S02]  /*0060*/  ULDC UR4, c[0x0][0x178] ;  /* 0x00005e0000047ab9 */ /* 0x000fe40000000800 */
[----:B------:R-:W-:-:S04]  /*0070*/  UIADD3 UR4, UR4, 0xff, URZ ;  /* 0x000000ff04047890 */ /* 0x000fc8000fffe03f */
[----:B------:R-:W-:-:S06]  /*0080*/  ULOP3.LUT UR4, UR4, 0xffffff00, URZ, 0xc0, !UPT ;  /* 0xffffff0004047892 */ /* 0x000fcc000f8ec03f */
[----:B-1----:R-:W-:Y:S01]  /*0090*/  ISETP.GE.AND P0, PT, R0, UR4, PT ;  /* 0x0000000400007c0c */ /* 0x002fe2000bf06270 */
[----:B0-----:R-:W0:-:S12]  /*00a0*/  MUFU.SQRT R4, R4 ;  /* 0x0000000400047308 */ /* 0x001e180000002000 */
[----:B------:R-:W1:Y:S01]  /*00b0*/  @P0 LDS.U8 R6, [0x2c] ;  /* 0x00002c00ff060984 */ /* 0x000e620000000000 */
[----:B0-----:R-:W-:-:S04]  /*00c0*/  FADD.FTZ R2, R4, -1 ;  /* 0xbf80000004027421 */ /* 0x001fc80000010000 */
[----:B------:R-:W-:-:S06]  /*00d0*/  FMUL.FTZ R5, R2, 0.5 ;  /* 0x3f00000002057820 */ /* 0x000fcc0000410000 */
[----:B------:R-:W0:Y:S02]  /*00e0*/  F2I.FTZ.FLOOR.NTZ R5, R5 ;  /* 0x0000000500057305 */ /* 0x000e240000217100 */
[----:B0-----:R-:W-:-:S05]  /*00f0*/  IMAD R2, R5, R5, R5 ;  /* 0x0000000505027224 */ /* 0x001fca00078e0205 */
[----:B------:R-:W-:-:S04]  /*0100*/  LEA.HI R2, R2, R2, RZ, 0x1 ;  /* 0x0000000202027211 */ /* 0x000fc800078f08ff */
[----:B------:R-:W-:Y:S02]  /*0110*/  SHF.R.S32.HI R3, RZ, 0x1, R2 ;  /* 0x00000001ff037819 */ /* 0x000fe40000011402 */
[----:B------:R-:W-:Y:S02]  /*0120*/  IADD3 R2, R5, 0x1, RZ ;  /* 0x0000000105027810 */ /* 0x000fe40007ffe0ff */
[----:B------:R-:W-:Y:S01]  /*0130*/  IADD3 R3, -R3, UR5, RZ ;  /* 0x0000000503037c10 */ /* 0x000fe2000fffe1ff */
[----:B------:R-:W-:Y:S05]  /*0140*/  @P0 BRA `(.L_x_337) ;  /* 0x000003b000000947 */ /* 0x000fea0003800000 */
[----:B-1----:R-:W0:Y:S01]  /*0150*/  S2R R14, SR_LANEID ;  /* 0x00000000000e7919 */ /* 0x002e220000000000 */
[--C-:B------:R-:W-:Y:S01]  /*0160*/  SHF.R.S32.HI R5, RZ, 0x1f, R0.reuse ;  /* 0x0000001fff057819 */ /* 0x100fe20000011400 */
[----:B------:R-:W-:Y:S01]  /*0170*/  IMAD.MOV.U32 R8, RZ, RZ, R0 ;  /* 0x000000ffff087224 */ /* 0x000fe200078e0000 */
[----:B------:R-:W-:Y:S02]  /*0180*/  SHF.R.S32.HI R15, RZ, 0x1f, R3 ;  /* 0x0000001fff0f7819 */ /* 0x000fe40000011403 */
[----:B------:R-:W-:-:S02]  /*0190*/  LEA.HI R5, R5, R0, RZ, 0x5 ;  /* 0x0000000005057211 */ /* 0x000fc400078f28ff */
[----:B------:R-:W-:Y:S02]  /*01a0*/  SHF.R.S32.HI R16, RZ, 0x1f, R2 ;  /* 0x0000001fff107819 */ /* 0x000fe40000011402 */
[----:B------:R-:W-:Y:S02]  /*01b0*/  SHF.R.S32.HI R9, RZ, 0x5, R5 ;  /* 0x00000005ff097819 */ /* 0x000fe40000011405 */
.L_x_342:
[----:B------:R-:W-:Y:S01]  /*01c0*/  ISETP.GE.U32.AND P0, PT, R8, c[0x0][0x178], PT ;  /* 0x00005e0008007a0c */ /* 0x000fe20003f06070 */
[----:B------:R-:W-:Y:S01]  /*01d0*/  BSSY B0, `(.L_x_338) ;  /* 0x0000016000007945 */ /* 0x000fe20003800000 */
[----:B------:R-:W-:Y:S01]  /*01e0*/  SHF.R.S32.HI R7, RZ, 0x1f, R8 ;  /* 0x0000001fff077819 */ /* 0x000fe20000011408 */
[----:B------:R-:W-:-:S03]  /*01f0*/  IMAD.MOV.U32 R4, RZ, RZ, 0x1 ;  /* 0x00000001ff047424 */ /* 0x000fc600078e00ff */
[----:B------:R-:W-:-:S13]  /*0200*/  ISETP.GE.U32.AND.EX P0, PT, R7, c[0x0][0x17c], PT, P0 ;  /* 0x00005f0007007a0c */ /* 0x000fda0003f06100 */
[----:B------:R-:W-:Y:S05]  /*0210*/  @P0 BRA `(.L_x_339) ;  /* 0x0000011000000947 */ /* 0x000fea0003800000 */
[----:B------:R-:W-:Y:S02]  /*0220*/  IMAD.MOV.U32 R6, RZ, RZ, R8 ;  /* 0x000000ffff067224 */ /* 0x000fe400078e0008 */
        /* <DEDUP_REMOVED lines=11> */
[----:B------:R-:W-:-:S04]  /*02e0*/  LEA.HI.X R7, R10, c[0x0][0x16c], R5, 0x2, P1 ;  /* 0x00005b000a077a11 */ /* 0x000fc800008f1405 */
[----:B------:R-:W2:Y:S04]  /*02f0*/  LDG.E R13, [R12.64] ;  /* 0x000000060c0d7981 */ /* 0x000ea8000c1e1900 */
[----:B------:R-:W2:Y:S02]  /*0300*/  LDG.E R6, [R6.64] ;  /* 0x0000000606067981 */ /* 0x000ea4000c1e1900 */
[----:B--2---:R-:W-:-:S04]  /*0310*/  ISETP.NE.AND P0, PT, R13, R6, PT ;  /* 0x000000060d00720c */ /* 0x004fc80003f05270 */
[----:B------:R-:W-:-:S04]  /*0320*/  SEL R4, RZ, 0x1, P0 ;  /* 0x00000001ff047807 */ /* 0x000fc80000000000 */
.L_x_339:
[----:B------:R-:W-:Y:S05]  /*0330*/  BSYNC B0 ;  /* 0x0000000000007941 */ /* 0x000fea0003800000 */
.L_x_338:
[----:B------:R-:W-:Y:S05]  /*0340*/  BRA.CONV ~URZ, `(.L_x_340) ;  /* 0x000000337f007947 */ /* 0x000fea000b800000 */
[----:B------:R-:W-:Y:S02]  /*0350*/  MOV R6, 0x370 ;  /* 0x0000037000067802 */ /* 0x000fe40000000f00 */
[----:B0-----:R-:W-:Y:S05]  /*0360*/  CALL.REL.NOINC `($__internal_28_$__cuda_reduxsync_s32_add) ;  /* 0x0000027000007944 */ /* 0x001fea0003c00000 */
[----:B------:R-:W-:Y:S05]  /*0370*/  BRA `(.L_x_341) ;  /* 0x0000002000007947 */ /* 0x000fea0003800000 */
.L_x_340:
[----:B------:R-:W1:Y:S02]  /*0380*/  REDUX.SUM.S32 UR5, R4 ;  /* 0x00000000040573c4 */ /* 0x000e64000000c200 */
[----:B-1----:R-:W-:-:S06]  /*0390*/  IMAD.U32 R12, RZ, RZ, UR5 ;  /* 0x00000005ff0c7e24 */ /* 0x002fcc000f8e00ff */
.L_x_341:
[----:B0-----:R-:W-:Y:S01]  /*03a0*/  ISETP.NE.AND P1, PT, R14, RZ, PT ;  /* 0x000000ff0e00720c */ /* 0x001fe20003f25270 */
[----:B------:R-:W-:Y:S01]  /*03b0*/  WARPSYNC 0xffffffff ;  /* 0xffffffff00007948 */ /* 0x000fe20003800000 */
[----:B------:R-:W-:Y:S02]  /*03c0*/  ISETP.NE.AND P0, PT, R0, RZ, PT ;  /* 0x000000ff0000720c */ /* 0x000fe40003f05270 */
[----:B------:R-:W-:-:S09]  /*03d0*/  IADD3 R8, R8, 0x100, RZ ;  /* 0x0000010008087810 */ /* 0x000fd20007ffe0ff */
[----:B------:R-:W-:Y:S04]  /*03e0*/  @!P1 STS [R9.X4+0x8], R12 ;  /* 0x0000080c09009388 */ /* 0x000fe80000004800 */
[----:B------:R-:W-:Y:S06]  /*03f0*/  BAR.SYNC.DEFER_BLOCKING 0x0 ;  /* 0x0000000000007b1d */ /* 0x000fec0000010000 */
[----:B------:R-:W-:Y:S04]  /*0400*/  @!P0 LDS R13, [0xc] ;  /* 0x00000c00ff0d8984 */ /* 0x000fe80000000800 */
[----:B------:R-:W0:Y:S04]  /*0410*/  @!P0 LDS.128 R4, [0x10] ;  /* 0x00001000ff048984 */ /* 0x000e280000000c00 */
[----:B------:R-:W1:Y:S01]  /*0420*/  @!P0 LDS.64 R10, [0x20] ;  /* 0x00002000ff0a8984 */ /* 0x000e620000000a00 */
[----:B0-----:R-:W-:-:S04]  /*0430*/  @!P0 IADD3 R4, R4, R13, R12 ;  /* 0x0000000d04048210 */ /* 0x001fc80007ffe00c */
[----:B------:R-:W-:-:S04]  /*0440*/  @!P0 IADD3 R4, R6, R4, R5 ;  /* 0x0000000406048210 */ /* 0x000fc80007ffe005 */
[----:B-1----:R-:W-:-:S05]  /*0450*/  @!P0 IADD3 R4, R10, R4, R7 ;  /* 0x000000040a048210 */ /* 0x002fca0007ffe007 */
[----:B------:R-:W-:-:S05]  /*0460*/  @!P0 IMAD.IADD R12, R4, 0x1, R11 ;  /* 0x00000001040c8824 */ /* 0x000fca00078e020b */
[----:B------:R-:W-:-:S04]  /*0470*/  @!P0 ISETP.NE.AND P1, PT, R12, 0x100, PT ;  /* 0x000001000c00880c */ /* 0x000fc80003f25270 */
[----:B------:R-:W-:-:S05]  /*0480*/  @!P0 SEL R4, RZ, 0x1, P1 ;  /* 0x00000001ff048807 */ /* 0x000fca0000800000 */
[----:B------:R-:W-:Y:S04]  /*0490*/  @!P0 STS.U8 [0x2c], R4 ;  /* 0x00002c04ff008388 */ /* 0x000fe80000000000 */
[----:B------:R-:W-:Y:S01]  /*04a0*/  BAR.SYNC.DEFER_BLOCKING 0x0 ;  /* 0x0000000000007b1d */ /* 0x000fe20000010000 */
[----:B------:R-:W-:-:S05]  /*04b0*/  ISETP.GE.AND P0, PT, R8, UR4, PT ;  /* 0x0000000408007c0c */ /* 0x000fca000bf06270 */
[----:B------:R-:W0:Y:S02]  /*04c0*/  LDS.U8 R5, [0x2c] ;  /* 0x00002c00ff057984 */ /* 0x000e240000000000 */
[C---:B0-----:R-:W-:Y:S02]  /*04d0*/  ISETP.NE.AND P1, PT, R5.reuse, RZ, PT ;  /* 0x000000ff0500720c */ /* 0x041fe40003f25270 */
[----:B------:R-:W-:-:S11]  /*04e0*/  PRMT R6, R5, 0x7610, R6 ;  /* 0x0000761005067816 */ /* 0x000fd60000000006 */
[----:B------:R-:W-:Y:S05]  /*04f0*/  @!P0 BRA P1, `(.L_x_342) ;  /* 0xfffffcc000008947 */ /* 0x000fea000083ffff */
.L_x_337:
[----:B-1----:R-:W-:-:S04]  /*0500*/  PRMT R4, R6, 0x9910, RZ ;  /* 0x0000991006047816 */ /* 0x002fc800000000ff */
[----:B------:R-:W-:-:S04]  /*0510*/  ISETP.NE.AND P0, PT, R4, RZ, PT ;  /* 0x000000ff0400720c */ /* 0x000fc80003f05270 */
[----:B------:R-:W-:-:S13]  /*0520*/  ISETP.NE.OR P0, PT, R0, RZ, !P0 ;  /* 0x000000ff0000720c */ /* 0x000fda0004705670 */
[----:B------:R-:W-:Y:S05]  /*0530*/  @P0 EXIT ;  /* 0x000000000000094d */ /* 0x000fea0003800000 */
[----:B------:R-:W0:Y:S01]  /*0540*/  S2R R0, SR_LANEID ;  /* 0x0000000000007919 */ /* 0x000e220000000000 */
[----:B------:R-:W1:Y:S01]  /*0550*/  REDUX.MIN.S32 UR8, R3 ;  /* 0x00000000030873c4 */ /* 0x000e620000010200 */
[----:B------:R-:W-:Y:S01]  /*0560*/  VOTEU.ANY UR5, UPT, PT ;  /* 0x0000000000057886 */ /* 0x000fe200038e0100 */
[----:B------:R-:W-:Y:S01]  /*0570*/  IMAD.MOV.U32 R5, RZ, RZ, 0x4 ;  /* 0x00000004ff057424 */ /* 0x000fe200078e00ff */
[----:B------:R-:W-:-:S03]  /*0580*/  UFLO.U32 UR5, UR5 ;  /* 0x00000005000572bd */ /* 0x000fc600080e0000 */
[----:B------:R-:W-:-:S03]  /*0590*/  IMAD.WIDE R4, R2, R5, c[0x0][0x160] ;  /* 0x0000580002047625 */ /* 0x000fc600078e0205 */
[----:B0-----:R-:W-:Y:S01]  /*05a0*/  ISETP.EQ.U32.AND P0, PT, R0, UR5, PT ;  /* 0x0000000500007c0c */ /* 0x001fe2000bf02070 */
[----:B-1----:R-:W-:-:S12]  /*05b0*/  IMAD.U32 R7, RZ, RZ, UR8 ;  /* 0x00000008ff077e24 */ /* 0x002fd8000f8e00ff */
[----:B------:R-:W-:Y:S01]  /*05c0*/  @P0 RED.E.MIN.S32.STRONG.GPU [R4.64], R7 ;  /* 0x000000070400098e */ /* 0x000fe2000c90e386 */
[----:B------:R-:W-:Y:S05]  /*05d0*/  EXIT ;  /* 0x000000000000794d */ /* 0x000fea0003800000 */
        .weak           $__internal_28_$__cuda_reduxsync_s32_add
        .type           $__internal_28_$__cuda_reduxsync_s32_add,@function
        .size           $__internal_28_$__cuda_reduxsync_s32_add,(.L_x_409 - $__internal_28_$__cuda_reduxsync_s32_add)
$__internal_28_$__cuda_reduxsync_s32_add:
[----:B------:R-:W-:Y:S01]  /*05e0*/  WARPSYNC 0xffffffff ;  /* 0xffffffff00007948 */ /* 0x000fe20003800000 */
[----:B------:R0:W1:Y:S01]  /*05f0*/  REDUX.SUM.S32 UR5, R4 ;  /* 0x00000000040573c4 */ /* 0x000062000000c200 */
[----:B------:R-:W-:Y:S02]  /*0600*/  IMAD.MOV.U32 R5, RZ, RZ, 0x0 ;  /* 0x00000000ff057424 */ /* 0x000fe400078e00ff */
[----:B0-----:R-:W-:Y:S02]  /*0610*/  IMAD.MOV.U32 R4, RZ, RZ, R6 ;  /* 0x000000ffff047224 */ /* 0x001fe400078e0006 */
[----:B-1----:R-:W-:Y:S02]  /*0620*/  IMAD.U32 R12, RZ, RZ, UR5 ;  /* 0x00000005ff0c7e24 */ /* 0x002fe4000f8e00ff */
[----:B------:R-:W-:Y:S05]  /*0630*/  RET.REL.NODEC R4 `(_ZN17fastertransformer17find_context_dupsILi256EEEvPiPKimm) ;  /* 0xfffff9c004007950 */ /* 0x000fea0003c3ffff */
.L_x_343:
        /* <DEDUP_REMOVED lines=12> */
.L_x_409:


//--------------------- .text._ZN17fastertransformer17find_context_dupsILi128EEEvPiPKimm --------------------------
	.section	.text._ZN17fastertransformer17find_context_dupsILi128EEEvPiPKimm,"ax",@progbits
	.sectioninfo	@"SHI_REGISTERS=19"
	.align	128
        .global         _ZN17fastertransformer17find_context_dupsILi128EEEvPiPKimm
        .type           _ZN17fastertransformer17find_context_dupsILi128EEEvPiPKimm,@function
        .size           _ZN17fastertransformer17find_context_dupsILi128EEEvPiPKimm,(.L_x_410 - _ZN17fastertransformer17find_context_dupsILi128EEEvPiPKimm)
        .other          _ZN17fastertransformer17find_context_dupsILi128EEEvPiPKimm,@"STO_CUDA_ENTRY STV_DEFAULT"
_ZN17fastertransformer17find_context_dupsILi128EEEvPiPKimm:
.text._ZN17fastertransformer17find_context_dupsILi128EEEvPiPKimm:
        /* <DEDUP_REMOVED lines=28> */
.L_x_349:
        /* <DEDUP_REMOVED lines=23> */
.L_x_346:
[----:B------:R-:W-:Y:S05]  /*0330*/  BSYNC B0 ;  /* 0x0000000000007941 */ /* 0x000fea0003800000 */
.L_x_345:
[----:B------:R-:W-:Y:S05]  /*0340*/  BRA.CONV ~URZ, `(.L_x_347) ;  /* 0x000000337f007947 */ /* 0x000fea000b800000 */
[----:B------:R-:W-:Y:S02]  /*0350*/  MOV R9, 0x370 ;  /* 0x0000037000097802 */ /* 0x000fe40000000f00 */
[----:B0-----:R-:W-:Y:S05]  /*0360*/  CALL.REL.NOINC `($__internal_29_$__cuda_reduxsync_s32_add) ;  /* 0x0000023000007944 */ /* 0x001fea0003c00000 */
[----:B------:R-:W-:Y:S05]  /*0370*/  BRA `(.L_x_348) ;  /* 0x0000002000007947 */ /* 0x000fea0003800000 */
.L_x_347:
[----:B------:R-:W1:Y:S02]  /*0380*/  REDUX.SUM.S32 UR5, R6 ;  /* 0x00000000060573c4 */ /* 0x000e64000000c200 */
[----:B-1----:R-:W-:-:S06]  /*0390*/  IMAD.U32 R8, RZ, RZ, UR5 ;  /* 0x00000005ff087e24 */ /* 0x002fcc000f8e00ff */
.L_x_348:
[----:B0-----:R-:W-:Y:S01]  /*03a0*/  ISETP.NE.AND P1, PT, R14, RZ, PT ;  /* 0x000000ff0e00720c */ /* 0x001fe20003f25270 */
[----:B------:R-:W-:Y:S01]  /*03b0*/  WARPSYNC 0xffffffff ;  /* 0xffffffff00007948 */ /* 0x000fe20003800000 */
[----:B------:R-:W-:Y:S02]  /*03c0*/  ISETP.NE.AND P0, PT, R0, RZ, PT ;  /* 0x000000ff0000720c */ /* 0x000fe40003f05270 */
[----:B------:R-:W-:-:S09]  /*03d0*/  IADD3 R4, R4, 0x80, RZ ;  /* 0x0000008004047810 */ /* 0x000fd20007ffe0ff */
[----:B------:R-:W-:Y:S04]  /*03e0*/  @!P1 STS [R5.X4+0x4], R8 ;  /* 0x0000040805009388 */ /* 0x000fe80000004800 */
[----:B------:R-:W-:Y:S06]  /*03f0*/  BAR.SYNC.DEFER_BLOCKING 0x0 ;  /* 0x0000000000007b1d */ /* 0x000fec0000010000 */
[----:B------:R-:W0:Y:S04]  /*0400*/  @!P0 LDS.64 R6, [0x8] ;  /* 0x00000800ff068984 */ /* 0x000e280000000a00 */
[----:B------:R-:W1:Y:S01]  /*0410*/  @!P0 LDS R9, [0x10] ;  /* 0x00001000ff098984 */ /* 0x000e620000000800 */
[----:B0-----:R-:W-:-:S05]  /*0420*/  @!P0 IADD3 R6, R7, R6, R8 ;  /* 0x0000000607068210 */ /* 0x001fca0007ffe008 */
[----:B-1----:R-:W-:-:S05]  /*0430*/  @!P0 IMAD.IADD R8, R6, 0x1, R9 ;  /* 0x0000000106088824 */ /* 0x002fca00078e0209 */
[----:B------:R-:W-:-:S04]  /*0440*/  @!P0 ISETP.NE.AND P1, PT, R8, 0x80, PT ;  /* 0x000000800800880c */ /* 0x000fc80003f25270 */
[----:B------:R-:W-:-:S05]  /*0450*/  @!P0 SEL R6, RZ, 0x1, P1 ;  /* 0x00000001ff068807 */ /* 0x000fca0000800000 */
[----:B------:R-:W-:Y:S04]  /*0460*/  @!P0 STS.U8 [0x18], R6 ;  /* 0x00001806ff008388 */ /* 0x000fe80000000000 */
[----:B------:R-:W-:Y:S01]  /*0470*/  BAR.SYNC.DEFER_BLOCKING 0x0 ;  /* 0x0000000000007b1d */ /* 0x000fe20000010000 */
[----:B------:R-:W-:-:S05]  /*0480*/  ISETP.GE.AND P0, PT, R4, UR4, PT ;  /* 0x0000000404007c0c */ /* 0x000fca000bf06270 */
[----:B------:R-:W0:Y:S02]  /*0490*/  LDS.U8 R7, [0x18] ;  /* 0x00001800ff077984 */ /* 0x000e240000000000 */
[----:B0-----:R-:W-:-:S13]  /*04a0*/  ISETP.NE.AND P1, PT, R7, RZ, PT ;  /* 0x000000ff0700720c */ /* 0x001fda0003f25270 */
[----:B------:R-:W-:Y:S05]  /*04b0*/  @!P0 BRA P1, `(.L_x_349) ;  /* 0xfffffd0000008947 */ /* 0x000fea000083ffff */
.L_x_344:
        /* <DEDUP_REMOVED lines=14> */
        .weak           $__internal_29_$__cuda_reduxsync_s32_add
        .type           $__internal_29_$__cuda_reduxsync_s32_add,@function
        .size           $__internal_29_$__cuda_reduxsync_s32_add,(.L_x_410 - $__internal_29_$__cuda_reduxsync_s32_add)
$__internal_29_$__cuda_reduxsync_s32_add:
[----:B------:R-:W-:Y:S01]  /*05a0*/  WARPSYNC 0xffffffff ;  /* 0xffffffff00007948 */ /* 0x000fe20003800000 */
[----:B------:R0:W1:Y:S01]  /*05b0*/  REDUX.SUM.S32 UR5, R6 ;  /* 0x00000000060573c4 */ /* 0x000062000000c200 */
[----:B------:R-:W-:Y:S02]  /*05c0*/  IMAD.MOV.U32 R7, RZ, RZ, 0x0 ;  /* 0x00000000ff077424 */ /* 0x000fe400078e00ff */
[----:B0-----:R-:W-:Y:S02]  /*05d0*/  IMAD.MOV.U32 R6, RZ, RZ, R9 ;  /* 0x000000ffff067224 */ /* 0x001fe400078e0009 */
[----:B-1----:R-:W-:Y:S02]  /*05e0*/  IMAD.U32 R8, RZ, RZ, UR5 ;  /* 0x00000005ff087e24 */ /* 0x002fe4000f8e00ff */
[----:B------:R-:W-:Y:S05]  /*05f0*/  RET.REL.NODEC R6 `(_ZN17fastertransformer17find_context_dupsILi128EEEvPiPKimm) ;  /* 0xfffffa0006007950 */ /* 0x000fea0003c3ffff */
.L_x_350:
        /* <DEDUP_REMOVED lines=16> */
.L_x_410:


//--------------------- .text._ZN17fastertransformer20init_shared_contextsEPim --------------------------
	.section	.text._ZN17fastertransformer20init_shared_contextsEPim,"ax",@progbits
	.sectioninfo	@"SHI_REGISTERS=8"
	.align	128
        .global         _ZN17fastertransformer20init_shared_contextsEPim
        .type           _ZN17fastertransformer20init_shared_contextsEPim,@function
        .size           _ZN17fastertransformer20init_shared_contextsEPim,(.L_x_451 - _ZN17fastertransformer20init_shared_contextsEPim)
        .other          _ZN17fastertransformer20init_shared_contextsEPim,@"STO_CUDA_ENTRY STV_DEFAULT"
_ZN17fastertransformer20init_shared_contextsEPim:
.text._ZN17fastertransformer20init_shared_contextsEPim:
[----:B------:R-:W-:Y:S02]  /*0000*/  IMAD.MOV.U32 R1, RZ, RZ, c[0x0][0x28] ;  /* 0x00000a00ff017624 */ /* 0x000fe400078e00ff */
[----:B------:R-:W0:Y:S04]  /*0010*/  S2R R5, SR_CTAID.X ;  /* 0x0000000000057919 */ /* 0x000e280000002500 */
[----:B------:R-:W0:Y:S02]  /*0020*/  S2R R0, SR_TID.X ;  /* 0x0000000000007919 */ /* 0x000e240000002100 */
[----:B0-----:R-:W-:-:S05]  /*0030*/  IMAD R5, R5, c[0x0][0x0], R0 ;  /* 0x0000000005057a24 */ /* 0x001fca00078e0200 */
[----:B------:R-:W-:Y:S02]  /*0040*/  ISETP.GE.U32.AND P0, PT, R5, c[0x0][0x168], PT ;  /* 0x00005a0005007a0c */ /* 0x000fe40003f06070 */
[----:B------:R-:W-:-:S04]  /*0050*/  SHF.R.S32.HI R0, RZ, 0x1f, R5 ;  /* 0x0000001fff007819 */ /* 0x000fc80000011405 */
[----:B------:R-:W-:-:S13]  /*0060*/  ISETP.GE.U32.AND.EX P0, PT, R0, c[0x0][0x16c], PT, P0 ;  /* 0x00005b0000007a0c */ /* 0x000fda0003f06100 */
[----:B------:R-:W-:Y:S05]  /*0070*/  @P0 EXIT ;  /* 0x000000000000094d */ /* 0x000fea0003800000 */
[----:B------:R-:W-:Y:S01]  /*0080*/  LEA R2, P0, R5, c[0x0][0x160], 0x2 ;  /* 0x0000580005027a11 */ /* 0x000fe200078010ff */
[----:B------:R-:W-:-:S03]  /*0090*/  ULDC.64 UR4, c[0x0][0x118] ;  /* 0x0000460000047ab9 */ /* 0x000fc60000000a00 */
[----:B------:R-:W-:-:S05]  /*00a0*/  LEA.HI.X R3, R5, c[0x0][0x164], R0, 0x2, P0 ;  /* 0x0000590005037a11 */ /* 0x000fca00000f1400 */
[----:B------:R-:W-:Y:S01]  /*00b0*/  STG.E [R2.64], R5 ;  /* 0x0000000502007986 */ /* 0x000fe2000c101904 */
[----:B------:R-:W-:Y:S05]  /*00c0*/  EXIT ;  /* 0x000000000000794d */ /* 0x000fea0003800000 */
.L_x_351:
        /* <DEDUP_REMOVED lines=11> */
.L_x_451:


//--------------------- .text._ZN17fastertransformer21generate_dups_indicesEPiS0_S0_PKimmm --------------------------
	.section	.text._ZN17fastertransformer21generate_dups_indicesEPiS0_S0_PKimmm,"ax",@progbits
	.sectioninfo	@"SHI_REGISTERS=32"
	.align	128
        .global         _ZN17fastertransformer21generate_dups_indicesEPiS0_S0_PKimmm
        .type           _ZN17fastertransformer21generate_dups_indicesEPiS0_S0_PKimmm,@function
        .size           _ZN17fastertransformer21generate_dups_indicesEPiS0_S0_PKimmm,(.L_x_412 - _ZN17fastertransformer21generate_dups_indicesEPiS0_S0_PKimmm)
        .other          _ZN17fastertransformer21generate_dups_indicesEPiS0_S0_PKimmm,@"STO_CUDA_ENTRY STV_DEFAULT"
_ZN17fastertransformer21generate_dups_indicesEPiS0_S0_PKimmm:
.text._ZN17fastertransformer21generate_dups_indicesEPiS0_S0_PKimmm:
[----:B------:R-:W-:Y:S02]  /*0000*/  IMAD.MOV.U32 R1, RZ, RZ, c[0x0][0x28] ;  /* 0x00000a00ff017624 */ /* 0x000fe400078e00ff */
[----:B------:R-:W-:-:S05]  /*0010*/  IMAD.MOV.U32 R0, RZ, RZ, c[0x0][0x0] ;  /* 0x00000000ff007624 */ /* 0x000fca00078e00ff */
[----:B------:R-:W-:-:S04]  /*0020*/  IADD3 R0, P0, R0, c[0x0][0x180], RZ ;  /* 0x0000600000007a10 */ /* 0x000fc80007f1e0ff */
[----:B------:R-:W-:Y:S01]  /*0030*/  IADD3 R0, P1, R0, -0x1, RZ ;  /* 0xffffffff00007810 */ /* 0x000fe20007f3e0ff */
[----:B------:R-:W-:-:S05]  /*0040*/  IMAD.X R3, RZ, RZ, c[0x0][0x184], P0 ;  /* 0x00006100ff037624 */ /* 0x000fca00000e06ff */
[----:B------:R-:W-:-:S04]  /*0050*/  IADD3.X R3, R3, -0x1, RZ, P1, !PT ;  /* 0xffffffff03037810 */ /* 0x000fc80000ffe4ff */
[----:B------:R-:W-:-:S13]  /*0060*/  ISETP.NE.U32.AND P0, PT, R3, RZ, PT ;  /* 0x000000ff0300720c */ /* 0x000fda0003f05070 */
[----:B------:R-:W-:Y:S05]  /*0070*/  @!P0 BRA `(.L_x_352) ;  /* 0x0000003000008947 */ /* 0x000fea0003800000 */
[----:B------:R-:W-:Y:S02]  /*0080*/  MOV R2, 0xa0 ;  /* 0x000000a000027802 */ /* 0x000fe40000000f00 */
[----:B------:R-:W-:Y:S05]  /*0090*/  CALL.REL.NOINC `($__internal_30_$__cuda_sm20_div_u64) ;  /* 0x000012b000007944 */ /* 0x000fea0003c00000 */
[----:B------:R-:W-:Y:S05]  /*00a0*/  BRA `(.L_x_353) ;  /* 0x0000012000007947 */ /* 0x000fea0003800000 */
.L_x_352:
        /* <DEDUP_REMOVED lines=18> */
.L_x_353:
[----:B------:R-:W0:Y:S01]  /*01d0*/  S2R R12, SR_TID.X ;  /* 0x00000000000c7919 */ /* 0x000e220000002100 */
[----:B------:R-:W-:Y:S01]  /*01e0*/  IMAD R13, R13, c[0x0][0x0], RZ ;  /* 0x000000000d0d7a24 */ /* 0x000fe200078e02ff */
[----:B------:R-:W-:-:S04]  /*01f0*/  ULDC.64 UR4, c[0x0][0x118] ;  /* 0x0000460000047ab9 */ /* 0x000fc80000000a00 */
[----:B0-----:R-:W-:-:S13]  /*0200*/  ISETP.GE.AND P0, PT, R12, R13, PT ;  /* 0x0000000d0c00720c */ /* 0x001fda0003f06270 */
[----:B------:R-:W-:Y:S05]  /*0210*/  @P0 BRA `(.L_x_354) ;  /* 0x00000e3000000947 */ /* 0x000fea0003800000 */
[----:B------:R-:W0:Y:S01]  /*0220*/  S2R R14, SR_LANEID ;  /* 0x00000000000e7919 */ /* 0x000e220000000000 */
[----:B------:R-:W-:Y:S01]  /*0230*/  IMAD.MOV.U32 R16, RZ, RZ, c[0x0][0x188] ;  /* 0x00006200ff107624 */ /* 0x000fe200078e00ff */
[--C-:B------:R-:W-:Y:S01]  /*0240*/  SHF.R.U32.HI R18, RZ, 0x5, R12.reuse ;  /* 0x00000005ff127819 */ /* 0x100fe2000001160c */
[----:B------:R-:W-:Y:S02]  /*0250*/  IMAD.MOV.U32 R21, RZ, RZ, -0x1 ;  /* 0xffffffffff157424 */ /* 0x000fe400078e00ff */
[----:B------:R-:W-:Y:S01]  /*0260*/  IMAD.MOV.U32 R19, RZ, RZ, c[0x0][0x0] ;  /* 0x00000000ff137624 */ /* 0x000fe200078e00ff */
[C---:B------:R-:W-:Y:S01]  /*0270*/  IADD3 R0, P1, R16.reuse, -0x1, RZ ;  /* 0xffffffff10007810 */ /* 0x040fe20007f3e0ff */
[----:B------:R-:W-:Y:S01]  /*0280*/  IMAD.MOV.U32 R20, RZ, RZ, R12 ;  /* 0x000000ffff147224 */ /* 0x000fe200078e000c */
[----:B------:R-:W-:Y:S02]  /*0290*/  IADD3 R16, P0, R16, -0x2, RZ ;  /* 0xfffffffe10107810 */ /* 0x000fe40007f1e0ff */
[----:B------:R-:W-:-:S02]  /*02a0*/  LOP3.LUT R15, R0, 0x3, RZ, 0xc0, !PT ;  /* 0x00000003000f7812 */ /* 0x000fc400078ec0ff */
[----:B------:R-:W-:Y:S02]  /*02b0*/  IADD3.X R22, R21, c[0x0][0x18c], RZ, P1, !PT ;  /* 0x0000630015167a10 */ /* 0x000fe40000ffe4ff */
[----:B------:R-:W-:Y:S02]  /*02c0*/  IADD3 R17, P2, -R15, R0, RZ ;  /* 0x000000000f117210 */ /* 0x000fe40007f5e1ff */
[----:B------:R-:W-:Y:S02]  /*02d0*/  IADD3 R19, R19, -0x1, RZ ;  /* 0xffffffff13137810 */ /* 0x000fe40007ffe0ff */
[----:B------:R-:W-:Y:S02]  /*02e0*/  IADD3.X R21, R21, c[0x0][0x18c], RZ, P0, !PT ;  /* 0x0000630015157a10 */ /* 0x000fe400007fe4ff */
[----:B------:R-:W-:Y:S02]  /*02f0*/  IADD3.X R22, R22, -0x1, RZ, P2, !PT ;  /* 0xffffffff16167810 */ /* 0x000fe400017fe4ff */
.L_x_368:
[----:B------:R-:W-:Y:S01]  /*0300*/  ISETP.GE.U32.AND P0, PT, R20, c[0x0][0x180], PT ;  /* 0x0000600014007a0c */ /* 0x000fe20003f06070 */
[----:B------:R-:W-:Y:S01]  /*0310*/  IMAD.MOV.U32 R9, RZ, RZ, 0x4 ;  /* 0x00000004ff097424 */ /* 0x000fe200078e00ff */
[----:B------:R-:W-:Y:S01]  /*0320*/  SHF.R.S32.HI R24, RZ, 0x1f, R20 ;  /* 0x0000001fff187819 */ /* 0x000fe20000011414 */
[----:B------:R-:W-:Y:S01]  /*0330*/  BSSY B0, `(.L_x_355) ;  /* 0x0000008000007945 */ /* 0x000fe20003800000 */
[----:B------:R-:W-:-:S02]  /*0340*/  IMAD.MOV.U32 R0, RZ, RZ, RZ ;  /* 0x000000ffff007224 */ /* 0x000fc400078e00ff */
[----:B------:R-:W-:Y:S01]  /*0350*/  ISETP.GE.U32.AND.EX P0, PT, R24, c[0x0][0x184], PT, P0 ;  /* 0x0000610018007a0c */ /* 0x000fe20003f06100 */
[----:B------:R-:W-:-:S12]  /*0360*/  IMAD.WIDE R8, R20, R9, c[0x0][0x178] ;  /* 0x00005e0014087625 */ /* 0x000fd800078e0209 */
[----:B------:R-:W-:Y:S05]  /*0370*/  @P0 BRA `(.L_x_356) ;  /* 0x0000003000000947 */ /* 0x000fea0003800000 */
[----:B------:R-:W2:Y:S02]  /*0380*/  LDG.E R3, [R8.64] ;  /* 0x0000000408037981 */ /* 0x000ea4000c1e1900 */
[----:B--2---:R-:W-:-:S04]  /*0390*/  ISETP.NE.AND P1, PT, R3, R20, PT ;  /* 0x000000140300720c */ /* 0x004fc80003f25270 */
[----:B------:R-:W-:-:S04]  /*03a0*/  SEL R0, RZ, 0x1, P1 ;  /* 0x00000001ff007807 */ /* 0x000fc80000800000 */
.L_x_356:
[----:B------:R-:W-:Y:S05]  /*03b0*/  BSYNC B0 ;  /* 0x0000000000007941 */ /* 0x000fea0003800000 */
.L_x_355:
[----:B------:R-:W-:Y:S05]  /*03c0*/  BRA.DIV ~URZ, `(.L_x_357) ;  /* 0x00000cf27f007947 */ /* 0x000fea000b800000 */
[----:B------:R1:W2:Y:S02]  /*03d0*/  SHFL.UP P1, R2, R0, 0x1, RZ ;  /* 0x0420000000027989 */ /* 0x0002a400000200ff */
.L_x_369:
[----:B--2---:R-:W-:-:S04]  /*03e0*/  IMAD.MOV.U32 R7, RZ, RZ, R2 ;  /* 0x000000ffff077224 */ /* 0x004fc800078e0002 */
[----:B------:R-:W-:Y:S01]  /*03f0*/  @P1 IMAD.IADD R7, R7, 0x1, R0 ;  /* 0x0000000107071824 */ /* 0x000fe200078e0200 */
[----:B------:R-:W-:Y:S05]  /*0400*/  BRA.DIV ~URZ, `(.L_x_358) ;  /* 0x00000d427f007947 */ /* 0x000fea000b800000 */
[----:B------:R-:W2:Y:S02]  /*0410*/  SHFL.UP P1, R2, R7, 0x2, RZ ;  /* 0x0440000007027989 */ /* 0x000ea400000200ff */
[----:B--2---:R-:W-:-:S05]  /*0420*/  @P1 IMAD.IADD R2, R7, 0x1, R2 ;  /* 0x0000000107021824 */ /* 0x004fca00078e0202 */
[----:B------:R-:W2:Y:S02]  /*0430*/  SHFL.UP P1, R3, R2, 0x4, RZ ;  /* 0x0480000002037989 */ /* 0x000ea400000200ff */
[----:B--2---:R-:W-:-:S05]  /*0440*/  @P1 IMAD.IADD R3, R2, 0x1, R3 ;  /* 0x0000000102031824 */ /* 0x004fca00078e0203 */
[----:B------:R-:W2:Y:S02]  /*0450*/  SHFL.UP P1, R4, R3, 0x8, RZ ;  /* 0x0500000003047989 */ /* 0x000ea400000200ff */
[----:B--2---:R-:W-:-:S05]  /*0460*/  @P1 IMAD.IADD R4, R3, 0x1, R4 ;  /* 0x0000000103041824 */ /* 0x004fca00078e0204 */
[----:B------:R2:W3:Y:S02]  /*0470*/  SHFL.UP P1, R23, R4, 0x10, RZ ;  /* 0x0600000004177989 */ /* 0x0004e400000200ff */
.L_x_370:
[----:B0-----:R-:W-:Y:S01]  /*0480*/  ISETP.NE.AND P2, PT, R14, 0x1f, PT ;  /* 0x0000001f0e00780c */ /* 0x001fe20003f45270 */
[----:B---3--:R-:W-:Y:S01]  /*0490*/  @P1 IMAD.IADD R23, R23, 0x1, R4 ;  /* 0x0000000117171824 */ /* 0x008fe200078e0204 */
[----:B------:R-:W-:Y:S01]  /*04a0*/  WARPSYNC 0xffffffff ;  /* 0xffffffff00007948 */ /* 0x000fe20003800000 */
[----:B------:R-:W-:Y:S01]  /*04b0*/  IMAD R3, R24, c[0x0][0x188], RZ ;  /* 0x0000620018037a24 */ /* 0x000fe200078e02ff */
[----:B------:R-:W-:Y:S01]  /*04c0*/  ISETP.NE.AND P1, PT, R18, 0x3, PT ;  /* 0x000000031200780c */ /* 0x000fe20003f25270 */
[----:B------:R-:W-:Y:S01]  /*04d0*/  IMAD.WIDE.U32 R10, R20, c[0x0][0x188], RZ ;  /* 0x00006200140a7a25 */ /* 0x000fe200078e00ff */
[----:B------:R-:W-:Y:S01]  /*04e0*/  ISETP.EQ.OR P0, PT, R0, RZ, P0 ;  /* 0x000000ff0000720c */ /* 0x000fe20000702670 */
[----:B------:R-:W-:Y:S02]  /*04f0*/  BSSY B0, `(.L_x_359) ;  /* 0x000001d000007945 */ /* 0x000fe40003800000 */
[----:B------:R-:W-:Y:S01]  /*0500*/  IMAD R3, R20, c[0x0][0x18c], R3 ;  /* 0x0000630014037a24 */ /* 0x000fe200078e0203 */
[----:B------:R-:W-:-:S03]  /*0510*/  LEA R2, P3, R10, c[0x0][0x160], 0x2 ;  /* 0x000058000a027a11 */ /* 0x000fc600078610ff */
[----:B------:R0:W-:Y:S04]  /*0520*/  @!P2 STS [R18.X4], R23 ;  /* 0x000000171200a388 */ /* 0x0001e80000004800 */
[----:B------:R-:W-:Y:S01]  /*0530*/  BAR.SYNC.DEFER_BLOCKING 0x0 ;  /* 0x0000000000007b1d */ /* 0x000fe20000010000 */
[----:B------:R-:W-:Y:S01]  /*0540*/  ISETP.NE.AND P2, PT, R18, 0x2, PT ;  /* 0x000000021200780c */ /* 0x000fe20003f45270 */
[----:B------:R-:W-:Y:S02]  /*0550*/  IMAD.IADD R3, R11, 0x1, R3 ;  /* 0x000000010b037824 */ /* 0x000fe400078e0203 */
[----:B0-----:R-:W-:-:S03]  /*0560*/  IMAD.IADD R23, R23, 0x1, -R0 ;  /* 0x0000000117177824 */ /* 0x001fc600078e0a00 */
[----:B------:R-:W-:Y:S02]  /*0570*/  LEA.HI.X R3, R10, c[0x0][0x164], R3, 0x2, P3 ;  /* 0x000059000a037a11 */ /* 0x000fe400018f1403 */
[----:B------:R-:W-:Y:S01]  /*0580*/  ISETP.NE.AND P3, PT, R18, RZ, PT ;  /* 0x000000ff1200720c */ /* 0x000fe20003f65270 */
[----:B--2---:R-:W0:Y:S02]  /*0590*/  LDS.128 R4, [RZ] ;  /* 0x00000000ff047984 */ /* 0x004e240000000c00 */
[----:B0-----:R-:W-:-:S05]  /*05a0*/  IMAD.IADD R5, R4, 0x1, R5 ;  /* 0x0000000104057824 */ /* 0x001fca00078e0205 */
[----:B------:R-:W-:Y:S01]  /*05b0*/  SEL R4, R5, R4, !P2 ;  /* 0x0000000405047207 */ /* 0x000fe20005000000 */
[----:B------:R-:W-:Y:S01]  /*05c0*/  @!P1 IMAD.IADD R4, R6, 0x1, R5 ;  /* 0x0000000106049824 */ /* 0x000fe200078e0205 */
[----:B------:R-:W-:Y:S02]  /*05d0*/  ISETP.NE.AND P2, PT, R14, RZ, PT ;  /* 0x000000ff0e00720c */ /* 0x000fe40003f45270 */
[----:B------:R-:W-:Y:S02]  /*05e0*/  ISETP.NE.AND P1, PT, R12, R19, PT ;  /* 0x000000130c00720c */ /* 0x000fe40003f25270 */
[----:B------:R-:W-:Y:S02]  /*05f0*/  SEL R23, R23, RZ, P2 ;  /* 0x000000ff17177207 */ /* 0x000fe40001000000 */
[----:B------:R-:W-:-:S05]  /*0600*/  SEL R4, R4, RZ, P3 ;  /* 0x000000ff04047207 */ /* 0x000fca0001800000 */
[----:B------:R-:W-:Y:S01]  /*0610*/  IMAD.IADD R23, R4, 0x1, R23 ;  /* 0x0000000104177824 */ /* 0x000fe200078e0217 */
[----:B------:R-:W-:Y:S05]  /*0620*/  @P0 BRA `(.L_x_360) ;  /* 0x0000009000000947 */ /* 0x000fea0003800000 */
[----:B------:R-:W0:Y:S01]  /*0630*/  LDS R4, [0x20] ;  /* 0x00002000ff047984 */ /* 0x000e220000000800 */
[C---:B------:R-:W-:Y:S01]  /*0640*/  ISETP.GE.U32.AND P0, PT, R20.reuse, c[0x0][0x0], PT ;  /* 0x0000000014007a0c */ /* 0x040fe20003f06070 */
[----:B------:R-:W-:Y:S02]  /*0650*/  IMAD.MOV.U32 R6, RZ, RZ, 0x4 ;  /* 0x00000004ff067424 */ /* 0x000fe400078e00ff */
[----:B------:R-:W-:Y:S01]  /*0660*/  IMAD R11, R20, c[0x0][0x188], RZ ;  /* 0x00006200140b7a24 */ /* 0x000fe200078e02ff */
[----:B0-----:R-:W-:-:S05]  /*0670*/  SEL R4, R4, RZ, P0 ;  /* 0x000000ff04047207 */ /* 0x001fca0000000000 */
[----:B------:R-:W-:-:S04]  /*0680*/  IMAD.IADD R7, R23, 0x1, R4 ;  /* 0x0000000117077824 */ /* 0x000fc800078e0204 */
[----:B------:R-:W-:Y:S01]  /*0690*/  IMAD.WIDE R4, R7, R6, c[0x0][0x168] ;  /* 0x00005a0007047625 */ /* 0x000fe200078e0206 */
[----:B------:R0:W-:Y:S04]  /*06a0*/  STG.E [R2.64], R7 ;  /* 0x0000000702007986 */ /* 0x0001e8000c101904 */
[----:B------:R0:W-:Y:S02]  /*06b0*/  STG.E [R4.64], R11 ;  /* 0x0000000b04007986 */ /* 0x0001e4000c101904 */
.L_x_360:
[----:B------:R-:W-:Y:S05]  /*06c0*/  BSYNC B0 ;  /* 0x0000000000007941 */ /* 0x000fea0003800000 */
.L_x_359:
[----:B------:R-:W-:Y:S01]  /*06d0*/  BAR.SYNC.DEFER_BLOCKING 0x0 ;  /* 0x0000000000007b1d */ /* 0x000fe20000010000 */
[C---:B------:R-:W-:Y:S02]  /*06e0*/  ISETP.GE.U32.AND P0, PT, R20.reuse, c[0x0][0x180], PT ;  /* 0x0000600014007a0c */ /* 0x040fe40003f06070 */
[----:B------:R-:W-:Y:S02]  /*06f0*/  @!P1 ISETP.GE.U32.AND P3, PT, R20, c[0x0][0x0], PT ;  /* 0x0000000014009a0c */ /* 0x000fe40003f66070 */
[----:B------:R-:W-:-:S04]  /*0700*/  ISETP.GE.U32.AND.EX P0, PT, R24, c[0x0][0x184], PT, P0 ;  /* 0x0000610018007a0c */ /* 0x000fc80003f06100 */
[----:B------:R-:W-:Y:S01]  /*0710*/  ISETP.NE.OR P2, PT, R0, RZ, P0 ;  /* 0x000000ff0000720c */ /* 0x000fe20000745670 */
[----:B0-----:R-:W0:Y:S02]  /*0720*/  @!P1 LDS R4, [0x20] ;  /* 0x00002000ff049984 */ /* 0x001e240000000800 */
[----:B0-----:R-:W-:-:S04]  /*0730*/  @!P1 SEL R5, R4, RZ, P3 ;  /* 0x000000ff04059207 */ /* 0x001fc80001800000 */
[----:B-1----:R-:W-:-:S05]  /*0740*/  @!P1 IADD3 R0, R5, R23, R0 ;  /* 0x0000001705009210 */ /* 0x002fca0007ffe000 */
[----:B------:R0:W-:Y:S04]  /*0750*/  @!P1 STS [0x20], R0 ;  /* 0x00002000ff009388 */ /* 0x0001e80000000800 */
[----:B------:R-:W-:Y:S06]  /*0760*/  BAR.SYNC.DEFER_BLOCKING 0x0 ;  /* 0x0000000000007b1d */ /* 0x000fec0000010000 */
[----:B------:R-:W2:Y:S02]  /*0770*/  @!P2 LDG.E R8, [R8.64] ;  /* 0x000000040808a981 */ /* 0x000ea4000c1e1900 */
[----:B--2---:R-:W-:-:S05]  /*0780*/  @!P2 SHF.R.S32.HI R4, RZ, 0x1f, R8 ;  /* 0x0000001fff04a819 */ /* 0x004fca0000011408 */
[----:B------:R-:W-:Y:S02]  /*0790*/  @!P2 IMAD R7, R4, c[0x0][0x188], RZ ;  /* 0x000062000407aa24 */ /* 0x000fe400078e02ff */
[----:B------:R-:W-:-:S04]  /*07a0*/  @!P2 IMAD.WIDE.U32 R4, R8, c[0x0][0x188], RZ ;  /* 0x000062000804aa25 */ /* 0x000fc800078e00ff */
[----:B------:R-:W-:Y:S01]  /*07b0*/  @!P2 IMAD R7, R8, c[0x0][0x18c], R7 ;  /* 0x000063000807aa24 */ /* 0x000fe200078e0207 */
[----:B------:R-:W-:-:S03]  /*07c0*/  @!P2 LEA R6, P1, R4, c[0x0][0x160], 0x2 ;  /* 0x000058000406aa11 */ /* 0x000fc600078210ff */
[----:B------:R-:W-:-:S05]  /*07d0*/  @!P2 IMAD.IADD R5, R5, 0x1, R7 ;  /* 0x000000010505a824 */ /* 0x000fca00078e0207 */
[----:B------:R-:W-:-:S06]  /*07e0*/  @!P2 LEA.HI.X R7, R4, c[0x0][0x164], R5, 0x2, P1 ;  /* 0x000059000407aa11 */ /* 0x000fcc00008f1405 */
[----:B------:R-:W2:Y:S01]  /*07f0*/  @!P2 LDG.E R7, [R6.64] ;  /* 0x000000040607a981 */ /* 0x000ea2000c1e1900 */
[----:B0-----:R-:W-:Y:S01]  /*0800*/  IMAD.MOV.U32 R0, RZ, RZ, c[0x0][0x188] ;  /* 0x00006200ff007624 */ /* 0x001fe200078e00ff */
[----:B------:R-:W-:Y:S01]  /*0810*/  ULDC UR6, c[0x0][0x18c] ;  /* 0x0000630000067ab9 */ /* 0x000fe20000000800 */
[----:B------:R-:W-:Y:S03]  /*0820*/  BSSY B0, `(.L_x_361) ;  /* 0x000007e000007945 */ /* 0x000fe60003800000 */
[----:B------:R-:W-:Y:S01]  /*0830*/  ISETP.LT.U32.AND P1, PT, R0, 0x2, PT ;  /* 0x000000020000780c */ /* 0x000fe20003f21070 */
[----:B------:R-:W-:-:S05]  /*0840*/  IMAD.U32 R0, RZ, RZ, UR6 ;  /* 0x00000006ff007e24 */ /* 0x000fca000f8e00ff */
[----:B------:R-:W-:Y:S01]  /*0850*/  ISETP.LT.U32.OR.EX P0, PT, R0, RZ, P0, P1 ;  /* 0x000000ff0000720c */ /* 0x000fe20000701510 */
[----:B--2---:R0:W-:-:S12]  /*0860*/  @!P2 STG.E [R2.64], R7 ;  /* 0x000000070200a986 */ /* 0x0041d8000c101904 */
[----:B------:R-:W-:Y:S05]  /*0870*/  @P0 BRA `(.L_x_362) ;  /* 0x0000078000000947 */ /* 0x000fea0003800000 */
[----:B------:R-:W-:Y:S01]  /*0880*/  ISETP.GE.U32.AND P0, PT, R16, 0x3, PT ;  /* 0x000000031000780c */ /* 0x000fe20003f06070 */
[----:B------:R-:W-:-:S03]  /*0890*/  IMAD.MOV.U32 R0, RZ, RZ, 0x1 ;  /* 0x00000001ff007424 */ /* 0x000fc600078e00ff */
[----:B------:R-:W-:-:S13]  /*08a0*/  ISETP.GE.U32.AND.EX P0, PT, R21, RZ, PT, P0 ;  /* 0x000000ff1500720c */ /* 0x000fda0003f06100 */
[----:B------:R-:W-:Y:S05]  /*08b0*/  @!P0 BRA `(.L_x_363) ;  /* 0x0000064000008947 */ /* 0x000fea0003800000 */
[----:B------:R-:W-:Y:S01]  /*08c0*/  ISETP.GT.U32.AND P0, PT, R17, RZ, PT ;  /* 0x000000ff1100720c */ /* 0x000fe20003f04070 */
[----:B------:R-:W-:Y:S02]  /*08d0*/  IMAD.MOV.U32 R0, RZ, RZ, 0x1 ;  /* 0x00000001ff007424 */ /* 0x000fe400078e00ff */
[----:B------:R-:W-:Y:S01]  /*08e0*/  IMAD.MOV.U32 R9, RZ, RZ, R17 ;  /* 0x000000ffff097224 */ /* 0x000fe200078e0011 */
[----:B------:R-:W-:Y:S01]  /*08f0*/  ISETP.GT.AND.EX P0, PT, R22, RZ, PT, P0 ;  /* 0x000000ff1600720c */ /* 0x000fe20003f04300 */
[----:B------:R-:W-:-:S12]  /*0900*/  IMAD.MOV.U32 R8, RZ, RZ, R22 ;  /* 0x000000ffff087224 */ /* 0x000fd800078e0016 */
[----:B------:R-:W-:Y:S05]  /*0910*/  @!P0 BRA `(.L_x_364) ;  /* 0x000004f000008947 */ /* 0x000fea0003800000 */
[----:B------:R-:W-:Y:S02]  /*0920*/  ISETP.GT.U32.AND P1, PT, R9, 0xc, PT ;  /* 0x0000000c0900780c */ /* 0x000fe40003f24070 */
[----:B------:R-:W-:Y:S02]  /*0930*/  PLOP3.LUT P0, PT, PT, PT, PT, 0x80, 0x0 ;  /* 0x000000000000781c */ /* 0x000fe40003f0f070 */
[----:B------:R-:W-:-:S13]  /*0940*/  ISETP.GT.AND.EX P1, PT, R8, RZ, PT, P1 ;  /* 0x000000ff0800720c */ /* 0x000fda0003f24310 */
[----:B------:R-:W-:Y:S05]  /*0950*/  @!P1 BRA `(.L_x_365) ;  /* 0x000002e000009947 */ /* 0x000fea0003800000 */
[----:B------:R-:W-:Y:S02]  /*0960*/  PLOP3.LUT P0, PT, PT, PT, PT, 0x8, 0x0 ;  /* 0x000000000000781c */ /* 0x000fe40003f0e170 */
.L_x_366:
[----:B-1----:R-:W2:Y:S01]  /*0970*/  LDG.E R11, [R2.64] ;  /* 0x00000004020b7981 */ /* 0x002ea2000c1e1900 */
[----:B0-----:R-:W-:-:S05]  /*0980*/  IMAD.WIDE R6, R0, 0x4, R2 ;  /* 0x0000000400067825 */ /* 0x001fca00078e0202 */
[----:B--2---:R0:W-:Y:S04]  /*0990*/  STG.E [R6.64], R11 ;  /* 0x0000000b06007986 */ /* 0x0041e8000c101904 */
[----:B------:R-:W2:Y:S04]  /*09a0*/  LDG.E R23, [R2.64] ;  /* 0x0000000402177981 */ /* 0x000ea8000c1e1900 */
[----:B--2---:R1:W-:Y:S04]  /*09b0*/  STG.E [R6.64+0x4], R23 ;  /* 0x0000041706007986 */ /* 0x0043e8000c101904 */
[----:B------:R-:W2:Y:S04]  /*09c0*/  LDG.E R25, [R2.64] ;  /* 0x0000000402197981 */ /* 0x000ea8000c1e1900 */
[----:B--2---:R2:W-:Y:S04]  /*09d0*/  STG.E [R6.64+0x8], R25 ;  /* 0x0000081906007986 */ /* 0x0045e8000c101904 */
[----:B------:R-:W3:Y:S01]  /*09e0*/  LDG.E R27, [R2.64] ;  /* 0x00000004021b7981 */ /* 0x000ee2000c1e1900 */
[----:B------:R-:W-:-:S03]  /*09f0*/  IADD3 R5, R0, 0x4, RZ ;  /* 0x0000000400057810 */ /* 0x000fc60007ffe0ff */
[----:B---3--:R3:W-:Y:S04]  /*0a00*/  STG.E [R6.64+0xc], R27 ;  /* 0x00000c1b06007986 */ /* 0x0087e8000c101904 */
[----:B------:R-:W4:Y:S01]  /*0a10*/  LDG.E R29, [R2.64] ;  /* 0x00000004021d7981 */ /* 0x000f22000c1e1900 */
[----:B------:R-:W-:-:S05]  /*0a20*/  IMAD.WIDE R4, R5, 0x4, R2 ;  /* 0x0000000405047825 */ /* 0x000fca00078e0202 */
[----:B----4-:R4:W-:Y:S04]  /*0a30*/  STG.E [R4.64], R29 ;  /* 0x0000001d04007986 */ /* 0x0109e8000c101904 */
[----:B0-----:R-:W5:Y:S04]  /*0a40*/  LDG.E R11, [R2.64] ;  /* 0x00000004020b7981 */ /* 0x001f68000c1e1900 */
[----:B-----5:R0:W-:Y:S04]  /*0a50*/  STG.E [R4.64+0x4], R11 ;  /* 0x0000040b04007986 */ /* 0x0201e8000c101904 */
[----:B-1----:R-:W5:Y:S04]  /*0a60*/  LDG.E R23, [R2.64] ;  /* 0x0000000402177981 */ /* 0x002f68000c1e1900 */
[----:B-----5:R1:W-:Y:S04]  /*0a70*/  STG.E [R4.64+0x8], R23 ;  /* 0x0000081704007986 */ /* 0x0203e8000c101904 */
[----:B--2---:R-:W2:Y:S01]  /*0a80*/  LDG.E R25, [R2.64] ;  /* 0x0000000402197981 */ /* 0x004ea2000c1e1900 */
[----:B---3--:R-:W-:-:S03]  /*0a90*/  IADD3 R7, R0, 0x8, RZ ;  /* 0x0000000800077810 */ /* 0x008fc60007ffe0ff */
[----:B--2---:R2:W-:Y:S04]  /*0aa0*/  STG.E [R4.64+0xc], R25 ;  /* 0x00000c1904007986 */ /* 0x0045e8000c101904 */
[----:B------:R-:W3:Y:S01]  /*0ab0*/  LDG.E R27, [R2.64] ;  /* 0x00000004021b7981 */ /* 0x000ee2000c1e1900 */
[----:B------:R-:W-:-:S05]  /*0ac0*/  IMAD.WIDE R6, R7, 0x4, R2 ;  /* 0x0000000407067825 */ /* 0x000fca00078e0202 */
[----:B---3--:R3:W-:Y:S04]  /*0ad0*/  STG.E [R6.64], R27 ;  /* 0x0000001b06007986 */ /* 0x0087e8000c101904 */
[----:B----4-:R-:W4:Y:S04]  /*0ae0*/  LDG.E R29, [R2.64] ;  /* 0x00000004021d7981 */ /* 0x010f28000c1e1900 */
[----:B----4-:R4:W-:Y:S04]  /*0af0*/  STG.E [R6.64+0x4], R29 ;  /* 0x0000041d06007986 */ /* 0x0109e8000c101904 */
[----:B0-----:R-:W5:Y:S04]  /*0b00*/  LDG.E R11, [R2.64] ;  /* 0x00000004020b7981 */ /* 0x001f68000c1e1900 */
[----:B-----5:R0:W-:Y:S04]  /*0b10*/  STG.E [R6.64+0x8], R11 ;  /* 0x0000080b06007986 */ /* 0x0201e8000c101904 */
[----:B-1----:R-:W5:Y:S01]  /*0b20*/  LDG.E R23, [R2.64] ;  /* 0x0000000402177981 */ /* 0x002f62000c1e1900 */
[----:B--2---:R-:W-:-:S03]  /*0b30*/  IADD3 R5, R0, 0xc, RZ ;  /* 0x0000000c00057810 */ /* 0x004fc60007ffe0ff */
[----:B-----5:R1:W-:Y:S04]  /*0b40*/  STG.E [R6.64+0xc], R23 ;  /* 0x00000c1706007986 */ /* 0x0203e8000c101904 */
[----:B------:R-:W2:Y:S01]  /*0b50*/  LDG.E R25, [R2.64] ;  /* 0x0000000402197981 */ /* 0x000ea2000c1e1900 */
[----:B------:R-:W-:-:S05]  /*0b60*/  IMAD.WIDE R4, R5, 0x4, R2 ;  /* 0x0000000405047825 */ /* 0x000fca00078e0202 */
[----:B--2---:R1:W-:Y:S04]  /*0b70*/  STG.E [R4.64], R25 ;  /* 0x0000001904007986 */ /* 0x0043e8000c101904 */
[----:B---3--:R-:W2:Y:S04]  /*0b80*/  LDG.E R27, [R2.64] ;  /* 0x00000004021b7981 */ /* 0x008ea8000c1e1900 */
[----:B--2---:R1:W-:Y:S04]  /*0b90*/  STG.E [R4.64+0x4], R27 ;  /* 0x0000041b04007986 */ /* 0x0043e8000c101904 */
[----:B----4-:R-:W2:Y:S01]  /*0ba0*/  LDG.E R29, [R2.64] ;  /* 0x00000004021d7981 */ /* 0x010ea2000c1e1900 */
[----:B------:R-:W-:-:S03]  /*0bb0*/  IADD3 R9, P1, R9, -0x10, RZ ;  /* 0xfffffff009097810 */ /* 0x000fc60007f3e0ff */
[----:B--2---:R1:W-:Y:S04]  /*0bc0*/  STG.E [R4.64+0x8], R29 ;  /* 0x0000081d04007986 */ /* 0x0043e8000c101904 */
[----:B0-----:R-:W2:Y:S01]  /*0bd0*/  LDG.E R11, [R2.64] ;  /* 0x00000004020b7981 */ /* 0x001ea2000c1e1900 */
[----:B------:R-:W-:Y:S02]  /*0be0*/  IADD3.X R8, R8, -0x1, RZ, P1, !PT ;  /* 0xffffffff08087810 */ /* 0x000fe40000ffe4ff */
[----:B------:R-:W-:Y:S02]  /*0bf0*/  ISETP.GT.U32.AND P1, PT, R9, 0xc, PT ;  /* 0x0000000c0900780c */ /* 0x000fe40003f24070 */
[----:B------:R-:W-:Y:S02]  /*0c00*/  IADD3 R0, R0, 0x10, RZ ;  /* 0x0000001000007810 */ /* 0x000fe40007ffe0ff */
[----:B------:R-:W-:Y:S01]  /*0c10*/  ISETP.GT.AND.EX P1, PT, R8, RZ, PT, P1 ;  /* 0x000000ff0800720c */ /* 0x000fe20003f24310 */
[----:B--2---:R1:W-:-:S12]  /*0c20*/  STG.E [R4.64+0xc], R11 ;  /* 0x00000c0b04007986 */ /* 0x0043d8000c101904 */
[----:B------:R-:W-:Y:S05]  /*0c30*/  @P1 BRA `(.L_x_366) ;  /* 0xfffffd3000001947 */ /* 0x000fea000383ffff */
.L_x_365:
[----:B------:R-:W-:-:S04]  /*0c40*/  ISETP.GT.U32.AND P1, PT, R9, 0x4, PT ;  /* 0x000000040900780c */ /* 0x000fc80003f24070 */
[----:B------:R-:W-:-:S13]  /*0c50*/  ISETP.GT.AND.EX P1, PT, R8, RZ, PT, P1 ;  /* 0x000000ff0800720c */ /* 0x000fda0003f24310 */
[----:B------:R-:W-:Y:S05]  /*0c60*/  @!P1 BRA `(.L_x_367) ;  /* 0x0000017000009947 */ /* 0x000fea0003800000 */
[----:B-1----:R-:W2:Y:S01]  /*0c70*/  LDG.E R11, [R2.64] ;  /* 0x00000004020b7981 */ /* 0x002ea2000c1e1900 */
[----:B------:R-:W-:-:S05]  /*0c80*/  IMAD.WIDE R4, R0, 0x4, R2 ;  /* 0x0000000400047825 */ /* 0x000fca00078e0202 */
[----:B--2---:R1:W-:Y:S04]  /*0c90*/  STG.E [R4.64], R11 ;  /* 0x0000000b04007986 */ /* 0x0043e8000c101904 */
[----:B------:R-:W2:Y:S04]  /*0ca0*/  LDG.E R23, [R2.64] ;  /* 0x0000000402177981 */ /* 0x000ea8000c1e1900 */
[----:B--2---:R2:W-:Y:S04]  /*0cb0*/  STG.E [R4.64+0x4], R23 ;  /* 0x0000041704007986 */ /* 0x0045e8000c101904 */
[----:B------:R-:W3:Y:S04]  /*0cc0*/  LDG.E R25, [R2.64] ;  /* 0x0000000402197981 */ /* 0x000ee8000c1e1900 */
[----:B---3--:R3:W-:Y:S04]  /*0cd0*/  STG.E [R4.64+0x8], R25 ;  /* 0x0000081904007986 */ /* 0x0087e8000c101904 */
[----:B------:R-:W4:Y:S01]  /*0ce0*/  LDG.E R27, [R2.64] ;  /* 0x00000004021b7981 */ /* 0x000f22000c1e1900 */
[----:B0-----:R-:W-:-:S03]  /*0cf0*/  IADD3 R7, R0, 0x4, RZ ;  /* 0x0000000400077810 */ /* 0x001fc60007ffe0ff */
[----:B----4-:R0:W-:Y:S04]  /*0d00*/  STG.E [R4.64+0xc], R27 ;  /* 0x00000c1b04007986 */ /* 0x0101e8000c101904 */
[----:B------:R-:W4:Y:S01]  /*0d10*/  LDG.E R29, [R2.64] ;  /* 0x00000004021d7981 */ /* 0x000f22000c1e1900 */
[----:B------:R-:W-:-:S05]  /*0d20*/  IMAD.WIDE R6, R7, 0x4, R2 ;  /* 0x0000000407067825 */ /* 0x000fca00078e0202 */
[----:B----4-:R0:W-:Y:S04]  /*0d30*/  STG.E [R6.64], R29 ;  /* 0x0000001d06007986 */ /* 0x0101e8000c101904 */
[----:B-1----:R-:W4:Y:S04]  /*0d40*/  LDG.E R11, [R2.64] ;  /* 0x00000004020b7981 */ /* 0x002f28000c1e1900 */
[----:B----4-:R0:W-:Y:S04]  /*0d50*/  STG.E [R6.64+0x4], R11 ;  /* 0x0000040b06007986 */ /* 0x0101e8000c101904 */
[----:B--2---:R-:W2:Y:S04]  /*0d60*/  LDG.E R23, [R2.64] ;  /* 0x0000000402177981 */ /* 0x004ea8000c1e1900 */
[----:B--2---:R0:W-:Y:S04]  /*0d70*/  STG.E [R6.64+0x8], R23 ;  /* 0x0000081706007986 */ /* 0x0041e8000c101904 */
[----:B---3--:R-:W2:Y:S01]  /*0d80*/  LDG.E R25, [R2.64] ;  /* 0x0000000402197981 */ /* 0x008ea2000c1e1900 */
[----:B------:R-:W-:-:S02]  /*0d90*/  IADD3 R9, P1, R9, -0x8, RZ ;  /* 0xfffffff809097810 */ /* 0x000fc40007f3e0ff */
[----:B------:R-:W-:Y:S02]  /*0da0*/  PLOP3.LUT P0, PT, PT, PT, PT, 0x8, 0x0 ;  /* 0x000000000000781c */ /* 0x000fe40003f0e170 */
[----:B------:R-:W-:Y:S02]  /*0db0*/  IADD3.X R8, R8, -0x1, RZ, P1, !PT ;  /* 0xffffffff08087810 */ /* 0x000fe40000ffe4ff */
[----:B------:R-:W-:Y:S01]  /*0dc0*/  IADD3 R0, R0, 0x8, RZ ;  /* 0x0000000800007810 */ /* 0x000fe20007ffe0ff */
[----:B--2---:R0:W-:Y:S04]  /*0dd0*/  STG.E [R6.64+0xc], R25 ;  /* 0x00000c1906007986 */ /* 0x0041e8000c101904 */
.L_x_367:
[----:B------:R-:W-:-:S04]  /*0de0*/  ISETP.NE.U32.AND P1, PT, R9, RZ, PT ;  /* 0x000000ff0900720c */ /* 0x000fc80003f25070 */
[----:B------:R-:W-:-:S13]  /*0df0*/  ISETP.NE.OR.EX P0, PT, R8, RZ, P0, P1 ;  /* 0x000000ff0800720c */ /* 0x000fda0000705710 */
[----:B------:R-:W-:Y:S05]  /*0e00*/  @!P0 BRA `(.L_x_363) ;  /* 0x000000f000008947 */ /* 0x000fea0003800000 */
.L_x_364:
[----:B01----:R-:W2:Y:S01]  /*0e10*/  LDG.E R7, [R2.64] ;  /* 0x0000000402077981 */ /* 0x003ea2000c1e1900 */
[----:B------:R-:W-:-:S05]  /*0e20*/  IMAD.WIDE R4, R0, 0x4, R2 ;  /* 0x0000000400047825 */ /* 0x000fca00078e0202 */
[----:B--2---:R0:W-:Y:S04]  /*0e30*/  STG.E [R4.64], R7 ;  /* 0x0000000704007986 */ /* 0x0041e8000c101904 */
[----:B------:R-:W2:Y:S04]  /*0e40*/  LDG.E R11, [R2.64] ;  /* 0x00000004020b7981 */ /* 0x000ea8000c1e1900 */
[----:B--2---:R0:W-:Y:S04]  /*0e50*/  STG.E [R4.64+0x4], R11 ;  /* 0x0000040b04007986 */ /* 0x0041e8000c101904 */
[----:B------:R-:W2:Y:S01]  /*0e60*/  LDG.E R23, [R2.64] ;  /* 0x0000000402177981 */ /* 0x000ea2000c1e1900 */
[----:B------:R-:W-:-:S03]  /*0e70*/  IADD3 R9, P0, R9, -0x4, RZ ;  /* 0xfffffffc09097810 */ /* 0x000fc60007f1e0ff */
[----:B--2---:R0:W-:Y:S04]  /*0e80*/  STG.E [R4.64+0x8], R23 ;  /* 0x0000081704007986 */ /* 0x0041e8000c101904 */
[----:B------:R-:W2:Y:S01]  /*0e90*/  LDG.E R25, [R2.64] ;  /* 0x0000000402197981 */ /* 0x000ea2000c1e1900 */
[----:B------:R-:W-:Y:S02]  /*0ea0*/  IADD3.X R8, R8, -0x1, RZ, P0, !PT ;  /* 0xffffffff08087810 */ /* 0x000fe400007fe4ff */
[----:B------:R-:W-:Y:S02]  /*0eb0*/  ISETP.NE.U32.AND P0, PT, R9, RZ, PT ;  /* 0x000000ff0900720c */ /* 0x000fe40003f05070 */
[----:B------:R-:W-:Y:S02]  /*0ec0*/  IADD3 R0, R0, 0x4, RZ ;  /* 0x0000000400007810 */ /* 0x000fe40007ffe0ff */
[----:B------:R-:W-:Y:S01]  /*0ed0*/  ISETP.NE.AND.EX P0, PT, R8, RZ, PT, P0 ;  /* 0x000000ff0800720c */ /* 0x000fe20003f05300 */
[----:B--2---:R0:W-:-:S12]  /*0ee0*/  STG.E [R4.64+0xc], R25 ;  /* 0x00000c1904007986 */ /* 0x0041d8000c101904 */
[----:B0-----:R-:W-:Y:S05]  /*0ef0*/  @P0 BRA `(.L_x_364) ;  /* 0xffffff1000000947 */ /* 0x001fea000383ffff */
.L_x_363:
[----:B------:R-:W-:-:S04]  /*0f00*/  ISETP.NE.U32.AND P0, PT, R15, RZ, PT ;  /* 0x000000ff0f00720c */ /* 0x000fc80003f05070 */
[----:B------:R-:W-:-:S13]  /*0f10*/  ISETP.NE.AND.EX P0, PT, RZ, RZ, PT, P0 ;  /* 0x000000ffff00720c */ /* 0x000fda0003f05300 */
[----:B------:R-:W-:Y:S05]  /*0f20*/  @!P0 BRA `(.L_x_362) ;  /* 0x000000d000008947 */ /* 0x000fea0003800000 */
[----:B01----:R-:W2:Y:S01]  /*0f30*/  LDG.E R7, [R2.64] ;  /* 0x0000000402077981 */ /* 0x003ea2000c1e1900 */
[----:B------:R-:W-:Y:S01]  /*0f40*/  IMAD.WIDE R4, R0, 0x4, R2 ;  /* 0x0000000400047825 */ /* 0x000fe200078e0202 */
[----:B------:R-:W-:-:S04]  /*0f50*/  ISETP.NE.U32.AND P0, PT, R15, 0x1, PT ;  /* 0x000000010f00780c */ /* 0x000fc80003f05070 */
[----:B------:R-:W-:Y:S01]  /*0f60*/  ISETP.NE.AND.EX P0, PT, RZ, RZ, PT, P0 ;  /* 0x000000ffff00720c */ /* 0x000fe20003f05300 */
[----:B--2---:R0:W-:-:S12]  /*0f70*/  STG.E [R4.64], R7 ;  /* 0x0000000704007986 */ /* 0x0041d8000c101904 */
[----:B------:R-:W-:Y:S05]  /*0f80*/  @!P0 BRA `(.L_x_362) ;  /* 0x0000007000008947 */ /* 0x000fea0003800000 */
[----:B0-----:R-:W2:Y:S01]  /*0f90*/  LDG.E R7, [R2.64] ;  /* 0x0000000402077981 */ /* 0x001ea2000c1e1900 */
[----:B------:R-:W-:-:S04]  /*0fa0*/  ISETP.NE.U32.AND P0, PT, R15, 0x2, PT ;  /* 0x000000020f00780c */ /* 0x000fc80003f05070 */
[----:B------:R-:W-:Y:S01]  /*0fb0*/  ISETP.NE.AND.EX P0, PT, RZ, RZ, PT, P0 ;  /* 0x000000ffff00720c */ /* 0x000fe20003f05300 */
[----:B--2---:R0:W-:-:S12]  /*0fc0*/  STG.E [R4.64+0x4], R7 ;  /* 0x0000040704007986 */ /* 0x0041d8000c101904 */
[----:B------:R-:W-:Y:S05]  /*0fd0*/  @!P0 BRA `(.L_x_362) ;  /* 0x0000002000008947 */ /* 0x000fea0003800000 */
[----:B------:R-:W2:Y:S04]  /*0fe0*/  LDG.E R3, [R2.64] ;  /* 0x0000000402037981 */ /* 0x000ea8000c1e1900 */
[----:B--2---:R1:W-:Y:S02]  /*0ff0*/  STG.E [R4.64+0x8], R3 ;  /* 0x0000080304007986 */ /* 0x0043e4000c101904 */
.L_x_362:
[----:B------:R-:W-:Y:S05]  /*1000*/  BSYNC B0 ;  /* 0x0000000000007941 */ /* 0x000fea0003800000 */
.L_x_361:
[----:B------:R-:W-:-:S04]  /*1010*/  IADD3 R20, R20, c[0x0][0x0], RZ ;  /* 0x0000000014147a10 */ /* 0x000fc80007ffe0ff */
[----:B------:R-:W-:-:S13]  /*1020*/  ISETP.GE.AND P0, PT, R20, R13, PT ;  /* 0x0000000d1400720c */ /* 0x000fda0003f06270 */
[----:B01----:R-:W-:Y:S01]  /*1030*/  @P0 CALL.REL.NOINC `(.L_x_354) ;  /* 0x0000001000000944 */ /* 0x003fe20003c00000 */
[----:B------:R-:W-:Y:S05]  /*1040*/  BRA `(.L_x_368) ;  /* 0xfffff2b000007947 */ /* 0x000fea000383ffff */
.L_x_354:
[----:B------:R-:W-:-:S13]  /*1050*/  ISETP.NE.AND P0, PT, R12, RZ, PT ;  /* 0x000000ff0c00720c */ /* 0x000fda0003f05270 */
[----:B------:R-:W-:Y:S05]  /*1060*/  @P0 EXIT ;  /* 0x000000000000094d */ /* 0x000fea0003800000 */
[----:B------:R-:W0:Y:S01]  /*1070*/  LDS R5, [0x20] ;  /* 0x00002000ff057984 */ /* 0x000e220000000800 */
[----:B------:R-:W-:Y:S02]  /*1080*/  IMAD.MOV.U32 R2, RZ, RZ, c[0x0][0x170] ;  /* 0x00005c00ff027624 */ /* 0x000fe400078e00ff */
[----:B------:R-:W-:-:S05]  /*1090*/  IMAD.MOV.U32 R3, RZ, RZ, c[0x0][0x174] ;  /* 0x00005d00ff037624 */ /* 0x000fca00078e00ff */
[----:B0-----:R-:W-:Y:S01]  /*10a0*/  STG.E [R2.64], R5 ;  /* 0x0000000502007986 */ /* 0x001fe2000c101904 */
[----:B------:R-:W-:Y:S05]  /*10b0*/  EXIT ;  /* 0x000000000000794d */ /* 0x000fea0003800000 */
.L_x_357:
[----:B------:R-:W-:Y:S01]  /*10c0*/  IMAD.MOV.U32 R4, RZ, RZ, R0 ;  /* 0x000000ffff047224 */ /* 0x000fe200078e0000 */
[----:B------:R-:W-:Y:S01]  /*10d0*/  MOV R2, 0x1120 ;  /* 0x0000112000027802 */ /* 0x000fe20000000f00 */
[----:B------:R-:W-:Y:S02]  /*10e0*/  IMAD.MOV.U32 R23, RZ, RZ, 0x1 ;  /* 0x00000001ff177424 */ /* 0x000fe400078e00ff */
[----:B------:R-:W-:Y:S02]  /*10f0*/  IMAD.MOV.U32 R6, RZ, RZ, RZ ;  /* 0x000000ffff067224 */ /* 0x000fe400078e00ff */
[----:B------:R-:W-:Y:S02]  /*1100*/  IMAD.MOV.U32 R11, RZ, RZ, -0x1 ;  /* 0xffffffffff0b7424 */ /* 0x000fe400078e00ff */
[----:B0-----:R-:W-:Y:S05]  /*1110*/  CALL.REL.NOINC `($__internal_31_$__cuda_sm70_shflsync_up_p) ;  /* 0x0000060000007944 */ /* 0x001fea0003c00000 */
[----:B------:R-:W-:Y:S01]  /*1120*/  ISETP.EQ.U32.AND P1, PT, R5, 0x1, PT ;  /* 0x000000010500780c */ /* 0x000fe20003f22070 */
[----:B------:R-:W-:Y:S01]  /*1130*/  IMAD.MOV.U32 R2, RZ, RZ, R23 ;  /* 0x000000ffff027224 */ /* 0x000fe200078e0017 */
[----:B------:R-:W-:Y:S07]  /*1140*/  BRA `(.L_x_369) ;  /* 0xfffff29000007947 */ /* 0x000fee000383ffff */
.L_x_358:
[----:B------:R-:W-:Y:S01]  /*1150*/  IMAD.MOV.U32 R4, RZ, RZ, R7 ;  /* 0x000000ffff047224 */ /* 0x000fe200078e0007 */
[----:B------:R-:W-:Y:S01]  /*1160*/  MOV R2, 0x11b0 ;  /* 0x000011b000027802 */ /* 0x000fe20000000f00 */
[----:B------:R-:W-:-:S02]  /*1170*/  IMAD.MOV.U32 R23, RZ, RZ, 0x2 ;  /* 0x00000002ff177424 */ /* 0x000fc400078e00ff */
[----:B------:R-:W-:Y:S02]  /*1180*/  IMAD.MOV.U32 R6, RZ, RZ, RZ ;  /* 0x000000ffff067224 */ /* 0x000fe400078e00ff */
[----:B------:R-:W-:Y:S02]  /*1190*/  IMAD.MOV.U32 R11, RZ, RZ, -0x1 ;  /* 0xffffffffff0b7424 */ /* 0x000fe400078e00ff */
[----:B01----:R-:W-:Y:S05]  /*11a0*/  CALL.REL.NOINC `($__internal_31_$__cuda_sm70_shflsync_up_p) ;  /* 0x0000057000007944 */ /* 0x003fea0003c00000 */
[----:B------:R-:W-:Y:S01]  /*11b0*/  IMAD.IADD R2, R7, 0x1, R23 ;  /* 0x0000000107027824 */ /* 0x000fe200078e0217 */
[----:B------:R-:W-:Y:S01]  /*11c0*/  ISETP.NE.U32.AND P1, PT, R5, 0x1, PT ;  /* 0x000000010500780c */ /* 0x000fe20003f25070 */
[----:B------:R-:W-:Y:S02]  /*11d0*/  IMAD.MOV.U32 R6, RZ, RZ, RZ ;  /* 0x000000ffff067224 */ /* 0x000fe400078e00ff */
[----:B------:R-:W-:Y:S01]  /*11e0*/  IMAD.MOV.U32 R11, RZ, RZ, -0x1 ;  /* 0xffffffffff0b7424 */ /* 0x000fe200078e00ff */
[----:B------:R-:W-:Y:S01]  /*11f0*/  SEL R4, R2, R23, !P1 ;  /* 0x0000001702047207 */ /* 0x000fe20004800000 */
[----:B------:R-:W-:Y:S01]  /*1200*/  IMAD.MOV.U32 R23, RZ, RZ, 0x4 ;  /* 0x00000004ff177424 */ /* 0x000fe200078e00ff */
[----:B------:R-:W-:Y:S02]  /*1210*/  MOV R2, 0x1230 ;  /* 0x0000123000027802 */ /* 0x000fe40000000f00 */
[----:B------:R-:W-:Y:S05]  /*1220*/  CALL.REL.NOINC `($__internal_31_$__cuda_sm70_shflsync_up_p) ;  /* 0x000004f000007944 */ /* 0x000fea0003c00000 */
[----:B------:R-:W-:Y:S01]  /*1230*/  IMAD.IADD R2, R4, 0x1, R23 ;  /* 0x0000000104027824 */ /* 0x000fe200078e0217 */
[----:B------:R-:W-:Y:S01]  /*1240*/  ISETP.NE.U32.AND P1, PT, R5, 0x1, PT ;  /* 0x000000010500780c */ /* 0x000fe20003f25070 */
[----:B------:R-:W-:-:S02]  /*1250*/  IMAD.MOV.U32 R6, RZ, RZ, RZ ;  /* 0x000000ffff067224 */ /* 0x000fc400078e00ff */
[----:B------:R-:W-:Y:S01]  /*1260*/  IMAD.MOV.U32 R11, RZ, RZ, -0x1 ;  /* 0xffffffffff0b7424 */ /* 0x000fe200078e00ff */
[----:B------:R-:W-:Y:S01]  /*1270*/  SEL R4, R2, R23, !P1 ;  /* 0x0000001702047207 */ /* 0x000fe20004800000 */
[----:B------:R-:W-:Y:S01]  /*1280*/  IMAD.MOV.U32 R23, RZ, RZ, 0x8 ;  /* 0x00000008ff177424 */ /* 0x000fe200078e00ff */
[----:B------:R-:W-:Y:S02]  /*1290*/  MOV R2, 0x12b0 ;  /* 0x000012b000027802 */ /* 0x000fe40000000f00 */
[----:B------:R-:W-:Y:S05]  /*12a0*/  CALL.REL.NOINC `($__internal_31_$__cuda_sm70_shflsync_up_p) ;  /* 0x0000047000007944 */ /* 0x000fea0003c00000 */
[----:B------:R-:W-:Y:S01]  /*12b0*/  IMAD.IADD R4, R4, 0x1, R23 ;  /* 0x0000000104047824 */ /* 0x000fe200078e0217 */
[----:B------:R-:W-:Y:S01]  /*12c0*/  ISETP.NE.U32.AND P1, PT, R5, 0x1, PT ;  /* 0x000000010500780c */ /* 0x000fe20003f25070 */
[----:B------:R-:W-:Y:S01]  /*12d0*/  IMAD.MOV.U32 R6, RZ, RZ, RZ ;  /* 0x000000ffff067224 */ /* 0x000fe200078e00ff */
[----:B------:R-:W-:Y:S01]  /*12e0*/  MOV R2, 0x1330 ;  /* 0x0000133000027802 */ /* 0x000fe20000000f00 */
[----:B------:R-:W-:Y:S01]  /*12f0*/  IMAD.MOV.U32 R11, RZ, RZ, -0x1 ;  /* 0xffffffffff0b7424 */ /* 0x000fe200078e00ff */
[----:B------:R-:W-:Y:S01]  /*1300*/  SEL R4, R4, R23, !P1 ;  /* 0x0000001704047207 */ /* 0x000fe20004800000 */
[----:B------:R-:W-:-:S03]  /*1310*/  IMAD.MOV.U32 R23, RZ, RZ, 0x10 ;  /* 0x00000010ff177424 */ /* 0x000fc600078e00ff */
[----:B------:R-:W-:Y:S05]  /*1320*/  CALL.REL.NOINC `($__internal_31_$__cuda_sm70_shflsync_up_p) ;  /* 0x000003f000007944 */ /* 0x000fea0003c00000 */
[----:B------:R-:W-:Y:S01]  /*1330*/  ISETP.EQ.U32.AND P1, PT, R5, 0x1, PT ;  /* 0x000000010500780c */ /* 0x000fe20003f22070 */
[----:B------:R-:W-:Y:S11]  /*1340*/  BRA `(.L_x_370) ;  /* 0xfffff13000007947 */ /* 0x000ff6000383ffff */
        .weak           $__internal_30_$__cuda_sm20_div_u64
        .type           $__internal_30_$__cuda_sm20_div_u64,@function
        .size           $__internal_30_$__cuda_sm20_div_u64,($__internal_31_$__cuda_sm70_shflsync_up_p - $__internal_30_$__cuda_sm20_div_u64)
$__internal_30_$__cuda_sm20_div_u64:
[----:B------:R-:W-:Y:S02]  /*1350*/  ULDC UR4, c[0x0][0x0] ;  /* 0x0000000000047ab9 */ /* 0x000fe40000000800 */
[----:B------:R-:W-:-:S02]  /*1360*/  UMOV UR5, URZ ;  /* 0x0000003f00057c82 */ /* 0x000fc40008000000 */
[----:B------:R-:W0:Y:S08]  /*1370*/  I2F.U64.RP R8, UR4 ;  /* 0x0000000400087d12 */ /* 0x000e300008309000 */
[----:B0-----:R-:W0:Y:S02]  /*1380*/  MUFU.RCP R8, R8 ;  /* 0x0000000800087308 */ /* 0x001e240000001000 */
[----:B0-----:R-:W-:-:S06]  /*1390*/  IADD3 R4, R8, 0x1ffffffe, RZ ;  /* 0x1ffffffe08047810 */ /* 0x001fcc0007ffe0ff */
[----:B------:R-:W0:Y:S02]  /*13a0*/  F2I.U64.TRUNC R4, R4 ;  /* 0x0000000400047311 */ /* 0x000e24000020d800 */
[----:B0-----:R-:W-:-:S04]  /*13b0*/  IMAD.WIDE.U32 R6, R4, c[0x0][0x0], RZ ;  /* 0x0000000004067a25 */ /* 0x001fc800078e00ff */
[----:B------:R-:W-:Y:S01]  /*13c0*/  IMAD R7, R5, c[0x0][0x0], R7 ;  /* 0x0000000005077a24 */ /* 0x000fe200078e0207 */
[----:B------:R-:W-:-:S05]  /*13d0*/  IADD3 R9, P0, RZ, -R6, RZ ;  /* 0x80000006ff097210 */ /* 0x000fca0007f1e0ff */
        /* <DEDUP_REMOVED lines=10> */
[----:B------:R-:W-:-:S04]  /*1480*/  IADD3.X R9, RZ, RZ, R6, P2, P1 ;  /* 0x000000ffff097210 */ /* 0x000fc800017e2406 */
[----:B------:R-:W-:Y:S01]  /*1490*/  IADD3 R11, P0, RZ, -R4, RZ ;  /* 0x80000004ff0b7210 */ /* 0x000fe20007f1e0ff */
[----:B------:R-:W-:Y:S02]  /*14a0*/  IMAD R4, R9, c[0x0][0x0], R5 ;  /* 0x0000000009047a24 */ /* 0x000fe400078e0205 */
[----:B------:R-:W-:Y:S02]  /*14b0*/  IMAD.MOV.U32 R5, RZ, RZ, RZ ;  /* 0x000000ffff057224 */ /* 0x000fe400078e00ff */
        /* <DEDUP_REMOVED lines=15> */
[----:B------:R-:W-:-:S04]  /*15b0*/  IMAD.X R4, RZ, RZ, R9, P0 ;  /* 0x000000ffff047224 */ /* 0x000fc800000e0609 */
[----:B------:R-:W-:Y:S02]  /*15c0*/  IMAD.X R7, RZ, RZ, R4, P1 ;  /* 0x000000ffff077224 */ /* 0x000fe400008e0604 */
[----:B------:R-:W-:-:S04]  /*15d0*/  IMAD.WIDE.U32 R4, R6, c[0x0][0x0], RZ ;  /* 0x0000000006047a25 */ /* 0x000fc800078e00ff */
[----:B------:R-:W-:Y:S01]  /*15e0*/  IMAD R8, R7, c[0x0][0x0], R5 ;  /* 0x0000000007087a24 */ /* 0x000fe200078e0205 */
[----:B------:R-:W-:-:S04]  /*15f0*/  IADD3 R5, P0, -R4, R0, RZ ;  /* 0x0000000004057210 */ /* 0x000fc80007f1e1ff */
[----:B------:R-:W-:Y:S01]  /*1600*/  IADD3 R0, P1, R5, -c[0x0][0x0], RZ ;  /* 0x8000000005007a10 */ /* 0x000fe20007f3e0ff */
[----:B------:R-:W-:Y:S01]  /*1610*/  IMAD.X R7, R3, 0x1, ~R8, P0 ;  /* 0x0000000103077824 */ /* 0x000fe200000e0e08 */
[----:B------:R-:W-:Y:S02]  /*1620*/  ISETP.GE.U32.AND P0, PT, R5, c[0x0][0x0], PT ;  /* 0x0000000005007a0c */ /* 0x000fe40003f06070 */
[----:B------:R-:W-:Y:S02]  /*1630*/  IADD3 R3, R6, 0x1, RZ ;  /* 0x0000000106037810 */ /* 0x000fe40007ffe0ff */
[C---:B------:R-:W-:Y:S02]  /*1640*/  ISETP.GE.U32.AND.EX P0, PT, R7.reuse, RZ, PT, P0 ;  /* 0x000000ff0700720c */ /* 0x040fe40003f06100 */
[----:B------:R-:W-:Y:S02]  /*1650*/  IADD3.X R4, R7, -0x1, RZ, P1, !PT ;  /* 0xffffffff07047810 */ /* 0x000fe40000ffe4ff */
[----:B------:R-:W-:-:S02]  /*1660*/  SEL R0, R0, R5, P0 ;  /* 0x0000000500007207 */ /* 0x000fc40000000000 */
[----:B------:R-:W-:Y:S02]  /*1670*/  SEL R4, R4, R7, P0 ;  /* 0x0000000704047207 */ /* 0x000fe40000000000 */
[----:B------:R-:W-:Y:S01]  /*1680*/  SEL R6, R3, R6, P0 ;  /* 0x0000000603067207 */ /* 0x000fe20000000000 */
[----:B------:R-:W-:Y:S01]  /*1690*/  IMAD.MOV.U32 R3, RZ, RZ, 0x0 ;  /* 0x00000000ff037424 */ /* 0x000fe200078e00ff */
[----:B------:R-:W-:Y:S02]  /*16a0*/  ISETP.GE.U32.AND P0, PT, R0, c[0x0][0x0], PT ;  /* 0x0000000000007a0c */ /* 0x000fe40003f06070 */
[----:B------:R-:W-:Y:S02]  /*16b0*/  ISETP.NE.U32.AND P1, PT, RZ, c[0x0][0x0], PT ;  /* 0x00000000ff007a0c */ /* 0x000fe40003f25070 */
[----:B------:R-:W-:Y:S02]  /*16c0*/  IADD3 R13, R6, 0x1, RZ ;  /* 0x00000001060d7810 */ /* 0x000fe40007ffe0ff */
[----:B------:R-:W-:-:S02]  /*16d0*/  ISETP.GE.U32.AND.EX P0, PT, R4, RZ, PT, P0 ;  /* 0x000000ff0400720c */ /* 0x000fc40003f06100 */
[----:B------:R-:W-:Y:S02]  /*16e0*/  ISETP.NE.AND.EX P1, PT, RZ, RZ, PT, P1 ;  /* 0x000000ffff00720c */ /* 0x000fe40003f25310 */
[----:B------:R-:W-:-:S04]  /*16f0*/  SEL R13, R13, R6, P0 ;  /* 0x000000060d0d7207 */ /* 0x000fc80000000000 */
[----:B------:R-:W-:Y:S01]  /*1700*/  SEL R13, R13, 0xffffffff, P1 ;  /* 0xffffffff0d0d7807 */ /* 0x000fe20000800000 */
[----:B------:R-:W-:Y:S06]  /*1710*/  RET.REL.NODEC R2 `(_ZN17fastertransformer21generate_dups_indicesEPiS0_S0_PKimmm) ;  /* 0xffffe8e002007950 */ /* 0x000fec0003c3ffff */
        .weak           $__internal_31_$__cuda_sm70_shflsync_up_p
        .type           $__internal_31_$__cuda_sm70_shflsync_up_p,@function
        .size           $__internal_31_$__cuda_sm70_shflsync_up_p,(.L_x_412 - $__internal_31_$__cuda_sm70_shflsync_up_p)
$__internal_31_$__cuda_sm70_shflsync_up_p:
[----:B------:R-:W-:Y:S04]  /*1720*/  WARPSYNC R11 ;  /* 0x0000000b00007348 */ /* 0x000fe80003800000 */
[----:B------:R-:W0:Y:S01]  /*1730*/  SHFL.UP P1, R23, R4, R23, R6 ;  /* 0x0400001704177389 */ /* 0x000e220000020006 */
[----:B------:R-:W-:Y:S01]  /*1740*/  IMAD.MOV.U32 R3, RZ, RZ, 0x0 ;  /* 0x00000000ff037424 */ /* 0x000fe200078e00ff */
[----:B0-----:R-:W-:-:S03]  /*1750*/  SEL R5, RZ, 0x1, !P1 ;  /* 0x00000001ff057807 */ /* 0x001fc60004800000 */
[----:B------:R-:W-:Y:S05]  /*1760*/  RET.REL.NODEC R2 `(_ZN17fastertransformer21generate_dups_indicesEPiS0_S0_PKimmm) ;  /* 0xffffe89002007950 */ /* 0x000fea0003c3ffff */
.L_x_371:
        /* <DEDUP_REMOVED lines=9> */
.L_x_412:


//--------------------- .text._ZN17fastertransformer19tileGptPromptInputsILb0EEEvPiS1_S1_PKiS3_S3_i --------------------------
	.section	.text._ZN17fastertransformer19tileGptPromptInputsILb0EEEvPiS1_S1_PKiS3_S3_i,"ax",@progbits
	.sectioninfo	@"SHI_REGISTERS=12"
	.align	128
        .global         _ZN17fastertransformer19tileGptPromptInputsILb0EEEvPiS1_S1_PKiS3_S3_i
        .type           _ZN17fastertransformer19tileGptPromptInputsILb0EEEvPiS1_S1_PKiS3_S3_i,@function
        .size           _ZN17fastertransformer19tileGptPromptInputsILb0EEEvPiS1_S1_PKiS3_S3_i,(.L_x_453 - _ZN17fastertransformer19tileGptPromptInputsILb0EEEvPiS1_S1_PKiS3_S3_i)
        .other          _ZN17fastertransformer19tileGptPromptInputsILb0EEEvPiS1_S1_PKiS3_S3_i,@"STO_CUDA_ENTRY STV_DEFAULT"
_ZN17fastertransformer19tileGptPromptInputsILb0EEEvPiS1_S1_PKiS3_S3_i:
.text._ZN17fastertransformer19tileGptPromptInputsILb0EEEvPiS1_S1_PKiS3_S3_i:
[----:B------:R-:W-:Y:S02]  /*0000*/  MOV R1, c[0x0][0x28] ;  /* 0x00000a0000017a02 */ /* 0x000fe40000000f00 */
[----:B------:R-:W0:Y:S01]  /*0010*/  S2R R0, SR_TID.X ;  /* 0x0000000000007919 */ /* 0x000e220000002100 */
[----:B------:R-:W-:Y:S01]  /*0020*/  ULDC.64 UR4, c[0x0][0x118] ;  /* 0x0000460000047ab9 */ /* 0x000fe20000000a00 */
[----:B------:R-:W-:Y:S01]  /*0030*/  BSSY B0, `(.L_x_372) ;  /* 0x000000c000007945 */ /* 0x000fe20003800000 */
[C---:B0-----:R-:W-:Y:S02]  /*0040*/  ISETP.NE.AND P0, PT, R0.reuse, RZ, PT ;  /* 0x000000ff0000720c */ /* 0x041fe40003f05270 */
[----:B------:R-:W-:-:S11]  /*0050*/  ISETP.GE.AND P1, PT, R0, c[0x0][0x190], PT ;  /* 0x0000640000007a0c */ /* 0x000fd60003f26270 */
[----:B------:R-:W-:Y:S05]  /*0060*/  @P0 BRA `(.L_x_373) ;  /* 0x0000008000000947 */ /* 0x000fea0003800000 */
[----:B------:R-:W0:Y:S01]  /*0070*/  S2R R4, SR_CTAID.X ;  /* 0x0000000000047919 */ /* 0x000e220000002500 */
[----:B------:R-:W-:-:S10]  /*0080*/  HFMA2.MMA R7, -RZ, RZ, 0, 2.384185791015625e-07 ;  /* 0x00000004ff077435 */ /* 0x000fd400000001ff */
[----:B0-----:R-:W-:-:S06]  /*0090*/  IMAD.WIDE.U32 R2, R4, R7, c[0x0][0x180] ;  /* 0x0000600004027625 */ /* 0x001fcc00078e0007 */
[----:B------:R-:W2:Y:S04]  /*00a0*/  LDG.E R3, [R2.64] ;  /* 0x0000000402037981 */ /* 0x000ea8000c1e1900 */
[----:B------:R-:W0:Y:S02]  /*00b0*/  S2R R5, SR_CTAID.Y ;  /* 0x0000000000057919 */ /* 0x000e240000002600 */
[----:B0-----:R-:W-:-:S04]  /*00c0*/  IMAD R4, R4, c[0x0][0x10], R5 ;  /* 0x0000040004047a24 */ /* 0x001fc800078e0205 */
[----:B------:R-:W-:-:S05]  /*00d0*/  IMAD.WIDE.U32 R4, R4, R7, c[0x0][0x168] ;  /* 0x00005a0004047625 */ /* 0x000fca00078e0007 */
[----:B--2---:R0:W-:Y:S02]  /*00e0*/  STG.E [R4.64], R3 ;  /* 0x0000000304007986 */ /* 0x0041e4000c101904 */
.L_x_373:
[----:B------:R-:W-:Y:S05]  /*00f0*/  BSYNC B0 ;  /* 0x0000000000007941 */ /* 0x000fea0003800000 */
.L_x_372:
[----:B------:R-:W-:Y:S05]  /*0100*/  @P1 EXIT ;  /* 0x000000000000194d */ /* 0x000fea0003800000 */
[----:B------:R-:W1:Y:S04]  /*0110*/  S2R R7, SR_CTAID.X ;  /* 0x0000000000077919 */ /* 0x000e680000002500 */
[----:B------:R-:W1:Y:S02]  /*0120*/  S2R R2, SR_CTAID.Y ;  /* 0x0000000000027919 */ /* 0x000e640000002600 */
[----:B-1----:R-:W-:Y:S02]  /*0130*/  IMAD R9, R7, c[0x0][0x10], R2 ;  /* 0x0000040007097a24 */ /* 0x002fe400078e0202 */
.L_x_374:
[----:B0-----:R-:W-:Y:S01]  /*0140*/  MOV R5, 0x4 ;  /* 0x0000000400057802 */ /* 0x001fe20000000f00 */
[----:B------:R-:W-:-:S04]  /*0150*/  IMAD R2, R7, c[0x0][0x190], R0 ;  /* 0x0000640007027a24 */ /* 0x000fc800078e0200 */
[----:B------:R-:W-:-:S06]  /*0160*/  IMAD.WIDE.U32 R2, R2, R5, c[0x0][0x178] ;  /* 0x00005e0002027625 */ /* 0x000fcc00078e0005 */
[----:B------:R-:W2:Y:S01]  /*0170*/  LDG.E R3, [R2.64] ;  /* 0x0000000402037981 */ /* 0x000ea2000c1e1900 */
[----:B------:R-:W-:Y:S01]  /*0180*/  IMAD R4, R9, c[0x0][0x190], R0 ;  /* 0x0000640009047a24 */ /* 0x000fe200078e0200 */
[----:B------:R-:W-:-:S03]  /*0190*/  IADD3 R0, R0, c[0x0][0x0], RZ ;  /* 0x0000000000007a10 */ /* 0x000fc60007ffe0ff */
[----:B------:R-:W-:Y:S01]  /*01a0*/  IMAD.WIDE.U32 R4, R4, R5, c[0x0][0x160] ;  /* 0x0000580004047625 */ /* 0x000fe200078e0005 */
[----:B------:R-:W-:-:S04]  /*01b0*/  ISETP.GE.AND P0, PT, R0, c[0x0][0x190], PT ;  /* 0x0000640000007a0c */ /* 0x000fc80003f06270 */
[----:B--2---:R0:W-:Y:S09]  /*01c0*/  STG.E [R4.64], R3 ;  /* 0x0000000304007986 */ /* 0x0041f2000c101904 */
[----:B------:R-:W-:Y:S05]  /*01d0*/  @!P0 BRA `(.L_x_374) ;  /* 0xffffff6000008947 */ /* 0x000fea000383ffff */
[----:B------:R-:W-:Y:S05]  /*01e0*/  EXIT ;  /* 0x000000000000794d */ /* 0x000fea0003800000 */
.L_x_375:
        /* <DEDUP_REMOVED lines=9> */
.L_x_453:


//--------------------- .text._ZN17fastertransformer19tileGptPromptInputsILb1EEEvPiS1_S1_PKiS3_S3_i --------------------------
	.section	.text._ZN17fastertransformer19tileGptPromptInputsILb1EEEvPiS1_S1_PKiS3_S3_i,"ax",@progbits
	.sectioninfo	@"SHI_REGISTERS=12"
	.align	128
        .global         _ZN17fastertransformer19tileGptPromptInputsILb1EEEvPiS1_S1_PKiS3_S3_i
        .type           _ZN17fastertransformer19tileGptPromptInputsILb1EEEvPiS1_S1_PKiS3_S3_i,@function
        .size           _ZN17fastertransformer19tileGptPromptInputsILb1EEEvPiS1_S1_PKiS3_S3_i,(.L_x_454 - _ZN17fastertransformer19tileGptPromptInputsILb1EEEvPiS1_S1_PKiS3_S3_i)
        .other          _ZN17fastertransformer19tileGptPromptInputsILb1EEEvPiS1_S1_PKiS3_S3_i,@"STO_CUDA_ENTRY STV_DEFAULT"
_ZN17fastertransformer19tileGptPromptInputsILb1EEEvPiS1_S1_PKiS3_S3_i:
.text._ZN17fastertransformer19tileGptPromptInputsILb1EEEvPiS1_S1_PKiS3_S3_i:
        /* <DEDUP_REMOVED lines=12> */
[C---:B0-----:R-:W-:Y:S02]  /*00c0*/  IMAD R8, R6.reuse, c[0x0][0x10], R5 ;  /* 0x0000040006087a24 */ /* 0x041fe400078e0205 */
[----:B------:R-:W-:-:S04]  /*00d0*/  IMAD.WIDE.U32 R6, R6, R9, c[0x0][0x188] ;  /* 0x0000620006067625 */ /* 0x000fc800078e0009 */
[----:B------:R-:W-:-:S05]  /*00e0*/  IMAD.WIDE.U32 R4, R8, R9, c[0x0][0x168] ;  /* 0x00005a0008047625 */ /* 0x000fca00078e0009 */
[----:B--2---:R0:W-:Y:S04]  /*00f0*/  STG.E [R4.64], R3 ;  /* 0x0000000304007986 */ /* 0x0041e8000c101904 */
[----:B------:R-:W2:Y:S01]  /*0100*/  LDG.E R7, [R6.64] ;  /* 0x0000000406077981 */ /* 0x000ea2000c1e1900 */
[----:B------:R-:W-:-:S05]  /*0110*/  IMAD.WIDE.U32 R8, R8, R9, c[0x0][0x170] ;  /* 0x00005c0008087625 */ /* 0x000fca00078e0009 */
[----:B--2---:R0:W-:Y:S02]  /*0120*/  STG.E [R8.64], R7 ;  /* 0x0000000708007986 */ /* 0x0041e4000c101904 */
.L_x_377:
[----:B------:R-:W-:Y:S05]  /*0130*/  BSYNC B0 ;  /* 0x0000000000007941 */ /* 0x000fea0003800000 */
.L_x_376:
[----:B------:R-:W-:Y:S05]  /*0140*/  @P1 EXIT ;  /* 0x000000000000194d */ /* 0x000fea0003800000 */
[----:B0-----:R-:W0:Y:S04]  /*0150*/  S2R R7, SR_CTAID.X ;  /* 0x0000000000077919 */ /* 0x001e280000002500 */
[----:B------:R-:W0:Y:S02]  /*0160*/  S2R R2, SR_CTAID.Y ;  /* 0x0000000000027919 */ /* 0x000e240000002600 */
[----:B0-----:R-:W-:Y:S02]  /*0170*/  IMAD R9, R7, c[0x0][0x10], R2 ;  /* 0x0000040007097a24 */ /* 0x001fe400078e0202 */
.L_x_378:
        /* <DEDUP_REMOVED lines=11> */
.L_x_379:
        /* <DEDUP_REMOVED lines=13> */
.L_x_454:


//--------------------- .text._ZN3cub17CUB_300001_SM_8006detail11EmptyKernelIvEEvv --------------------------
	.section	.text._ZN3cub17CUB_300001_SM_8006detail11EmptyKernelIvEEvv,"ax",@progbits
	.sectioninfo	@"SHI_REGISTERS=4"
	.align	128
        .global         _ZN3cub17CUB_300001_SM_8006detail11EmptyKernelIvEEvv
        .type           _ZN3cub17CUB_300001_SM_8006detail11EmptyKernelIvEEvv,@function
        .size           _ZN3cub17CUB_300001_SM_8006detail11EmptyKernelIvEEvv,(.L_x_455 - _ZN3cub17CUB_300001_SM_8006detail11EmptyKernelIvEEvv)
        .other          _ZN3cub17CUB_300001_SM_8006detail11EmptyKernelIvEEvv,@"STO_CUDA_ENTRY STV_DEFAULT"
_ZN3cub17CUB_300001_SM_8006detail11EmptyKernelIvEEvv:
.text._ZN3cub17CUB_300001_SM_8006detail11EmptyKernelIvEEvv:
[----:B------:R-:W-:Y:S02]  /*0000*/  MOV R1, c[0x0][0x28] ;  /* 0x00000a0000017a02 */ /* 0x000fe40000000f00 */
[----:B------:R-:W-:Y:S05]  /*0010*/  EXIT ;  /* 0x000000000000794d */ /* 0x000fea0003800000 */
.L_x_380:
        /* <DEDUP_REMOVED lines=14> */
.L_x_455:


//--------------------- .nv.global                --------------------------
	.section	.nv.global,"aw",@nobits
.nv.global:
	.type		_ZN45_INTERNAL_a6ca4d3c_14_gpt_kernels_cu_cabe7fe16thrust23THRUST_300001_SM_800_NS12placeholders2_5E,@object
	.size		_ZN45_INTERNAL_a6ca4d3c_14_gpt_kernels_cu_cabe7fe16thrust23THRUST_300001_SM_800_NS12placeholders2_5E,(_ZN45_INTERNAL_a6ca4d3c_14_gpt_kernels_cu_cabe7fe14cuda3std3__45__cpo6cbeginE - _ZN45_INTERNAL_a6ca4d3c_14_gpt_kernels_cu_cabe7fe16thrust23THRUST_300001_SM_800_NS12placeholders2_5E)
_ZN45_INTERNAL_a6ca4d3c_14_gpt_kernels_cu_cabe7fe16thrust23THRUST_300001_SM_800_NS12placeholders2_5E:
	.zero		1
	.type		_ZN45_INTERNAL_a6ca4d3c_14_gpt_kernels_cu_cabe7fe14cuda3std3__45__cpo6cbeginE,@object
	.size		_ZN45_INTERNAL_a6ca4d3c_14_gpt_kernels_cu_cabe7fe14cuda3std3__45__cpo6cbeginE,(_ZN45_INTERNAL_a6ca4d3c_14_gpt_kernels_cu_cabe7fe14cuda3std6ranges3__45__cpo6cbeginE - _ZN45_INTERNAL_a6ca4d3c_14_gpt_kernels_cu_cabe7fe14cuda3std3__45__cpo6cbeginE)
_ZN45_INTERNAL_a6ca4d3c_14_gpt_kernels_cu_cabe7fe14cuda3std3__45__cpo6cbeginE:
	.zero		1
	.type		_ZN45_INTERNAL_a6ca4d3c_14_gpt_kernels_cu_cabe7fe14cuda3std6ranges3__45__cpo6cbeginE,@object
	.size		_ZN45_INTERNAL_a6ca4d3c_14_gpt_kernels_cu_cabe7fe14cuda3std6ranges3__45__cpo6cbeginE,(_ZN45_INTERNAL_a6ca4d3c_14_gpt_kernels_cu_cabe7fe14cuda3std3__48in_placeE - _ZN45_INTERNAL_a6ca4d3c_14_gpt_kernels_cu_cabe7fe14cuda3std6ranges3__45__cpo6cbeginE)
_ZN45_INTERNAL_a6ca4d3c_14_gpt_kernels_cu_cabe7fe14cuda3std6ranges3__45__cpo6cbeginE:
	.zero		1
	.type		_ZN45_INTERNAL_a6ca4d3c_14_gpt_kernels_cu_cabe7fe14cuda3std3__48in_placeE,@object
	.size		_ZN45_INTERNAL_a6ca4d3c_14_gpt_kernels_cu_cabe7fe14cuda3std3__48in_placeE,(_ZN45_INTERNAL_a6ca4d3c_14_gpt_kernels_cu_cabe7fe14cuda3std6ranges3__45__cpo4sizeE - _ZN45_INTERNAL_a6ca4d3c_14_gpt_kernels_cu_cabe7fe14cuda3std3__48in_placeE)
_ZN45_INTERNAL_a6ca4d3c_14_gpt_kernels_cu_cabe7fe14cuda3std3__48in_placeE:
	.zero		1
	.type		_ZN45_INTERNAL_a6ca4d3c_14_gpt_kernels_cu_cabe7fe14cuda3std6ranges3__45__cpo4sizeE,@object
	.size		_ZN45_INTERNAL_a6ca4d3c_14_gpt_kernels_cu_cabe7fe14cuda3std6ranges3__45__cpo4sizeE,(_ZN45_INTERNAL_a6ca4d3c_14_gpt_kernels_cu_cabe7fe16thrust23THRUST_300001_SM_800_NS12placeholders2_9E - _ZN45_INTERNAL_a6ca4d3c_14_gpt_kernels_cu_cabe7fe14cuda3std6ranges3__45__cpo4sizeE)
_ZN45_INTERNAL_a6ca4d3c_14_gpt_kernels_cu_cabe7fe14cuda3std6ranges3__45__cpo4sizeE:
	.zero		1
	.type		_ZN45_INTERNAL_a6ca4d3c_14_gpt_kernels_cu_cabe7fe16thrust23THRUST_300001_SM_800_NS12placeholders2_9E,@object
	.size		_ZN45_INTERNAL_a6ca4d3c_14_gpt_kernels_cu_cabe7fe16thrust23THRUST_300001_SM_800_NS12placeholders2_9E,(_ZN45_INTERNAL_a6ca4d3c_14_gpt_kernels_cu_cabe7fe14cuda3std3__45__cpo7crbeginE - _ZN45_INTERNAL_a6ca4d3c_14_gpt_kernels_cu_cabe7fe16thrust23THRUST_300001_SM_800_NS12placeholders2_9E)
_ZN45_INTERNAL_a6ca4d3c_14_gpt_kernels_cu_cabe7fe16thrust23THRUST_300001_SM_800_NS12placeholders2_9E:
	.zero		1
	.type		_ZN45_INTERNAL_a6ca4d3c_14_gpt_kernels_cu_cabe7fe14cuda3std3__45__cpo7crbeginE,@object
	.size		_ZN45_INTERNAL_a6ca4d3c_14_gpt_kernels_cu_cabe7fe14cuda3std3__45__cpo7crbeginE,(_ZN45_INTERNAL_a6ca4d3c_14_gpt_kernels_cu_cabe7fe14cuda3std6ranges3__45__cpo4nextE - _ZN45_INTERNAL_a6ca4d3c_14_gpt_kernels_cu_cabe7fe14cuda3std3__45__cpo7crbeginE)
_ZN45_INTERNAL_a6ca4d3c_14_gpt_kernels_cu_cabe7fe14cuda3std3__45__cpo7crbeginE:
	.zero		1
	.type		_ZN45_INTERNAL_a6ca4d3c_14_gpt_kernels_cu_cabe7fe14cuda3std6ranges3__45__cpo4nextE,@object
	.size		_ZN45_INTERNAL_a6ca4d3c_14_gpt_kernels_cu_cabe7fe14cuda3std6ranges3__45__cpo4nextE,(_ZN45_INTERNAL_a6ca4d3c_14_gpt_kernels_cu_cabe7fe14cuda3std6ranges3__45__cpo4swapE - _ZN45_INTERNAL_a6ca4d3c_14_gpt_kernels_cu_cabe7fe14cuda3std6ranges3__45__cpo4nextE)
_ZN45_INTERNAL_a6ca4d3c_14_gpt_kernels_cu_cabe7fe14cuda3std6ranges3__45__cpo4nextE:
	.zero		1
	.type		_ZN45_INTERNAL_a6ca4d3c_14_gpt_kernels_cu_cabe7fe14cuda3std6ranges3__45__cpo4swapE,@object
	.size		_ZN45_INTERNAL_a6ca4d3c_14_gpt_kernels_cu_cabe7fe14cuda3std6ranges3__45__cpo4swapE,(_ZN45_INTERNAL_a6ca4d3c_14_gpt_kernels_cu_cabe7fe16thrust23THRUST_300001_SM_800_NS12placeholders2_1E - _ZN45_INTERNAL_a6ca4d3c_14_gpt_kernels_cu_cabe7fe14cuda3std6ranges3__45__cpo4swapE)
_ZN45_INTERNAL_a6ca4d3c_14_gpt_kernels_cu_cabe7fe14cuda3std6ranges3__45__cpo4swapE:
	.zero		1
	.type		_ZN45_INTERNAL_a6ca4d3c_14_gpt_kernels_cu_cabe7fe16thrust23THRUST_300001_SM_800_NS12placeholders2_1E,@object
	.size		_ZN45_INTERNAL_a6ca4d3c_14_gpt_kernels_cu_cabe7fe16thrust23THRUST_300001_SM_800_NS12placeholders2_1E,(_ZN45_INTERNAL_a6ca4d3c_14_gpt_kernels_cu_cabe7fe16thrust23THRUST_300001_SM_800_NS12placeholders2_3E - _ZN45_INTERNAL_a6ca4d3c_14_gpt_kernels_cu_cabe7fe16thrust23THRUST_300001_SM_800_NS12placeholders2_1E)
_ZN45_INTERNAL_a6ca4d3c_14_gpt_kernels_cu_cabe7fe16thrust23THRUST_300001_SM_800_NS12placeholders2_1E:
	.zero		1
	.type		_ZN45_INTERNAL_a6ca4d3c_14_gpt_kernels_cu_cabe7fe16thrust23THRUST_300001_SM_800_NS12placeholders2_3E,@object
	.size		_ZN45_INTERNAL_a6ca4d3c_14_gpt_kernels_cu_cabe7fe16thrust23THRUST_300001_SM_800_NS12placeholders2_3E,(_ZN45_INTERNAL_a6ca4d3c_14_gpt_kernels_cu_cabe7fe14cuda3std3__45__cpo5beginE - _ZN45_INTERNAL_a6ca4d3c_14_gpt_kernels_cu_cabe7fe16thrust23THRUST_300001_SM_800_NS12placeholders2_3E)
_ZN45_INTERNAL_a6ca4d3c_14_gpt_kernels_cu_cabe7fe16thrust23THRUST_300001_SM_800_NS12placeholders2_3E:
	.zero		1
	.type		_ZN45_INTERNAL_a6ca4d3c_14_gpt_kernels_cu_cabe7fe14cuda3std3__45__cpo5beginE,@object
	.size		_ZN45_INTERNAL_a6ca4d3c_14_gpt_kernels_cu_cabe7fe14cuda3std3__45__cpo5beginE,(_ZN45_INTERNAL_a6ca4d3c_14_gpt_kernels_cu_cabe7fe14cuda3std6ranges3__45__cpo5beginE - _ZN45_INTERNAL_a6ca4d3c_14_gpt_kernels_cu_cabe7fe14cuda3std3__45__cpo5beginE)
_ZN45_INTERNAL_a6ca4d3c_14_gpt_kernels_cu_cabe7fe14cuda3std3__45__cpo5beginE:
	.zero		1
	.type		_ZN45_INTERNAL_a6ca4d3c_14_gpt_kernels_cu_cabe7fe14cuda3std6ranges3__45__cpo5beginE,@object
	.size		_ZN45_INTERNAL_a6ca4d3c_14_gpt_kernels_cu_cabe7fe14cuda3std6ranges3__45__cpo5beginE,(_ZN45_INTERNAL_a6ca4d3c_14_gpt_kernels_cu_cabe7fe14cuda3std3__447_GLOBAL__N__a6ca4d3c_14_gpt_kernels_cu_cabe7fe16ignoreE - _ZN45_INTERNAL_a6ca4d3c_14_gpt_kernels_cu_cabe7fe14cuda3std6ranges3__45__cpo5beginE)
_ZN45_INTERNAL_a6ca4d3c_14_gpt_kernels_cu_cabe7fe14cuda3std6ranges3__45__cpo5beginE:
	.zero		1
	.type		_ZN45_INTERNAL_a6ca4d3c_14_gpt_kernels_cu_cabe7fe14cuda3std3__447_GLOBAL__N__a6ca4d3c_14_gpt_kernels_cu_cabe7fe16ignoreE,@object
	.size		_ZN45_INTERNAL_a6ca4d3c_14_gpt_kernels_cu_cabe7fe14cuda3std3__447_GLOBAL__N__a6ca4d3c_14_gpt_kernels_cu_cabe7fe16ignoreE,(_ZN45_INTERNAL_a6ca4d3c_14_gpt_kernels_cu_cabe7fe14cuda3std6ranges3__45__cpo4dataE - _ZN45_INTERNAL_a6ca4d3c_14_gpt_kernels_cu_cabe7fe14cuda3std3__447_GLOBAL__N__a6ca4d3c_14_gpt_kernels_cu_cabe7fe16ignoreE)
_ZN45_INTERNAL_a6ca4d3c_14_gpt_kernels_cu_cabe7fe14cuda3std3__447_GLOBAL__N__a6ca4d3c_14_gpt_kernels_cu_cabe7fe16ignoreE:
	.zero		1
	.type		_ZN45_INTERNAL_a6ca4d3c_14_gpt_kernels_cu_cabe7fe14cuda3std6ranges3__45__cpo4dataE,@object
	.size		_ZN45_INTERNAL_a6ca4d3c_14_gpt_kernels_cu_cabe7fe14cuda3std6ranges3__45__cpo4dataE,(_ZN45_INTERNAL_a6ca4d3c_14_gpt_kernels_cu_cabe7fe16thrust23THRUST_300001_SM_800_NS12placeholders2_7E - _ZN45_INTERNAL_a6ca4d3c_14_gpt_kernels_cu_cabe7fe14cuda3std6ranges3__45__cpo4dataE)
_ZN45_INTERNAL_a6ca4d3c_14_gpt_kernels_cu_cabe7fe14cuda3std6ranges3__45__cpo4dataE:
	.zero		1
	.type		_ZN45_INTERNAL_a6ca4d3c_14_gpt_kernels_cu_cabe7fe16thrust23THRUST_300001_SM_800_NS12placeholders2_7E,@object
	.size		_ZN45_INTERNAL_a6ca4d3c_14_gpt_kernels_cu_cabe7fe16thrust23THRUST_300001_SM_800_NS12placeholders2_7E,(_ZN45_INTERNAL_a6ca4d3c_14_gpt_kernels_cu_cabe7fe14cuda3std3__45__cpo6rbeginE - _ZN45_INTERNAL_a6ca4d3c_14_gpt_kernels_cu_cabe7fe16thrust23THRUST_300001_SM_800_NS12placeholders2_7E)
_ZN45_INTERNAL_a6ca4d3c_14_gpt_kernels_cu_cabe7fe16thrust23THRUST_300001_SM_800_NS12placeholders2_7E:
	.zero		1
	.type		_ZN45_INTERNAL_a6ca4d3c_14_gpt_kernels_cu_cabe7fe14cuda3std3__45__cpo6rbeginE,@object
	.size		_ZN45_INTERNAL_a6ca4d3c_14_gpt_kernels_cu_cabe7fe14cuda3std3__45__cpo6rbeginE,(_ZN45_INTERNAL_a6ca4d3c_14_gpt_kernels_cu_cabe7fe14cuda3std6ranges3__45__cpo7advanceE - _ZN45_INTERNAL_a6ca4d3c_14_gpt_kernels_cu_cabe7fe14cuda3std3__45__cpo6rbeginE)
_ZN45_INTERNAL_a6ca4d3c_14_gpt_kernels_cu_cabe7fe14cuda3std3__45__cpo6rbeginE:
	.zero		1
	.type		_ZN45_INTERNAL_a6ca4d3c_14_gpt_kernels_cu_cabe7fe14cuda3std6ranges3__45__cpo7advanceE,@object
	.size		_ZN45_INTERNAL_a6ca4d3c_14_gpt_kernels_cu_cabe7fe14cuda3std6ranges3__45__cpo7advanceE,(_ZN45_INTERNAL_a6ca4d3c_14_gpt_kernels_cu_cabe7fe14cuda3std3__47nulloptE - _ZN45_INTERNAL_a6ca4d3c_14_gpt_kernels_cu_cabe7fe14cuda3std6ranges3__45__cpo7advanceE)
_ZN45_INTERNAL_a6ca4d3c_14_gpt_kernels_cu_cabe7fe14cuda3std6ranges3__45__cpo7advanceE:
	.zero		1
	.type		_ZN45_INTERNAL_a6ca4d3c_14_gpt_kernels_cu_cabe7fe14cuda3std3__47nulloptE,@object
	.size		_ZN45_INTERNAL_a6ca4d3c_14_gpt_kernels_cu_cabe7fe14cuda3std3__47nulloptE,(_ZN45_INTERNAL_a6ca4d3c_14_gpt_kernels_cu_cabe7fe14cuda3std6ranges3__45__cpo8distanceE - _ZN45_INTERNAL_a6ca4d3c_14_gpt_kernels_cu_cabe7fe14cuda3std3__47nulloptE)
_ZN45_INTERNAL_a6ca4d3c_14_gpt_kernels_cu_cabe7fe14cuda3std3__47nulloptE:
	.zero		1
	.type		_ZN45_INTERNAL_a6ca4d3c_14_gpt_kernels_cu_cabe7fe14cuda3std6ranges3__45__cpo8distanceE,@object
	.size		_ZN45_INTERNAL_a6ca4d3c_14_gpt_kernels_cu_cabe7fe14cuda3std6ranges3__45__cpo8distanceE,(_ZN45_INTERNAL_a6ca4d3c_14_gpt_kernels_cu_cabe7fe16thrust23THRUST_300001_SM_800_NS12placeholders2_6E - _ZN45_INTERNAL_a6ca4d3c_14_gpt_kernels_cu_cabe7fe14cuda3std6ranges3__45__cpo8distanceE)
_ZN45_INTERNAL_a6ca4d3c_14_gpt_kernels_cu_cabe7fe14cuda3std6ranges3__45__cpo8distanceE:
	.zero		1
	.type		_ZN45_INTERNAL_a6ca4d3c_14_gpt_kernels_cu_cabe7fe16thrust23THRUST_300001_SM_800_NS12placeholders2_6E,@object
	.size		_ZN45_INTERNAL_a6ca4d3c_14_gpt_kernels_cu_cabe7fe16thrust23THRUST_300001_SM_800_NS12placeholders2_6E,(_ZN45_INTERNAL_a6ca4d3c_14_gpt_kernels_cu_cabe7fe14cuda3std3__45__cpo4cendE - _ZN45_INTERNAL_a6ca4d3c_14_gpt_kernels_cu_cabe7fe16thrust23THRUST_300001_SM_800_NS12placeholders2_6E)
_ZN45_INTERNAL_a6ca4d3c_14_gpt_kernels_cu_cabe7fe16thrust23THRUST_300001_SM_800_NS12placeholders2_6E:
	.zero		1
	.type		_ZN45_INTERNAL_a6ca4d3c_14_gpt_kernels_cu_cabe7fe14cuda3std3__45__cpo4cendE,@object
	.size		_ZN45_INTERNAL_a6ca4d3c_14_gpt_kernels_cu_cabe7fe14cuda3std3__45__cpo4cendE,(_ZN45_INTERNAL_a6ca4d3c_14_gpt_kernels_cu_cabe7fe14cuda3std6ranges3__45__cpo4cendE - _ZN45_INTERNAL_a6ca4d3c_14_gpt_kernels_cu_cabe7fe14cuda3std3__45__cpo4cendE)
_ZN45_INTERNAL_a6ca4d3c_14_gpt_kernels_cu_cabe7fe14cuda3std3__45__cpo4cendE:
	.zero		1
	.type		_ZN45_INTERNAL_a6ca4d3c_14_gpt_kernels_cu_cabe7fe14cuda3std6ranges3__45__cpo4cendE,@object
	.size		_ZN45_INTERNAL_a6ca4d3c_14_gpt_kernels_cu_cabe7fe14cuda3std6ranges3__45__cpo4cendE,(_ZN45_INTERNAL_a6ca4d3c_14_gpt_kernels_cu_cabe7fe14cuda3std3__420unreachable_sentinelE - _ZN45_INTERNAL_a6ca4d3c_14_gpt_kernels_cu_cabe7fe14cuda3std6ranges3__45__cpo4cendE)
_ZN45_INTERNAL_a6ca4d3c_14_gpt_kernels_cu_cabe7fe14cuda3std6ranges3__45__cpo4cendE:
	.zero		1
	.type		_ZN45_INTERNAL_a6ca4d3c_14_gpt_kernels_cu_cabe7fe14cuda3std3__420unreachable_sentinelE,@object
	.size		_ZN45_INTERNAL_a6ca4d3c_14_gpt_kernels_cu_cabe7fe14cuda3std3__420unreachable_sentinelE,(_ZN45_INTERNAL_a6ca4d3c_14_gpt_kernels_cu_cabe7fe14cuda3std6ranges3__45__cpo5ssizeE - _ZN45_INTERNAL_a6ca4d3c_14_gpt_kernels_cu_cabe7fe14cuda3std3__420unreachable_sentinelE)
_ZN45_INTERNAL_a6ca4d3c_14_gpt_kernels_cu_cabe7fe14cuda3std3__420unreachable_sentinelE:
	.zero		1
	.type		_ZN45_INTERNAL_a6ca4d3c_14_gpt_kernels_cu_cabe7fe14cuda3std6ranges3__45__cpo5ssizeE,@object
	.size		_ZN45_INTERNAL_a6ca4d3c_14_gpt_kernels_cu_cabe7fe14cuda3std6ranges3__45__cpo5ssizeE,(_ZN45_INTERNAL_a6ca4d3c_14_gpt_kernels_cu_cabe7fe16thrust23THRUST_300001_SM_800_NS12placeholders3_10E - _ZN45_INTERNAL_a6ca4d3c_14_gpt_kernels_cu_cabe7fe14cuda3std6ranges3__45__cpo5ssizeE)
_ZN45_INTERNAL_a6ca4d3c_14_gpt_kernels_cu_cabe7fe14cuda3std6ranges3__45__cpo5ssizeE:
	.zero		1
	.type		_ZN45_INTERNAL_a6ca4d3c_14_gpt_kernels_cu_cabe7fe16thrust23THRUST_300001_SM_800_NS12placeholders3_10E,@object
	.size		_ZN45_INTERNAL_a6ca4d3c_14_gpt_kernels_cu_cabe7fe16thrust23THRUST_300001_SM_800_NS12placeholders3_10E,(_ZN45_INTERNAL_a6ca4d3c_14_gpt_kernels_cu_cabe7fe14cuda3std3__45__cpo5crendE - _ZN45_INTERNAL_a6ca4d3c_14_gpt_kernels_cu_cabe7fe16thrust23THRUST_300001_SM_800_NS12placeholders3_10E)
_ZN45_INTERNAL_a6ca4d3c_14_gpt_kernels_cu_cabe7fe16thrust23THRUST_300001_SM_800_NS12placeholders3_10E:
	.zero		1
	.type		_ZN45_INTERNAL_a6ca4d3c_14_gpt_kernels_cu_cabe7fe14cuda3std3__45__cpo5crendE,@object
	.size		_ZN45_INTERNAL_a6ca4d3c_14_gpt_kernels_cu_cabe7fe14cuda3std3__45__cpo5crendE,(_ZN45_INTERNAL_a6ca4d3c_14_gpt_kernels_cu_cabe7fe14cuda3std6ranges3__45__cpo4prevE - _ZN45_INTERNAL_a6ca4d3c_14_gpt_kernels_cu_cabe7fe14cuda3std3__45__cpo5crendE)
_ZN45_INTERNAL_a6ca4d3c_14_gpt_kernels_cu_cabe7fe14cuda3std3__45__cpo5crendE:
	.zero		1
	.type		_ZN45_INTERNAL_a6ca4d3c_14_gpt_kernels_cu_cabe7fe14cuda3std6ranges3__45__cpo4prevE,@object
	.size		_ZN45_INTERNAL_a6ca4d3c_14_gpt_kernels_cu_cabe7fe14cuda3std6ranges3__45__cpo4prevE,(_ZN45_INTERNAL_a6ca4d3c_14_gpt_kernels_cu_cabe7fe14cuda3std6ranges3__45__cpo9iter_moveE - _ZN45_INTERNAL_a6ca4d3c_14_gpt_kernels_cu_cabe7fe14cuda3std6ranges3__45__cpo4prevE)
_ZN45_INTERNAL_a6ca4d3c_14_gpt_kernels_cu_cabe7fe14cuda3std6ranges3__45__cpo4prevE:
	.zero		1
	.type		_ZN45_INTERNAL_a6ca4d3c_14_gpt_kernels_cu_cabe7fe14cuda3std6ranges3__45__cpo9iter_moveE,@object
	.size		_ZN45_INTERNAL_a6ca4d3c_14_gpt_kernels_cu_cabe7fe14cuda3std6ranges3__45__cpo9iter_moveE,(_ZN45_INTERNAL_a6ca4d3c_14_gpt_kernels_cu_cabe7fe16thrust23THRUST_300001_SM_800_NS12placeholders2_2E - _ZN45_INTERNAL_a6ca4d3c_14_gpt_kernels_cu_cabe7fe14cuda3std6ranges3__45__cpo9iter_moveE)
_ZN45_INTERNAL_a6ca4d3c_14_gpt_kernels_cu_cabe7fe14cuda3std6ranges3__45__cpo9iter_moveE:
	.zero		1
	.type		_ZN45_INTERNAL_a6ca4d3c_14_gpt_kernels_cu_cabe7fe16thrust23THRUST_300001_SM_800_NS12placeholders2_2E,@object
	.size		_ZN45_INTERNAL_a6ca4d3c_14_gpt_kernels_cu_cabe7fe16thrust23THRUST_300001_SM_800_NS12placeholders2_2E,(_ZN45_INTERNAL_a6ca4d3c_14_gpt_kernels_cu_cabe7fe16thrust23THRUST_300001_SM_800_NS12placeholders2_4E - _ZN45_INTERNAL_a6ca4d3c_14_gpt_kernels_cu_cabe7fe16thrust23THRUST_300001_SM_800_NS12placeholders2_2E)
_ZN45_INTERNAL_a6ca4d3c_14_gpt_kernels_cu_cabe7fe16thrust23THRUST_300001_SM_800_NS12placeholders2_2E:
	.zero		1
	.type		_ZN45_INTERNAL_a6ca4d3c_14_gpt_kernels_cu_cabe7fe16thrust23THRUST_300001_SM_800_NS12placeholders2_4E,@object
	.size		_ZN45_INTERNAL_a6ca4d3c_14_gpt_kernels_cu_cabe7fe16thrust23THRUST_300001_SM_800_NS12placeholders2_4E,(_ZN45_INTERNAL_a6ca4d3c_14_gpt_kernels_cu_cabe7fe14cuda3std3__45__cpo3endE - _ZN45_INTERNAL_a6ca4d3c_14_gpt_kernels_cu_cabe7fe16thrust23THRUST_300001_SM_800_NS12placeholders2_4E)
_ZN45_INTERNAL_a6ca4d3c_14_gpt_kernels_cu_cabe7fe16thrust23THRUST_300001_SM_800_NS12placeholders2_4E:
	.zero		1
	.type		_ZN45_INTERNAL_a6ca4d3c_14_gpt_kernels_cu_cabe7fe14cuda3std3__45__cpo3endE,@object
	.size		_ZN45_INTERNAL_a6ca4d3c_14_gpt_kernels_cu_cabe7fe14cuda3std3__45__cpo3endE,(_ZN45_INTERNAL_a6ca4d3c_14_gpt_kernels_cu_cabe7fe14cuda3std6ranges3__45__cpo3endE - _ZN45_INTERNAL_a6ca4d3c_14_gpt_kernels_cu_cabe7fe14cuda3std3__45__cpo3endE)
_ZN45_INTERNAL_a6ca4d3c_14_gpt_kernels_cu_cabe7fe14cuda3std3__45__cpo3endE:
	.zero		1
	.type		_ZN45_INTERNAL_a6ca4d3c_14_gpt_kernels_cu_cabe7fe14cuda3std6ranges3__45__cpo3endE,@object
	.size		_ZN45_INTERNAL_a6ca4d3c_14_gpt_kernels_cu_cabe7fe14cuda3std6ranges3__45__cpo3endE,(_ZN45_INTERNAL_a6ca4d3c_14_gpt_kernels_cu_cabe7fe14cuda3std3__419piecewise_constructE - _ZN45_INTERNAL_a6ca4d3c_14_gpt_kernels_cu_cabe7fe14cuda3std6ranges3__45__cpo3endE)
_ZN45_INTERNAL_a6ca4d3c_14_gpt_kernels_cu_cabe7fe14cuda3std6ranges3__45__cpo3endE:
	.zero		1
	.type		_ZN45_INTERNAL_a6ca4d3c_14_gpt_kernels_cu_cabe7fe14cuda3std3__419piecewise_constructE,@object
	.size		_ZN45_INTERNAL_a6ca4d3c_14_gpt_kernels_cu_cabe7fe14cuda3std3__419piecewise_constructE,(_ZN45_INTERNAL_a6ca4d3c_14_gpt_kernels_cu_cabe7fe14cuda3std6ranges3__45__cpo5cdataE - _ZN45_INTERNAL_a6ca4d3c_14_gpt_kernels_cu_cabe7fe14cuda3std3__419piecewise_constructE)
_ZN45_INTERNAL_a6ca4d3c_14_gpt_kernels_cu_cabe7fe14cuda3std3__419piecewise_constructE:
	.zero		1
	.type		_ZN45_INTERNAL_a6ca4d3c_14_gpt_kernels_cu_cabe7fe14cuda3std6ranges3__45__cpo5cdataE,@object
	.size		_ZN45_INTERNAL_a6ca4d3c_14_gpt_kernels_cu_cabe7fe14cuda3std6ranges3__45__cpo5cdataE,(_ZN45_INTERNAL_a6ca4d3c_14_gpt_kernels_cu_cabe7fe16thrust23THRUST_300001_SM_800_NS12placeholders2_8E - _ZN45_INTERNAL_a6ca4d3c_14_gpt_kernels_cu_cabe7fe14cuda3std6ranges3__45__cpo5cdataE)
_ZN45_INTERNAL_a6ca4d3c_14_gpt_kernels_cu_cabe7fe14cuda3std6ranges3__45__cpo5cdataE:
	.zero		1
	.type		_ZN45_INTERNAL_a6ca4d3c_14_gpt_kernels_cu_cabe7fe16thrust23THRUST_300001_SM_800_NS12placeholders2_8E,@object
	.size		_ZN45_INTERNAL_a6ca4d3c_14_gpt_kernels_cu_cabe7fe16thrust23THRUST_300001_SM_800_NS12placeholders2_8E,(_ZN45_INTERNAL_a6ca4d3c_14_gpt_kernels_cu_cabe7fe14cuda3std3__45__cpo4rendE - _ZN45_INTERNAL_a6ca4d3c_14_gpt_kernels_cu_cabe7fe16thrust23THRUST_300001_SM_800_NS12placeholders2_8E)
_ZN45_INTERNAL_a6ca4d3c_14_gpt_kernels_cu_cabe7fe16thrust23THRUST_300001_SM_800_NS12placeholders2_8E:
	.zero		1
	.type		_ZN45_INTERNAL_a6ca4d3c_14_gpt_kernels_cu_cabe7fe14cuda3std3__45__cpo4rendE,@object
	.size		_ZN45_INTERNAL_a6ca4d3c_14_gpt_kernels_cu_cabe7fe14cuda3std3__45__cpo4rendE,(_ZN45_INTERNAL_a6ca4d3c_14_gpt_kernels_cu_cabe7fe14cuda3std6ranges3__45__cpo9iter_swapE - _ZN45_INTERNAL_a6ca4d3c_14_gpt_kernels_cu_cabe7fe14cuda3std3__45__cpo4rendE)
_ZN45_INTERNAL_a6ca4d3c_14_gpt_kernels_cu_cabe7fe14cuda3std3__45__cpo4rendE:
	.zero		1
	.type		_ZN45_INTERNAL_a6ca4d3c_14_gpt_kernels_cu_cabe7fe14cuda3std6ranges3__45__cpo9iter_swapE,@object
	.size		_ZN45_INTERNAL_a6ca4d3c_14_gpt_kernels_cu_cabe7fe14cuda3std6ranges3__45__cpo9iter_swapE,(_ZN45_INTERNAL_a6ca4d3c_14_gpt_kernels_cu_cabe7fe14cuda3std3__48unexpectE - _ZN45_INTERNAL_a6ca4d3c_14_gpt_kernels_cu_cabe7fe14cuda3std6ranges3__45__cpo9iter_swapE)
_ZN45_INTERNAL_a6ca4d3c_14_gpt_kernels_cu_cabe7fe14cuda3std6ranges3__45__cpo9iter_swapE:
	.zero		1
	.type		_ZN45_INTERNAL_a6ca4d3c_14_gpt_kernels_cu_cabe7fe14cuda3std3__48unexpectE,@object
	.size		_ZN45_INTERNAL_a6ca4d3c_14_gpt_kernels_cu_cabe7fe14cuda3std3__48unexpectE,(_ZN45_INTERNAL_a6ca4d3c_14_gpt_kernels_cu_cabe7fe16thrust23THRUST_300001_SM_800_NS6system6detail10sequential3seqE - _ZN45_INTERNAL_a6ca4d3c_14_gpt_kernels_cu_cabe7fe14cuda3std3__48unexpectE)
_ZN45_INTERNAL_a6ca4d3c_14_gpt_kernels_cu_cabe7fe14cuda3std3__48unexpectE:
	.zero		1
	.type		_ZN45_INTERNAL_a6ca4d3c_14_gpt_kernels_cu_cabe7fe16thrust23THRUST_300001_SM_800_NS6system6detail10sequential3seqE,@object
	.size		_ZN45_INTERNAL_a6ca4d3c_14_gpt_kernels_cu_cabe7fe16thrust23THRUST_300001_SM_800_NS6system6detail10sequential3seqE,(.L_29 - _ZN45_INTERNAL_a6ca4d3c_14_gpt_kernels_cu_cabe7fe16thrust23THRUST_300001_SM_800_NS6system6detail10sequential3seqE)
_ZN45_INTERNAL_a6ca4d3c_14_gpt_kernels_cu_cabe7fe16thrust23THRUST_300001_SM_800_NS6system6detail10sequential3seqE:
	.zero		1
.L_29:


//--------------------- .nv.shared._ZN17fastertransformer17find_context_dupsILi256EEEvPiPKimm --------------------------
	.section	.nv.shared._ZN17fastertransformer17find_context_dupsILi256EEEvPiPKimm,"aw",@nobits
	.sectionflags	@""
	.align	4
.nv.shared._ZN17fastertransformer17find_context_dupsILi256EEEvPiPKimm:
	.zero		45


//--------------------- .nv.shared._ZN17fastertransformer17find_context_dupsILi128EEEvPiPKimm --------------------------
	.section	.nv.shared._ZN17fastertransformer17find_context_dupsILi128EEEvPiPKimm,"aw",@nobits
	.sectionflags	@""
	.align	4
.nv.shared._ZN17fastertransformer17find_context_dupsILi128EEEvPiPKimm:
	.zero		25


//--------------------- .nv.shared._ZN17fastertransformer21generate_dups_indicesEPiS0_S0_PKimmm --------------------------
	.section	.nv.shared._ZN17fastertransformer21generate_dups_indicesEPiS0_S0_PKimmm,"aw",@nobits
	.sectionflags	@""
	.align	16
.nv.shared._ZN17fastertransformer21generate_dups_indicesEPiS0_S0_PKimmm:
	.zero		36
